def matmul_kernel(
    a_ptr,
    b_ptr,
    c_ptr,
    M,
    N,
    K,
    stride_am,
    stride_ak,
    stride_bk,
    stride_bn,
    stride_cm,
    stride_cn,
    BLOCK_M: tl.constexpr,
    BLOCK_N: tl.constexpr,
    BLOCK_K: tl.constexpr,
    GROUP_M: tl.constexpr,
):
    pid = tl.program_id(axis=0)
    num_pid_m = tl.cdiv(M, BLOCK_M)
    num_pid_n = tl.cdiv(N, BLOCK_N)
    num_pid_in_group = GROUP_M * num_pid_n
    group_id = pid // num_pid_in_group
    first_pid_m = group_id * GROUP_M
    group_size_m = min(num_pid_m - first_pid_m, GROUP_M)
    pid_m = first_pid_m + ((pid % num_pid_in_group) % group_size_m)
    pid_n = (pid % num_pid_in_group) // group_size_m

    offs_am = (pid_m * BLOCK_M + tl.arange(0, BLOCK_M)) % M
    offs_bn = (pid_n * BLOCK_N + tl.arange(0, BLOCK_N)) % N
    offs_k = tl.arange(0, BLOCK_K)
    a_ptrs = a_ptr + offs_am[:, None] * stride_am + offs_k[None, :] * stride_ak
    b_ptrs = b_ptr + offs_k[:, None] * stride_bk + offs_bn[None, :] * stride_bn

    acc = tl.zeros((BLOCK_M, BLOCK_N), dtype=tl.float32)
    for kk in range(0, tl.cdiv(K, BLOCK_K)):
        a = tl.load(a_ptrs, mask=offs_k[None, :] < K - kk * BLOCK_K, other=0.0)
        b = tl.load(b_ptrs, mask=offs_k[:, None] < K - kk * BLOCK_K, other=0.0)
        acc = tl.dot(a, b, acc)
        a_ptrs += BLOCK_K * stride_ak
        b_ptrs += BLOCK_K * stride_bk

    c = acc.to(c_ptr.dtype.element_ty)
    offs_cm = pid_m * BLOCK_M + tl.arange(0, BLOCK_M)
    offs_cn = pid_n * BLOCK_N + tl.arange(0, BLOCK_N)
    c_ptrs = c_ptr + offs_cm[:, None] * stride_cm + offs_cn[None, :] * stride_cn
    mask = (offs_cm[:, None] < M) & (offs_cn[None, :] < N)
    tl.store(c_ptrs, c, mask=mask)

# config = {"BLOCK_K": 64, "BLOCK_M": 16, "BLOCK_N": 512, "GROUP_M": 8, "arch": "sm_100", "dtype": "fp16", "num_ctas": 1, "num_stages": 2, "num_warps": 2}
# arch = sm_100


// ===== COMPILED SASS (sm_100a) =====

	.target	sm_100a

	.elftype	@"ET_EXEC"


//--------------------- .note.nv.tkinfo           --------------------------
	.section	.note.nv.tkinfo,"",@"SHT_NOTE"
	.sectionflags	@"SHF_NOTE_NV_TKINFO"
	.tkinfo
        /*0018*/ 	.word	0x00000081
        /*0030*/ 	.string	""
        /*0030*/ 	.string	"ptxas-blackwell"
        /*0030*/ 	.string	"Cuda compilation tools, release 12.9, V12.9.86"
        /*0030*/ 	.string	"Build cuda_12.9.r12.9/compiler.36037853_0"
        /*0030*/ 	.string	"-v  -suppress-debug-info  -lineinfo  -arch sm_100a "



//--------------------- .note.nv.cuver            --------------------------
	.section	.note.nv.cuver,"",@"SHT_NOTE"
	.sectionflags	@"SHF_NOTE_NV_CUVER"
        /*0018*/ 	.short	0x0001
        /*001a*/ 	.short	0x0064
        /*001c*/ 	.short	0x0001
        /*001e*/ 	.short	0x0000
        /*0020*/ 	.short	0x0001
        /*0022*/ 	.short	0x0000


//--------------------- .nv.info                  --------------------------
	.section	.nv.info,"",@"SHT_CUDA_INFO"
	.align	4


	//----- nvinfo : EIATTR_REGCOUNT
	.align		4
        /*0000*/ 	.byte	0x04, 0x2f
        /*0002*/ 	.short	(.L_1 - .L_0)
	.align		4
.L_0:
        /*0004*/ 	.word	index@(matmul_kernel)
        /*0008*/ 	.word	0x00000020


	//----- nvinfo : EIATTR_FRAME_SIZE
	.align		4
.L_1:
        /*000c*/ 	.byte	0x04, 0x11
        /*000e*/ 	.short	(.L_3 - .L_2)
	.align		4
.L_2:
        /*0010*/ 	.word	index@(matmul_kernel)
        /*0014*/ 	.word	0x00002a18


	//----- nvinfo : EIATTR_MIN_STACK_SIZE
	.align		4
.L_3:
        /*0018*/ 	.byte	0x04, 0x12
        /*001a*/ 	.short	(.L_5 - .L_4)
	.align		4
.L_4:
        /*001c*/ 	.word	index@(matmul_kernel)
        /*0020*/ 	.word	0x00002a18
.L_5:


//--------------------- .nv.info.matmul_kernel    --------------------------
	.section	.nv.info.matmul_kernel,"",@"SHT_CUDA_INFO"
	.sectionflags	@""
	.align	4


	//----- nvinfo : EIATTR_CUDA_API_VERSION
	.align		4
        /*0000*/ 	.byte	0x04, 0x37
        /*0002*/ 	.short	(.L_7 - .L_6)
.L_6:
        /*0004*/ 	.word	0x00000081


	//----- nvinfo : EIATTR_KPARAM_INFO
	.align		4
.L_7:
        /*0008*/ 	.byte	0x04, 0x17
        /*000a*/ 	.short	(.L_9 - .L_8)
.L_8:
        /*000c*/ 	.word	0x00000000
        /*0010*/ 	.short	0x000d
        /*0012*/ 	.short	0x0048
        /*0014*/ 	.byte	0x00, 0xf4, 0x21, 0x00


	//----- nvinfo : EIATTR_KPARAM_INFO
	.align		4
.L_9:
        /*0018*/ 	.byte	0x04, 0x17
        /*001a*/ 	.short	(.L_11 - .L_10)
.L_10:
        /*001c*/ 	.word	0x00000000
        /*0020*/ 	.short	0x000c
        /*0022*/ 	.short	0x0040
        /*0024*/ 	.byte	0x00, 0xf4, 0x21, 0x00


	//----- nvinfo : EIATTR_KPARAM_INFO
	.align		4
.L_11:
        /*0028*/ 	.byte	0x04, 0x17
        /*002a*/ 	.short	(.L_13 - .L_12)
.L_12:
        /*002c*/ 	.word	0x00000000
        /*0030*/ 	.short	0x000b
        /*0032*/ 	.short	0x0038
        /*0034*/ 	.byte	0x00, 0xf0, 0x11, 0x00


	//----- nvinfo : EIATTR_KPARAM_INFO
	.align		4
.L_13:
        /*0038*/ 	.byte	0x04, 0x17
        /*003a*/ 	.short	(.L_15 - .L_14)
.L_14:
        /*003c*/ 	.word	0x00000000
        /*0040*/ 	.short	0x000a
        /*0042*/ 	.short	0x0034
        /*0044*/ 	.byte	0x00, 0xf0, 0x11, 0x00


	//----- nvinfo : EIATTR_KPARAM_INFO
	.align		4
.L_15:
        /*0048*/ 	.byte	0x04, 0x17
        /*004a*/ 	.short	(.L_17 - .L_16)
.L_16:
        /*004c*/ 	.word	0x00000000
        /*0050*/ 	.short	0x0009
        /*0052*/ 	.short	0x0030
        /*0054*/ 	.byte	0x00, 0xf0, 0x11, 0x00


	//----- nvinfo : EIATTR_KPARAM_INFO
	.align		4
.L_17:
        /*0058*/ 	.byte	0x04, 0x17
        /*005a*/ 	.short	(.L_19 - .L_18)
.L_18:
        /*005c*/ 	.word	0x00000000
        /*0060*/ 	.short	0x0008
        /*0062*/ 	.short	0x002c
        /*0064*/ 	.byte	0x00, 0xf0, 0x11, 0x00


	//----- nvinfo : EIATTR_KPARAM_INFO
	.align		4
.L_19:
        /*0068*/ 	.byte	0x04, 0x17
        /*006a*/ 	.short	(.L_21 - .L_20)
.L_20:
        /*006c*/ 	.word	0x00000000
        /*0070*/ 	.short	0x0007
        /*0072*/ 	.short	0x0028
        /*0074*/ 	.byte	0x00, 0xf0, 0x11, 0x00


	//----- nvinfo : EIATTR_KPARAM_INFO
	.align		4
.L_21:
        /*0078*/ 	.byte	0x04, 0x17
        /*007a*/ 	.short	(.L_23 - .L_22)
.L_22:
        /*007c*/ 	.word	0x00000000
        /*0080*/ 	.short	0x0006
        /*0082*/ 	.short	0x0024
        /*0084*/ 	.byte	0x00, 0xf0, 0x11, 0x00


	//----- nvinfo : EIATTR_KPARAM_INFO
	.align		4
.L_23:
        /*0088*/ 	.byte	0x04, 0x17
        /*008a*/ 	.short	(.L_25 - .L_24)
.L_24:
        /*008c*/ 	.word	0x00000000
        /*0090*/ 	.short	0x0005
        /*0092*/ 	.short	0x0020
        /*0094*/ 	.byte	0x00, 0xf0, 0x11, 0x00


	//----- nvinfo : EIATTR_KPARAM_INFO
	.align		4
.L_25:
        /*0098*/ 	.byte	0x04, 0x17
        /*009a*/ 	.short	(.L_27 - .L_26)
.L_26:
        /*009c*/ 	.word	0x00000000
        /*00a0*/ 	.short	0x0004
        /*00a2*/ 	.short	0x001c
        /*00a4*/ 	.byte	0x00, 0xf0, 0x11, 0x00


	//----- nvinfo : EIATTR_KPARAM_INFO
	.align		4
.L_27:
        /*00a8*/ 	.byte	0x04, 0x17
        /*00aa*/ 	.short	(.L_29 - .L_28)
.L_28:
        /*00ac*/ 	.word	0x00000000
        /*00b0*/ 	.short	0x0003
        /*00b2*/ 	.short	0x0018
        /*00b4*/ 	.byte	0x00, 0xf0, 0x11, 0x00


	//----- nvinfo : EIATTR_KPARAM_INFO
	.align		4
.L_29:
        /*00b8*/ 	.byte	0x04, 0x17
        /*00ba*/ 	.short	(.L_31 - .L_30)
.L_30:
        /*00bc*/ 	.word	0x00000000
        /*00c0*/ 	.short	0x0002
        /*00c2*/ 	.short	0x0010
        /*00c4*/ 	.byte	0x00, 0xf4, 0x21, 0x00


	//----- nvinfo : EIATTR_KPARAM_INFO
	.align		4
.L_31:
        /*00c8*/ 	.byte	0x04, 0x17
        /*00ca*/ 	.short	(.L_33 - .L_32)
.L_32:
        /*00cc*/ 	.word	0x00000000
        /*00d0*/ 	.short	0x0001
        /*00d2*/ 	.short	0x0008
        /*00d4*/ 	.byte	0x00, 0xf4, 0x21, 0x00


	//----- nvinfo : EIATTR_KPARAM_INFO
	.align		4
.L_33:
        /*00d8*/ 	.byte	0x04, 0x17
        /*00da*/ 	.short	(.L_35 - .L_34)
.L_34:
        /*00dc*/ 	.word	0x00000000
        /*00e0*/ 	.short	0x0000
        /*00e2*/ 	.short	0x0000
        /*00e4*/ 	.byte	0x00, 0xf4, 0x21, 0x00


	//----- nvinfo : EIATTR_SPARSE_MMA_MASK
	.align		4
.L_35:
        /*00e8*/ 	.byte	0x03, 0x50
        /*00ea*/ 	.short	0x0000


	//----- nvinfo : EIATTR_MAXREG_COUNT
	.align		4
        /*00ec*/ 	.byte	0x03, 0x1b
        /*00ee*/ 	.short	0x00ff


	//----- nvinfo : EIATTR_NUM_BARRIERS
	.align		4
        /*00f0*/ 	.byte	0x02, 0x4c
        /*00f2*/ 	.byte	0x01
	.zero		1


	//----- nvinfo : EIATTR_ANNOTATIONS
	.align		4
        /*00f4*/ 	.byte	0x04, 0x55
        /*00f6*/ 	.short	(.L_37 - .L_36)


	//   ....[0]....
.L_36:
        /*00f8*/ 	.word	0x00000001
        /*00fc*/ 	.byte	0xa0, 0x05, 0x00, 0x00, 0x01, 0x00, 0x00, 0x00, 0x90, 0x06, 0x00, 0x00, 0x01, 0x00, 0x00, 0x00
        /* <DEDUP_REMOVED lines=1819> */
        /*72bc*/ 	.byte	0xa0, 0xd4, 0x02, 0x00, 0x01, 0x00, 0x00, 0x00, 0xc0, 0xd4, 0x02, 0x00


	//----- nvinfo : EIATTR_VRC_CTA_INIT_COUNT
	.align		4
.L_37:
        /*72c8*/ 	.byte	0x02, 0x4a
	.zero		1
	.zero		1


	//----- nvinfo : EIATTR_EXIT_INSTR_OFFSETS
	.align		4
        /*72cc*/ 	.byte	0x04, 0x1c
        /*72ce*/ 	.short	(.L_39 - .L_38)


	//   ....[0]....
.L_38:
        /*72d0*/ 	.word	0x00066980


	//   ....[1]....
        /*72d4*/ 	.word	0x000669b0


	//----- nvinfo : EIATTR_REQNTID
	.align		4
.L_39:
        /*72d8*/ 	.byte	0x04, 0x10
        /*72da*/ 	.short	(.L_41 - .L_40)
.L_40:
        /*72dc*/ 	.word	0x00000040
        /*72e0*/ 	.word	0x00000001
        /*72e4*/ 	.word	0x00000001


	//----- nvinfo : EIATTR_CBANK_PARAM_SIZE
	.align		4
.L_41:
        /*72e8*/ 	.byte	0x03, 0x19
        /*72ea*/ 	.short	0x0050


	//----- nvinfo : EIATTR_PARAM_CBANK
	.align		4
        /*72ec*/ 	.byte	0x04, 0x0a
        /*72ee*/ 	.short	(.L_43 - .L_42)
	.align		4
.L_42:
        /*72f0*/ 	.word	index@(.nv.constant0.matmul_kernel)
        /*72f4*/ 	.short	0x0380
        /*72f6*/ 	.short	0x0050


	//----- nvinfo : EIATTR_SW_WAR
	.align		4
.L_43:
        /*72f8*/ 	.byte	0x04, 0x36
        /*72fa*/ 	.short	(.L_45 - .L_44)
.L_44:
        /*72fc*/ 	.word	0x00000008
.L_45:


//--------------------- .nv.compat                --------------------------
	.section	.nv.compat,"",@"SHT_CUDA_COMPAT_INFO"
	.align	4
        /*0000*/ 	.byte	0x02, 0x02, 0x01, 0x00, 0x02, 0x05, 0x05, 0x00, 0x02, 0x03, 0x00, 0x00, 0x02, 0x06, 0x01, 0x00


//--------------------- .nv.callgraph             --------------------------
	.section	.nv.callgraph,"",@"SHT_CUDA_CALLGRAPH"
	.align	4
	.sectionentsize	8
	.align		4
        /*0000*/ 	.word	0x00000000
	.align		4
        /*0004*/ 	.word	0xffffffff
	.align		4
        /*0008*/ 	.word	0x00000000
	.align		4
        /*000c*/ 	.word	0xfffffffe
	.align		4
        /*0010*/ 	.word	0x00000000
	.align		4
        /*0014*/ 	.word	0xfffffffd
	.align		4
        /*0018*/ 	.word	0x00000000
	.align		4
        /*001c*/ 	.word	0xfffffffc


//--------------------- .text.matmul_kernel       --------------------------
	.section	.text.matmul_kernel,"ax",@progbits
	.align	128
        .global         matmul_kernel
        .type           matmul_kernel,@function
        .size           matmul_kernel,(.L_x_4 - matmul_kernel)
        .other          matmul_kernel,@"STO_CUDA_ENTRY STV_DEFAULT"
matmul_kernel:
.text.matmul_kernel:
[----:B------:R-:W0:Y:S08]  /*0000*/  LDC R1, c[0x0][0x37c] ;  /* 0x0000df00ff017b82 */ /* 0x000e300000000800 */
[----:B------:R-:W1:Y:S01]  /*0010*/  LDC.64 R6, c[0x0][0x398] ;  /* 0x0000e600ff067b82 */ /* 0x000e620000000a00 */
[----:B------:R-:W2:Y:S01]  /*0020*/  S2R R14, SR_TID.X ;  /* 0x00000000000e7919 */ /* 0x000ea20000002100 */
[----:B------:R-:W3:Y:S01]  /*0030*/  LDCU UR4, c[0x0][0x3a0] ;  /* 0x00007400ff0477ac */ /* 0x000ee20008000800 */
[----:B0-----:R-:W-:Y:S01]  /*0040*/  VIADD R1, R1, 0xffffd5e8 ;  /* 0xffffd5e801017836 */ /* 0x001fe20000000000 */
[----:B------:R-:W-:Y:S01]  /*0050*/  UMOV UR5, 0x400 ;  /* 0x0000040000057882 */ /* 0x000fe20000000000 */
[----:B------:R-:W0:Y:S03]  /*0060*/  LDCU.64 UR10, c[0x0][0x358] ;  /* 0x00006b00ff0a77ac */ /* 0x000e260008000a00 */
[----:B------:R-:W4:Y:S01]  /*0070*/  S2UR UR6, SR_CgaCtaId ;  /* 0x00000000000679c3 */ /* 0x000f220000008800 */
[----:B---3--:R-:W-:Y:S01]  /*0080*/  UIADD3 UR4, UPT, UPT, UR4, 0x3f, URZ ;  /* 0x0000003f04047890 */ /* 0x008fe2000fffe0ff */
[----:B-1----:R-:W-:-:S03]  /*0090*/  VIADD R0, R7, 0x1ff ;  /* 0x000001ff07007836 */ /* 0x002fc60000000000 */
[----:B------:R-:W-:Y:S02]  /*00a0*/  UISETP.GT.AND UP0, UPT, UR4, 0x3f, UPT ;  /* 0x0000003f0400788c */ /* 0x000fe4000bf04270 */
[----:B------:R-:W-:Y:S01]  /*00b0*/  SHF.R.S32.HI R3, RZ, 0x1f, R0 ;  /* 0x0000001fff037819 */ /* 0x000fe20000011400 */
[----:B----4-:R-:W-:-:S03]  /*00c0*/  ULEA UR5, UR6, UR5, 0x18 ;  /* 0x0000000506057291 */ /* 0x010fc6000f8ec0ff */
[----:B------:R-:W-:-:S04]  /*00d0*/  LEA.HI R3, R3, R0, RZ, 0x9 ;  /* 0x0000000003037211 */ /* 0x000fc800078f48ff */
[----:B------:R-:W-:Y:S02]  /*00e0*/  SHF.R.S32.HI R0, RZ, 0x9, R3 ;  /* 0x00000009ff007819 */ /* 0x000fe40000011403 */
[----:B------:R-:W1:Y:S03]  /*00f0*/  S2R R3, SR_CTAID.X ;  /* 0x0000000000037919 */ /* 0x000e660000002500 */
[----:B------:R-:W-:-:S05]  /*0100*/  IMAD.SHL.U32 R0, R0, 0x8, RZ ;  /* 0x0000000800007824 */ /* 0x000fca00078e00ff */
[-C--:B------:R-:W-:Y:S02]  /*0110*/  IABS R9, R0.reuse ;  /* 0x0000000000097213 */ /* 0x080fe40000000000 */
[----:B------:R-:W-:Y:S02]  /*0120*/  IABS R12, R0 ;  /* 0x00000000000c7213 */ /* 0x000fe40000000000 */
[----:B------:R-:W3:Y:S08]  /*0130*/  I2F.RP R2, R9 ;  /* 0x0000000900027306 */ /* 0x000ef00000209400 */
[----:B---3--:R-:W3:Y:S01]  /*0140*/  MUFU.RCP R2, R2 ;  /* 0x0000000200027308 */ /* 0x008ee20000001000 */
[----:B-1----:R-:W-:Y:S01]  /*0150*/  IABS R10, R3 ;  /* 0x00000003000a7213 */ /* 0x002fe20000000000 */
[----:B---3--:R-:W-:-:S02]  /*0160*/  VIADD R4, R2, 0xffffffe ;  /* 0x0ffffffe02047836 */ /* 0x008fc40000000000 */
[----:B------:R-:W-:-:S04]  /*0170*/  IMAD.MOV R2, RZ, RZ, -R12 ;  /* 0x000000ffff027224 */ /* 0x000fc800078e0a0c */
[----:B------:R1:W3:Y:S02]  /*0180*/  F2I.FTZ.U32.TRUNC.NTZ R5, R4 ;  /* 0x0000000400057305 */ /* 0x0002e4000021f000 */
[----:B-1----:R-:W-:Y:S02]  /*0190*/  IMAD.MOV.U32 R4, RZ, RZ, RZ ;  /* 0x000000ffff047224 */ /* 0x002fe400078e00ff */
[----:B---3--:R-:W-:-:S04]  /*01a0*/  IMAD.MOV R8, RZ, RZ, -R5 ;  /* 0x000000ffff087224 */ /* 0x008fc800078e0a05 */
[----:B------:R-:W-:Y:S02]  /*01b0*/  IMAD R11, R8, R9, RZ ;  /* 0x00000009080b7224 */ /* 0x000fe400078e02ff */
[----:B------:R-:W-:Y:S02]  /*01c0*/  IMAD.MOV.U32 R8, RZ, RZ, R10 ;  /* 0x000000ffff087224 */ /* 0x000fe400078e000a */
[----:B------:R-:W-:-:S06]  /*01d0*/  IMAD.HI.U32 R5, R5, R11, R4 ;  /* 0x0000000b05057227 */ /* 0x000fcc00078e0004 */
[----:B------:R-:W-:-:S04]  /*01e0*/  IMAD.HI.U32 R5, R5, R8, RZ ;  /* 0x0000000805057227 */ /* 0x000fc800078e00ff */
[----:B------:R-:W-:-:S05]  /*01f0*/  IMAD R2, R5, R2, R8 ;  /* 0x0000000205027224 */ /* 0x000fca00078e0208 */
[----:B------:R-:W-:-:S13]  /*0200*/  ISETP.GT.U32.AND P1, PT, R9, R2, PT ;  /* 0x000000020900720c */ /* 0x000fda0003f24070 */
[----:B------:R-:W-:Y:S02]  /*0210*/  @!P1 IMAD.IADD R2, R2, 0x1, -R9 ;  /* 0x0000000102029824 */ /* 0x000fe400078e0a09 */
[----:B------:R-:W-:Y:S01]  /*0220*/  @!P1 VIADD R5, R5, 0x1 ;  /* 0x0000000105059836 */ /* 0x000fe20000000000 */
[----:B------:R-:W-:Y:S02]  /*0230*/  ISETP.NE.AND P1, PT, R0, RZ, PT ;  /* 0x000000ff0000720c */ /* 0x000fe40003f25270 */
[----:B------:R-:W-:Y:S02]  /*0240*/  ISETP.GE.U32.AND P0, PT, R2, R9, PT ;  /* 0x000000090200720c */ /* 0x000fe40003f06070 */
[----:B------:R-:W-:-:S04]  /*0250*/  LOP3.LUT R2, R3, R0, RZ, 0x3c, !PT ;  /* 0x0000000003027212 */ /* 0x000fc800078e3cff */
[----:B------:R-:W-:Y:S01]  /*0260*/  ISETP.GE.AND P2, PT, R2, RZ, PT ;  /* 0x000000ff0200720c */ /* 0x000fe20003f46270 */
[----:B------:R-:W-:-:S06]  /*0270*/  VIADD R2, R6, 0xf ;  /* 0x0000000f06027836 */ /* 0x000fcc0000000000 */
[----:B------:R-:W-:-:S04]  /*0280*/  @P0 VIADD R5, R5, 0x1 ;  /* 0x0000000105050836 */ /* 0x000fc80000000000 */
[----:B------:R-:W-:Y:S01]  /*0290*/  IMAD.MOV.U32 R4, RZ, RZ, R5 ;  /* 0x000000ffff047224 */ /* 0x000fe200078e0005 */
[----:B------:R-:W-:-:S03]  /*02a0*/  SHF.R.S32.HI R5, RZ, 0x1f, R2 ;  /* 0x0000001fff057819 */ /* 0x000fc60000011402 */
[----:B------:R-:W-:Y:S01]  /*02b0*/  @!P2 IMAD.MOV R4, RZ, RZ, -R4 ;  /* 0x000000ffff04a224 */ /* 0x000fe200078e0a04 */
[----:B------:R-:W-:Y:S02]  /*02c0*/  @!P1 LOP3.LUT R4, RZ, R0, RZ, 0x33, !PT ;  /* 0x00000000ff049212 */ /* 0x000fe400078e33ff */
[----:B------:R-:W-:-:S03]  /*02d0*/  LEA.HI R5, R5, R2, RZ, 0x4 ;  /* 0x0000000205057211 */ /* 0x000fc600078f20ff */
[----:B------:R-:W-:Y:S02]  /*02e0*/  IMAD.SHL.U32 R2, R4, 0x8, RZ ;  /* 0x0000000804027824 */ /* 0x000fe400078e00ff */
[----:B------:R-:W-:-:S03]  /*02f0*/  IMAD.MOV R4, RZ, RZ, -R4 ;  /* 0x000000ffff047224 */ /* 0x000fc600078e0a04 */
[----:B------:R-:W-:Y:S01]  /*0300*/  LEA.HI.SX32 R5, R5, -R2, 0x1c ;  /* 0x8000000205057211 */ /* 0x000fe200078fe2ff */
[----:B------:R-:W-:Y:S02]  /*0310*/  IMAD R13, R0, R4, R3 ;  /* 0x00000004000d7224 */ /* 0x000fe400078e0203 */
[----:B------:R-:W-:Y:S01]  /*0320*/  IMAD.MOV.U32 R4, RZ, RZ, RZ ;  /* 0x000000ffff047224 */ /* 0x000fe200078e00ff */
[----:B------:R-:W-:-:S04]  /*0330*/  VIMNMX R8, PT, PT, R5, 0x8, PT ;  /* 0x0000000805087848 */ /* 0x000fc80003fe0100 */
[-C--:B------:R-:W-:Y:S02]  /*0340*/  IABS R10, R8.reuse ;  /* 0x00000008000a7213 */ /* 0x080fe40000000000 */
[----:B------:R-:W-:Y:S02]  /*0350*/  IABS R0, R8 ;  /* 0x0000000800007213 */ /* 0x000fe40000000000 */
[----:B------:R-:W1:Y:S08]  /*0360*/  I2F.RP R9, R10 ;  /* 0x0000000a00097306 */ /* 0x000e700000209400 */
[----:B-1----:R-:W1:Y:S02]  /*0370*/  MUFU.RCP R9, R9 ;  /* 0x0000000900097308 */ /* 0x002e640000001000 */
[----:B-1----:R-:W-:-:S06]  /*0380*/  VIADD R5, R9, 0xffffffe ;  /* 0x0ffffffe09057836 */ /* 0x002fcc0000000000 */
[----:B------:R-:W1:Y:S02]  /*0390*/  F2I.FTZ.U32.TRUNC.NTZ R5, R5 ;  /* 0x0000000500057305 */ /* 0x000e64000021f000 */
[----:B-1----:R-:W-:-:S04]  /*03a0*/  IMAD.MOV R11, RZ, RZ, -R5 ;  /* 0x000000ffff0b7224 */ /* 0x002fc800078e0a05 */
[----:B------:R-:W-:Y:S01]  /*03b0*/  IMAD.MOV.U32 R3, RZ, RZ, R11 ;  /* 0x000000ffff037224 */ /* 0x000fe200078e000b */
[----:B------:R-:W-:-:S03]  /*03c0*/  IABS R11, R13 ;  /* 0x0000000d000b7213 */ /* 0x000fc60000000000 */
[----:B------:R-:W-:-:S04]  /*03d0*/  IMAD R3, R3, R10, RZ ;  /* 0x0000000a03037224 */ /* 0x000fc800078e02ff */
[----:B------:R-:W-:Y:S01]  /*03e0*/  IMAD.HI.U32 R4, R5, R3, R4 ;  /* 0x0000000305047227 */ /* 0x000fe200078e0004 */
[----:B--2---:R-:W-:-:S03]  /*03f0*/  SHF.R.U32.HI R5, RZ, 0x4, R14 ;  /* 0x00000004ff057819 */ /* 0x004fc6000001160e */
[----:B------:R-:W-:Y:S01]  /*0400*/  IMAD.MOV R3, RZ, RZ, -R0 ;  /* 0x000000ffff037224 */ /* 0x000fe200078e0a00 */
[----:B------:R-:W-:Y:S01]  /*0410*/  SGXT.U32 R15, R5, 0x2 ;  /* 0x00000002050f781a */ /* 0x000fe20000000000 */
[----:B------:R-:W-:-:S03]  /*0420*/  IMAD.HI.U32 R0, R4, R11, RZ ;  /* 0x0000000b04007227 */ /* 0x000fc600078e00ff */
[C---:B------:R-:W-:Y:S01]  /*0430*/  LOP3.LUT R4, R15.reuse, 0xc, RZ, 0xfc, !PT ;  /* 0x0000000c0f047812 */ /* 0x040fe200078efcff */
[----:B------:R-:W-:Y:S01]  /*0440*/  IMAD R3, R0, R3, R11 ;  /* 0x0000000300037224 */ /* 0x000fe200078e020b */
[C---:B------:R-:W-:Y:S02]  /*0450*/  LOP3.LUT R4, R15.reuse, 0x18, RZ, 0xfc, !PT ;  /* 0x000000180f047812 */ /* 0x040fe400078efcff */
[C---:B------:R-:W-:Y:S02]  /*0460*/  LOP3.LUT R4, R15.reuse, 0x24, RZ, 0xfc, !PT ;  /* 0x000000240f047812 */ /* 0x040fe400078efcff */
[----:B------:R-:W-:Y:S02]  /*0470*/  ISETP.GT.U32.AND P1, PT, R10, R3, PT ;  /* 0x000000030a00720c */ /* 0x000fe40003f24070 */
[----:B------:R-:W-:-:S11]  /*0480*/  LOP3.LUT R4, R15, 0x30, RZ, 0xfc, !PT ;  /* 0x000000300f047812 */ /* 0x000fd600078efcff */
[----:B------:R-:W-:Y:S02]  /*0490*/  @!P1 IMAD.IADD R3, R3, 0x1, -R10 ;  /* 0x0000000103039824 */ /* 0x000fe400078e0a0a */
[----:B------:R-:W-:Y:S01]  /*04a0*/  @!P1 VIADD R0, R0, 0x1 ;  /* 0x0000000100009836 */ /* 0x000fe20000000000 */
[----:B------:R-:W-:Y:S02]  /*04b0*/  ISETP.NE.AND P1, PT, R8, RZ, PT ;  /* 0x000000ff0800720c */ /* 0x000fe40003f25270 */
[----:B------:R-:W-:Y:S02]  /*04c0*/  ISETP.GE.U32.AND P0, PT, R3, R10, PT ;  /* 0x0000000a0300720c */ /* 0x000fe40003f06070 */
[----:B------:R-:W-:-:S04]  /*04d0*/  LOP3.LUT R3, R13, R8, RZ, 0x3c, !PT ;  /* 0x000000080d037212 */ /* 0x000fc800078e3cff */
[----:B------:R-:W-:-:S07]  /*04e0*/  ISETP.GE.AND P2, PT, R3, RZ, PT ;  /* 0x000000ff0300720c */ /* 0x000fce0003f46270 */
[----:B------:R-:W-:-:S06]  /*04f0*/  @P0 VIADD R0, R0, 0x1 ;  /* 0x0000000100000836 */ /* 0x000fcc0000000000 */
[----:B------:R-:W-:Y:S01]  /*0500*/  @!P2 IMAD.MOV R0, RZ, RZ, -R0 ;  /* 0x000000ffff00a224 */ /* 0x000fe200078e0a00 */
[----:B------:R-:W-:-:S05]  /*0510*/  @!P1 LOP3.LUT R0, RZ, R8, RZ, 0x33, !PT ;  /* 0x00000008ff009212 */ /* 0x000fca00078e33ff */
[----:B------:R-:W-:Y:S02]  /*0520*/  IMAD.MOV R3, RZ, RZ, -R0 ;  /* 0x000000ffff037224 */ /* 0x000fe400078e0a00 */
[----:B------:R-:W-:Y:S02]  /*0530*/  IMAD.SHL.U32 R0, R0, 0x200, RZ ;  /* 0x0000020000007824 */ /* 0x000fe400078e00ff */
[----:B------:R-:W-:-:S04]  /*0540*/  IMAD R3, R8, R3, R13 ;  /* 0x0000000308037224 */ /* 0x000fc800078e020d */
[----:B------:R-:W-:Y:S01]  /*0550*/  IMAD.IADD R3, R2, 0x1, R3 ;  /* 0x0000000102037824 */ /* 0x000fe200078e0203 */
[----:B------:R-:W-:-:S05]  /*0560*/  LOP3.LUT R2, R14, 0xf, RZ, 0xc0, !PT ;  /* 0x0000000f0e027812 */ /* 0x000fca00078ec0ff */
[----:B------:R-:W-:Y:S01]  /*0570*/  IMAD R28, R3, 0x10, R2 ;  /* 0x00000010031c7824 */ /* 0x000fe200078e0202 */
[C---:B------:R-:W-:Y:S02]  /*0580*/  LOP3.LUT R3, R15.reuse, 0x4, RZ, 0xfc, !PT ;  /* 0x000000040f037812 */ /* 0x040fe400078efcff */
[C---:B------:R-:W-:Y:S02]  /*0590*/  LOP3.LUT R2, R15.reuse, 0x8, RZ, 0xfc, !PT ;  /* 0x000000080f027812 */ /* 0x040fe400078efcff */
[----:B------:R1:W-:Y:S01]  /*05a0*/  STL [R1+0x17b4], R28 ;  /* 0x0017b41c01007387 */ /* 0x0003e20000100800 */
[C---:B------:R-:W-:Y:S02]  /*05b0*/  LOP3.LUT R3, R15.reuse, 0x10, RZ, 0xfc, !PT ;  /* 0x000000100f037812 */ /* 0x040fe400078efcff */
[C---:B------:R-:W-:Y:S02]  /*05c0*/  LOP3.LUT R2, R15.reuse, 0x14, RZ, 0xfc, !PT ;  /* 0x000000140f027812 */ /* 0x040fe400078efcff */
[----:B------:R-:W-:-:S02]  /*05d0*/  LOP3.LUT R3, R15, 0x1c, RZ, 0xfc, !PT ;  /* 0x0000001c0f037812 */ /* 0x000fc400078efcff */
[C---:B------:R-:W-:Y:S02]  /*05e0*/  LOP3.LUT R2, R15.reuse, 0x20, RZ, 0xfc, !PT ;  /* 0x000000200f027812 */ /* 0x040fe400078efcff */
[C---:B------:R-:W-:Y:S02]  /*05f0*/  LOP3.LUT R3, R15.reuse, 0x28, RZ, 0xfc, !PT ;  /* 0x000000280f037812 */ /* 0x040fe400078efcff */
[C---:B------:R-:W-:Y:S02]  /*0600*/  LOP3.LUT R2, R15.reuse, 0x2c, RZ, 0xfc, !PT ;  /* 0x0000002c0f027812 */ /* 0x040fe400078efcff */
[C---:B------:R-:W-:Y:S02]  /*0610*/  LOP3.LUT R3, R15.reuse, 0x34, RZ, 0xfc, !PT ;  /* 0x000000340f037812 */ /* 0x040fe400078efcff */
[----:B------:R-:W-:Y:S01]  /*0620*/  LOP3.LUT R2, R15, 0x38, RZ, 0xfc, !PT ;  /* 0x000000380f027812 */ /* 0x000fe200078efcff */
[----:B01----:R-:W-:Y:S06]  /*0630*/  BRA.U UP0, `(.L_x_0) ;  /* 0x0000000100e87547 */ /* 0x003fec000b800000 */
[C---:B------:R-:W-:Y:S01]  /*0640*/  IMAD.SHL.U32 R3, R14.reuse, 0x10, RZ ;  /* 0x000000100e037824 */ /* 0x040fe200078e00ff */
[----:B------:R-:W-:Y:S01]  /*0650*/  CS2R R20, SRZ ;  /* 0x0000000000147805 */ /* 0x000fe2000001ff00 */
[----:B------:R-:W-:Y:S01]  /*0660*/  IMAD.SHL.U32 R2, R14, 0x20, RZ ;  /* 0x000000200e027824 */ /* 0x000fe200078e00ff */
[----:B------:R-:W-:Y:S02]  /*0670*/  CS2R R22, SRZ ;  /* 0x0000000000167805 */ /* 0x000fe4000001ff00 */
[----:B------:R-:W-:Y:S01]  /*0680*/  CS2R R16, SRZ ;  /* 0x0000000000107805 */ /* 0x000fe2000001ff00 */
[----:B------:R0:W-:Y:S01]  /*0690*/  STL [R1+0x17ac], R3 ;  /* 0x0017ac0301007387 */ /* 0x0001e20000100800 */
[----:B------:R-:W-:Y:S02]  /*06a0*/  CS2R R18, SRZ ;  /* 0x0000000000127805 */ /* 0x000fe4000001ff00 */
[----:B------:R-:W-:Y:S02]  /*06b0*/  LOP3.LUT R2, R2, 0x60, RZ, 0xc0, !PT ;  /* 0x0000006002027812 */ /* 0x000fe400078ec0ff */
[----:B------:R-:W-:Y:S01]  /*06c0*/  CS2R R12, SRZ ;  /* 0x00000000000c7805 */ /* 0x000fe2000001ff00 */
[----:B------:R0:W-:Y:S01]  /*06d0*/  STL [R1], RZ ;  /* 0x000000ff01007387 */ /* 0x0001e20000100800 */
[----:B------:R-:W-:-:S02]  /*06e0*/  CS2R R14, SRZ ;  /* 0x00000000000e7805 */ /* 0x000fc4000001ff00 */
[----:B------:R-:W-:Y:S02]  /*06f0*/  CS2R R8, SRZ ;  /* 0x0000000000087805 */ /* 0x000fe4000001ff00 */
[----:B------:R-:W-:Y:S01]  /*0700*/  CS2R R10, SRZ ;  /* 0x00000000000a7805 */ /* 0x000fe2000001ff00 */
[----:B------:R0:W-:Y:S01]  /*0710*/  STL [R1+0x4], RZ ;  /* 0x000004ff01007387 */ /* 0x0001e20000100800 */
[----:B------:R-:W-:Y:S02]  /*0720*/  CS2R R4, SRZ ;  /* 0x0000000000047805 */ /* 0x000fe4000001ff00 */
[----:B------:R-:W-:Y:S02]  /*0730*/  CS2R R6, SRZ ;  /* 0x0000000000067805 */ /* 0x000fe4000001ff00 */
[----:B------:R-:W-:Y:S01]  /*0740*/  CS2R R24, SRZ ;  /* 0x0000000000187805 */ /* 0x000fe2000001ff00 */
[----:B------:R0:W-:Y:S01]  /*0750*/  STL [R1+0x8], RZ ;  /* 0x000008ff01007387 */ /* 0x0001e20000100800 */
[----:B------:R-:W-:-:S03]  /*0760*/  CS2R R26, SRZ ;  /* 0x00000000001a7805 */ /* 0x000fc6000001ff00 */
[----:B------:R0:W-:Y:S04]  /*0770*/  STL [R1+0xc], RZ ;  /* 0x00000cff01007387 */ /* 0x0001e80000100800 */
        /* <DEDUP_REMOVED lines=36> */
[----:B------:R0:W-:Y:S01]  /*09c0*/  STL [R1+0x17a0], R2 ;  /* 0x0017a00201007387 */ /* 0x0001e20000100800 */
[----:B------:R-:W-:Y:S05]  /*09d0*/  BRA `(.L_x_1) ;  /* 0x0000060000e47947 */ /* 0x000fea0003800000 */
.L_x_0:
[----:B------:R-:W-:Y:S01]  /*09e0*/  IABS R4, R7 ;  /* 0x0000000700047213 */ /* 0x000fe20000000000 */
[C---:B------:R-:W-:Y:S01]  /*09f0*/  VIADD R8, R0.reuse, 0x1ff ;  /* 0x000001ff00087836 */ /* 0x040fe20000000000 */
[----:B------:R0:W-:Y:S01]  /*0a00*/  STL [R1+0x1958], R7 ;  /* 0x0019580701007387 */ /* 0x0001e20000100800 */
[----:B------:R-:W-:Y:S01]  /*0a10*/  IMAD.MOV.U32 R2, RZ, RZ, RZ ;  /* 0x000000ffff027224 */ /* 0x000fe200078e00ff */
[----:B------:R-:W1:Y:S01]  /*0a20*/  I2F.RP R9, R4 ;  /* 0x0000000400097306 */ /* 0x000e620000209400 */
[----:B------:R-:W-:Y:S01]  /*0a30*/  VIADD R5, R0, 0x1fe ;  /* 0x000001fe00057836 */ /* 0x000fe20000000000 */
[----:B------:R-:W-:Y:S01]  /*0a40*/  ISETP.GE.AND P2, PT, R8, RZ, PT ;  /* 0x000000ff0800720c */ /* 0x000fe20003f46270 */
[----:B------:R-:W-:Y:S01]  /*0a50*/  VIADD R14, R0, 0x1fb ;  /* 0x000001fb000e7836 */ /* 0x000fe20000000000 */
[----:B------:R-:W2:Y:S02]  /*0a60*/  LDCU UR6, c[0x0][0x3a8] ;  /* 0x00007500ff0677ac */ /* 0x000ea40008000800 */
[----:B------:R-:W-:-:S02]  /*0a70*/  ISETP.GE.AND P1, PT, R5, RZ, PT ;  /* 0x000000ff0500720c */ /* 0x000fc40003f26270 */
[----:B------:R-:W-:Y:S01]  /*0a80*/  IABS R17, R14 ;  /* 0x0000000e00117213 */ /* 0x000fe20000000000 */
[----:B------:R-:W3:Y:S01]  /*0a90*/  LDCU UR7, c[0x0][0x3ac] ;  /* 0x00007580ff0777ac */ /* 0x000ee20008000800 */
[----:B------:R-:W4:Y:S01]  /*0aa0*/  LDCU.64 UR8, c[0x0][0x388] ;  /* 0x00007100ff0877ac */ /* 0x000f220008000a00 */
[----:B-1----:R-:W1:Y:S01]  /*0ab0*/  MUFU.RCP R9, R9 ;  /* 0x0000000900097308 */ /* 0x002e620000001000 */
[----:B------:R-:W0:Y:S01]  /*0ac0*/  LDCU UR12, c[0x0][0x3b0] ;  /* 0x00007600ff0c77ac */ /* 0x000e220008000800 */
[----:B------:R-:W0:Y:S01]  /*0ad0*/  LDCU UR13, c[0x0][0x3a4] ;  /* 0x00007480ff0d77ac */ /* 0x000e220008000800 */
[----:B------:R-:W0:Y:S01]  /*0ae0*/  LDCU UR14, c[0x0][0x3a0] ;  /* 0x00007400ff0e77ac */ /* 0x000e220008000800 */
[----:B-1----:R-:W-:Y:S01]  /*0af0*/  VIADD R3, R9, 0xffffffe ;  /* 0x0ffffffe09037836 */ /* 0x002fe20000000000 */
[----:B------:R-:W-:-:S05]  /*0b00*/  IABS R9, R8 ;  /* 0x0000000800097213 */ /* 0x000fca0000000000 */
[----:B------:R-:W1:Y:S02]  /*0b10*/  F2I.FTZ.U32.TRUNC.NTZ R3, R3 ;  /* 0x0000000300037305 */ /* 0x000e64000021f000 */
[----:B-1----:R-:W-:-:S04]  /*0b20*/  IMAD.MOV R11, RZ, RZ, -R3 ;  /* 0x000000ffff0b7224 */ /* 0x002fc800078e0a03 */
[----:B------:R-:W-:-:S04]  /*0b30*/  IMAD R11, R11, R4, RZ ;  /* 0x000000040b0b7224 */ /* 0x000fc800078e02ff */
[----:B------:R-:W-:Y:S01]  /*0b40*/  IMAD.HI.U32 R2, R3, R11, R2 ;  /* 0x0000000b03027227 */ /* 0x000fe200078e0002 */
[----:B------:R-:W-:-:S03]  /*0b50*/  IABS R3, R5 ;  /* 0x0000000500037213 */ /* 0x000fc60000000000 */
[----:B------:R-:W-:Y:S02]  /*0b60*/  VIADD R11, R0, 0x1fd ;  /* 0x000001fd000b7836 */ /* 0x000fe40000000000 */
[----:B------:R-:W-:-:S03]  /*0b70*/  IMAD.HI.U32 R13, R2, R9, RZ ;  /* 0x00000009020d7227 */ /* 0x000fc600078e00ff */
[----:B------:R-:W-:Y:S01]  /*0b80*/  IABS R12, R11 ;  /* 0x0000000b000c7213 */ /* 0x000fe20000000000 */
[----:B------:R-:W-:Y:S01]  /*0b90*/  IMAD.MOV R13, RZ, RZ, -R13 ;  /* 0x000000ffff0d7224 */ /* 0x000fe200078e0a0d */
[----:B------:R-:W-:Y:S01]  /*0ba0*/  ISETP.GE.AND P6, PT, R11, RZ, PT ;  /* 0x000000ff0b00720c */ /* 0x000fe20003fc6270 */
[----:B------:R-:W-:-:S04]  /*0bb0*/  IMAD.HI.U32 R10, R2, R3, RZ ;  /* 0x00000003020a7227 */ /* 0x000fc800078e00ff */
[----:B------:R-:W-:Y:S02]  /*0bc0*/  IMAD R9, R4, R13, R9 ;  /* 0x0000000d04097224 */ /* 0x000fe400078e0209 */
[----:B------:R-:W-:Y:S02]  /*0bd0*/  IMAD.MOV R10, RZ, RZ, -R10 ;  /* 0x000000ffff0a7224 */ /* 0x000fe400078e0a0a */
[----:B------:R-:W-:Y:S01]  /*0be0*/  IMAD.HI.U32 R13, R2, R12, RZ ;  /* 0x0000000c020d7227 */ /* 0x000fe200078e00ff */
[----:B------:R-:W-:-:S03]  /*0bf0*/  ISETP.GT.U32.AND P0, PT, R4, R9, PT ;  /* 0x000000090400720c */ /* 0x000fc60003f04070 */
[----:B------:R-:W-:Y:S02]  /*0c00*/  IMAD R3, R4, R10, R3 ;  /* 0x0000000a04037224 */ /* 0x000fe400078e0203 */
[----:B------:R-:W-:Y:S02]  /*0c10*/  VIADD R10, R0, 0x1fc ;  /* 0x000001fc000a7836 */ /* 0x000fe40000000000 */
[----:B------:R-:W-:Y:S01]  /*0c20*/  IMAD.MOV R13, RZ, RZ, -R13 ;  /* 0x000000ffff0d7224 */ /* 0x000fe200078e0a0d */
[----:B------:R-:W-:Y:S01]  /*0c30*/  ISETP.GT.U32.AND P3, PT, R4, R3, PT ;  /* 0x000000030400720c */ /* 0x000fe20003f64070 */
[----:B------:R-:W-:Y:S01]  /*0c40*/  VIADD R11, R0, 0x1fa ;  /* 0x000001fa000b7836 */ /* 0x000fe20000000000 */
[----:B------:R-:W-:Y:S01]  /*0c50*/  IABS R8, R10 ;  /* 0x0000000a00087213 */ /* 0x000fe20000000000 */
[----:B------:R-:W-:Y:S02]  /*0c60*/  IMAD R5, R4, R13, R12 ;  /* 0x0000000d04057224 */ /* 0x000fe400078e020c */
[----:B------:R-:W-:Y:S01]  /*0c70*/  @!P0 IMAD.IADD R9, R9, 0x1, -R4 ;  /* 0x0000000109098824 */ /* 0x000fe200078e0a04 */
[----:B------:R-:W-:Y:S01]  /*0c80*/  IABS R15, R11 ;  /* 0x0000000b000f7213 */ /* 0x000fe20000000000 */
[----:B------:R-:W-:Y:S01]  /*0c90*/  IMAD.HI.U32 R16, R2, R8, RZ ;  /* 0x0000000802107227 */ /* 0x000fe200078e00ff */
[----:B------:R-:W-:-:S02]  /*0ca0*/  ISETP.GT.U32.AND P0, PT, R4, R5, PT ;  /* 0x000000050400720c */ /* 0x000fc40003f04070 */
[----:B------:R-:W-:Y:S01]  /*0cb0*/  ISETP.GT.U32.AND P4, PT, R4, R9, PT ;  /* 0x000000090400720c */ /* 0x000fe20003f84070 */
[----:B------:R-:W-:Y:S02]  /*0cc0*/  IMAD.MOV R16, RZ, RZ, -R16 ;  /* 0x000000ffff107224 */ /* 0x000fe400078e0a10 */
[----:B------:R-:W-:Y:S01]  /*0cd0*/  @!P3 IMAD.IADD R3, R3, 0x1, -R4 ;  /* 0x000000010303b824 */ /* 0x000fe200078e0a04 */
[----:B------:R-:W-:Y:S01]  /*0ce0*/  ISETP.GE.AND P3, PT, R10, RZ, PT ;  /* 0x000000ff0a00720c */ /* 0x000fe20003f66270 */
[----:B------:R-:W-:Y:S02]  /*0cf0*/  IMAD R8, R4, R16, R8 ;  /* 0x0000001004087224 */ /* 0x000fe400078e0208 */
[----:B------:R-:W-:Y:S01]  /*0d00*/  VIADD R12, R0, 0x1f9 ;  /* 0x000001f9000c7836 */ /* 0x000fe20000000000 */
[----:B------:R-:W-:Y:S01]  /*0d10*/  ISETP.GT.U32.AND P5, PT, R4, R3, PT ;  /* 0x000000030400720c */ /* 0x000fe20003fa4070 */
[----:B------:R-:W-:-:S03]  /*0d20*/  IMAD.HI.U32 R18, R2, R17, RZ ;  /* 0x0000001102127227 */ /* 0x000fc600078e00ff */
[----:B------:R-:W-:Y:S01]  /*0d30*/  IABS R13, R12 ;  /* 0x0000000c000d7213 */ /* 0x000fe20000000000 */
[--C-:B------:R-:W-:Y:S01]  /*0d40*/  @!P4 IMAD.IADD R9, R9, 0x1, -R4.reuse ;  /* 0x000000010909c824 */ /* 0x100fe200078e0a04 */
[----:B------:R-:W-:Y:S01]  /*0d50*/  ISETP.GT.U32.AND P4, PT, R4, R8, PT ;  /* 0x000000080400720c */ /* 0x000fe20003f84070 */
[----:B------:R-:W-:Y:S02]  /*0d60*/  @!P0 IMAD.IADD R5, R5, 0x1, -R4 ;  /* 0x0000000105058824 */ /* 0x000fe400078e0a04 */
[----:B------:R-:W-:-:S03]  /*0d70*/  IMAD.HI.U32 R16, R2, R15, RZ ;  /* 0x0000000f02107227 */ /* 0x000fc600078e00ff */
[----:B------:R-:W-:Y:S01]  /*0d80*/  ISETP.GT.U32.AND P0, PT, R4, R5, PT ;  /* 0x000000050400720c */ /* 0x000fe20003f04070 */
[----:B------:R-:W-:Y:S02]  /*0d90*/  IMAD.MOV R18, RZ, RZ, -R18 ;  /* 0x000000ffff127224 */ /* 0x000fe400078e0a12 */
[----:B------:R-:W-:-:S04]  /*0da0*/  IMAD.HI.U32 R10, R2, R13, RZ ;  /* 0x0000000d020a7227 */ /* 0x000fc800078e00ff */
[----:B------:R-:W-:Y:S02]  /*0db0*/  @!P4 IMAD.IADD R8, R8, 0x1, -R4 ;  /* 0x000000010808c824 */ /* 0x000fe400078e0a04 */
[----:B------:R-:W-:Y:S02]  /*0dc0*/  IMAD.MOV R16, RZ, RZ, -R16 ;  /* 0x000000ffff107224 */ /* 0x000fe400078e0a10 */
[----:B------:R-:W-:Y:S01]  /*0dd0*/  @!P5 IMAD.IADD R3, R3, 0x1, -R4 ;  /* 0x000000010303d824 */ /* 0x000fe200078e0a04 */
[----:B------:R-:W-:Y:S01]  /*0de0*/  ISETP.GE.AND P5, PT, R14, RZ, PT ;  /* 0x000000ff0e00720c */ /* 0x000fe20003fa6270 */
[C---:B------:R-:W-:Y:S01]  /*0df0*/  IMAD R14, R4.reuse, R18, R17 ;  /* 0x00000012040e7224 */ /* 0x040fe200078e0211 */
[C---:B------:R-:W-:Y:S01]  /*0e00*/  ISETP.GT.U32.AND P4, PT, R4.reuse, R8, PT ;  /* 0x000000080400720c */ /* 0x040fe20003f84070 */
[----:B------:R-:W-:Y:S02]  /*0e10*/  IMAD.MOV R17, RZ, RZ, -R10 ;  /* 0x000000ffff117224 */ /* 0x000fe400078e0a0a */
[----:B------:R-:W-:-:S02]  /*0e20*/  IMAD R10, R4, R16, R15 ;  /* 0x00000010040a7224 */ /* 0x000fc400078e020f */
[----:B------:R-:W-:Y:S02]  /*0e30*/  IMAD.MOV.U32 R19, RZ, RZ, R9 ;  /* 0x000000ffff137224 */ /* 0x000fe400078e0009 */
[----:B------:R-:W-:Y:S01]  /*0e40*/  @!P0 IMAD.IADD R5, R5, 0x1, -R4 ;  /* 0x0000000105058824 */ /* 0x000fe200078e0a04 */
[C---:B------:R-:W-:Y:S01]  /*0e50*/  ISETP.GT.U32.AND P0, PT, R4.reuse, R10, PT ;  /* 0x0000000a0400720c */ /* 0x040fe20003f04070 */
[C---:B------:R-:W-:Y:S02]  /*0e60*/  IMAD R9, R4.reuse, R17, R13 ;  /* 0x0000001104097224 */ /* 0x040fe400078e020d */
[----:B------:R-:W-:Y:S01]  /*0e70*/  @!P2 IMAD.MOV R19, RZ, RZ, -R19 ;  /* 0x000000ffff13a224 */ /* 0x000fe200078e0a13 */
[C---:B------:R-:W-:Y:S01]  /*0e80*/  ISETP.GT.U32.AND P2, PT, R4.reuse, R14, PT ;  /* 0x0000000e0400720c */ /* 0x040fe20003f44070 */
[----:B------:R-:W-:Y:S02]  /*0e90*/  IMAD.MOV.U32 R16, RZ, RZ, R3 ;  /* 0x000000ffff107224 */ /* 0x000fe400078e0003 */
[----:B0-----:R-:W-:Y:S01]  /*0ea0*/  IMAD.MOV.U32 R7, RZ, RZ, R5 ;  /* 0x000000ffff077224 */ /* 0x001fe200078e0005 */
[----:B------:R-:W-:Y:S01]  /*0eb0*/  STL [R1+0x7bc], R19 ;  /* 0x0007bc1301007387 */ /* 0x000fe20000100800 */
[----:B------:R-:W-:Y:S01]  /*0ec0*/  @!P1 IMAD.MOV R16, RZ, RZ, -R16 ;  /* 0x000000ffff109224 */ /* 0x000fe200078e0a10 */
[----:B------:R-:W-:Y:S01]  /*0ed0*/  ISETP.GE.AND P1, PT, R11, RZ, PT ;  /* 0x000000ff0b00720c */ /* 0x000fe20003f26270 */
[----:B------:R-:W-:Y:S01]  /*0ee0*/  @!P6 IMAD.MOV R7, RZ, RZ, -R7 ;  /* 0x000000ffff07e224 */ /* 0x000fe200078e0a07 */
[----:B------:R-:W-:Y:S01]  /*0ef0*/  ISETP.GT.U32.AND P6, PT, R4, R9, PT ;  /* 0x000000090400720c */ /* 0x000fe20003fc4070 */
[C---:B------:R-:W-:Y:S01]  /*0f00*/  VIADD R15, R0.reuse, 0x1f8 ;  /* 0x000001f8000f7836 */ /* 0x040fe20000000000 */
[----:B------:R-:W-:Y:S01]  /*0f10*/  STL [R1+0x7b8], R16 ;  /* 0x0007b81001007387 */ /* 0x000fe20000100800 */
[----:B------:R-:W-:-:S02]  /*0f20*/  VIADD R11, R0, 0x1f7 ;  /* 0x000001f7000b7836 */ /* 0x000fc40000000000 */
[--C-:B------:R-:W-:Y:S01]  /*0f30*/  @!P4 IMAD.IADD R8, R8, 0x1, -R4.reuse ;  /* 0x000000010808c824 */ /* 0x100fe200078e0a04 */
[----:B------:R-:W-:Y:S01]  /*0f40*/  ISETP.GE.AND P4, PT, R12, RZ, PT ;  /* 0x000000ff0c00720c */ /* 0x000fe20003f86270 */
[--C-:B------:R-:W-:Y:S01]  /*0f50*/  @!P2 IMAD.IADD R14, R14, 0x1, -R4.reuse ;  /* 0x000000010e0ea824 */ /* 0x100fe200078e0a04 */
[----:B------:R-:W-:Y:S01]  /*0f60*/  IABS R13, R15 ;  /* 0x0000000f000d7213 */ /* 0x000fe20000000000 */
[----:B------:R-:W-:Y:S01]  /*0f70*/  @!P0 IMAD.IADD R10, R10, 0x1, -R4 ;  /* 0x000000010a0a8824 */ /* 0x000fe200078e0a04 */
[----:B------:R-:W-:Y:S01]  /*0f80*/  IABS R12, R11 ;  /* 0x0000000b000c7213 */ /* 0x000fe20000000000 */
[----:B------:R0:W-:Y:S01]  /*0f90*/  STL [R1+0x7b4], R7 ;  /* 0x0007b40701007387 */ /* 0x0001e20000100800 */
[----:B------:R-:W-:Y:S01]  /*0fa0*/  ISETP.GE.AND P2, PT, R15, RZ, PT ;  /* 0x000000ff0f00720c */ /* 0x000fe20003f46270 */
[----:B------:R-:W-:Y:S01]  /*0fb0*/  IMAD.MOV.U32 R3, RZ, RZ, R13 ;  /* 0x000000ffff037224 */ /* 0x000fe200078e000d */
[----:B------:R-:W-:Y:S01]  /*0fc0*/  ISETP.GT.U32.AND P0, PT, R4, R14, PT ;  /* 0x0000000e0400720c */ /* 0x000fe20003f04070 */
[----:B------:R-:W-:-:S02]  /*0fd0*/  IMAD.MOV.U32 R15, RZ, RZ, R12 ;  /* 0x000000ffff0f7224 */ /* 0x000fc400078e000c */
[----:B------:R-:W-:Y:S01]  /*0fe0*/  @!P6 IMAD.IADD R9, R9, 0x1, -R4 ;  /* 0x000000010909e824 */ /* 0x000fe200078e0a04 */
[----:B------:R-:W-:Y:S01]  /*0ff0*/  ISETP.GT.U32.AND P6, PT, R4, R10, PT ;  /* 0x0000000a0400720c */ /* 0x000fe20003fc4070 */
[----:B------:R-:W-:-:S04]  /*1000*/  IMAD.HI.U32 R5, R2, R3, RZ ;  /* 0x0000000302057227 */ /* 0x000fc800078e00ff */
[----:B------:R-:W-:-:S04]  /*1010*/  IMAD.HI.U32 R12, R2, R15, RZ ;  /* 0x0000000f020c7227 */ /* 0x000fc800078e00ff */
[----:B0-----:R-:W-:Y:S02]  /*1020*/  IMAD.MOV.U32 R7, RZ, RZ, R8 ;  /* 0x000000ffff077224 */ /* 0x001fe400078e0008 */
[----:B------:R-:W-:Y:S02]  /*1030*/  IMAD.MOV R5, RZ, RZ, -R5 ;  /* 0x000000ffff057224 */ /* 0x000fe400078e0a05 */
[----:B------:R-:W-:Y:S02]  /*1040*/  IMAD.MOV R12, RZ, RZ, -R12 ;  /* 0x000000ffff0c7224 */ /* 0x000fe400078e0a0c */
[----:B------:R-:W-:Y:S01]  /*1050*/  @!P3 IMAD.MOV R7, RZ, RZ, -R7 ;  /* 0x000000ffff07b224 */ /* 0x000fe200078e0a07 */
[C---:B------:R-:W-:Y:S01]  /*1060*/  ISETP.GT.U32.AND P3, PT, R4.reuse, R9, PT ;  /* 0x000000090400720c */ /* 0x040fe20003f64070 */
[C---:B------:R-:W-:Y:S02]  /*1070*/  IMAD R3, R4.reuse, R5, R3 ;  /* 0x0000000504037224 */ /* 0x040fe400078e0203 */
[----:B------:R-:W-:Y:S01]  /*1080*/  IMAD R15, R4, R12, R15 ;  /* 0x0000000c040f7224 */ /* 0x000fe200078e020f */
[----:B------:R0:W-:Y:S01]  /*1090*/  STL [R1+0x7b0], R7 ;  /* 0x0007b00701007387 */ /* 0x0001e20000100800 */
[--C-:B------:R-:W-:Y:S01]  /*10a0*/  @!P0 IMAD.IADD R14, R14, 0x1, -R4.reuse ;  /* 0x000000010e0e8824 */ /* 0x100fe200078e0a04 */
[----:B------:R-:W-:Y:S01]  /*10b0*/  ISETP.GT.U32.AND P0, PT, R4, R3, PT ;  /* 0x000000030400720c */ /* 0x000fe20003f04070 */
[----:B------:R-:W-:Y:S01]  /*10c0*/  @!P6 IMAD.IADD R10, R10, 0x1, -R4 ;  /* 0x000000010a0ae824 */ /* 0x000fe200078e0a04 */
[----:B------:R-:W-:Y:S01]  /*10d0*/  ISETP.GT.U32.AND P6, PT, R4, R15, PT ;  /* 0x0000000f0400720c */ /* 0x000fe20003fc4070 */
[----:B------:R-:W-:-:S02]  /*10e0*/  VIADD R5, R0, 0x1f4 ;  /* 0x000001f400057836 */ /* 0x000fc40000000000 */
[C---:B------:R-:W-:Y:S02]  /*10f0*/  VIADD R13, R0.reuse, 0x1f6 ;  /* 0x000001f6000d7836 */ /* 0x040fe40000000000 */
[----:B------:R-:W-:Y:S01]  /*1100*/  VIADD R8, R0, 0x1f5 ;  /* 0x000001f500087836 */ /* 0x000fe20000000000 */
[----:B------:R-:W-:Y:S01]  /*1110*/  IABS R17, R5 ;  /* 0x0000000500117213 */ /* 0x000fe20000000000 */
[----:B------:R-:W-:Y:S01]  /*1120*/  @!P3 IMAD.IADD R9, R9, 0x1, -R4 ;  /* 0x000000010909b824 */ /* 0x000fe200078e0a04 */
[----:B------:R-:W-:Y:S01]  /*1130*/  IABS R16, R13 ;  /* 0x0000000d00107213 */ /* 0x000fe20000000000 */
[----:B0-----:R-:W-:Y:S01]  /*1140*/  IMAD.MOV.U32 R7, RZ, RZ, R14 ;  /* 0x000000ffff077224 */ /* 0x001fe200078e000e */
[----:B------:R-:W-:Y:S01]  /*1150*/  ISETP.GE.AND P3, PT, R11, RZ, PT ;  /* 0x000000ff0b00720c */ /* 0x000fe20003f66270 */
[----:B------:R-:W-:Y:S01]  /*1160*/  IMAD.MOV.U32 R11, RZ, RZ, R17 ;  /* 0x000000ffff0b7224 */ /* 0x000fe200078e0011 */
[----:B------:R-:W-:Y:S01]  /*1170*/  IABS R12, R8 ;  /* 0x00000008000c7213 */ /* 0x000fe20000000000 */
[----:B------:R-:W-:-:S04]  /*1180*/  IMAD.HI.U32 R17, R2, R16, RZ ;  /* 0x0000001002117227 */ /* 0x000fc800078e00ff */
[--C-:B------:R-:W-:Y:S01]  /*1190*/  @!P0 IMAD.IADD R3, R3, 0x1, -R4.reuse ;  /* 0x0000000103038824 */ /* 0x100fe200078e0a04 */
[----:B------:R-:W-:Y:S01]  /*11a0*/  ISETP.GE.AND P0, PT, R13, RZ, PT ;  /* 0x000000ff0d00720c */ /* 0x000fe20003f06270 */
[----:B------:R-:W-:Y:S02]  /*11b0*/  @!P6 IMAD.IADD R15, R15, 0x1, -R4 ;  /* 0x000000010f0fe824 */ /* 0x000fe400078e0a04 */
[----:B------:R-:W-:-:S03]  /*11c0*/  IMAD.HI.U32 R18, R2, R12, RZ ;  /* 0x0000000c02127227 */ /* 0x000fc600078e00ff */
[C---:B------:R-:W-:Y:S01]  /*11d0*/  ISETP.GT.U32.AND P6, PT, R4.reuse, R15, PT ;  /* 0x0000000f0400720c */ /* 0x040fe20003fc4070 */
[----:B------:R-:W-:Y:S02]  /*11e0*/  IMAD.MOV R17, RZ, RZ, -R17 ;  /* 0x000000ffff117224 */ /* 0x000fe400078e0a11 */
[----:B------:R-:W-:Y:S01]  /*11f0*/  @!P5 IMAD.MOV R7, RZ, RZ, -R7 ;  /* 0x000000ffff07d224 */ /* 0x000fe200078e0a07 */
[----:B------:R-:W-:Y:S01]  /*1200*/  ISETP.GT.U32.AND P5, PT, R4, R3, PT ;  /* 0x000000030400720c */ /* 0x000fe20003fa4070 */
[----:B------:R-:W-:-:S03]  /*1210*/  IMAD.HI.U32 R13, R2, R11, RZ ;  /* 0x0000000b020d7227 */ /* 0x000fc600078e00ff */
[----:B------:R0:W-:Y:S01]  /*1220*/  STL [R1+0x7ac], R7 ;  /* 0x0007ac0701007387 */ /* 0x0001e20000100800 */
[----:B------:R-:W-:Y:S02]  /*1230*/  IMAD.MOV R18, RZ, RZ, -R18 ;  /* 0x000000ffff127224 */ /* 0x000fe400078e0a12 */
[C---:B------:R-:W-:Y:S02]  /*1240*/  IMAD R16, R4.reuse, R17, R16 ;  /* 0x0000001104107224 */ /* 0x040fe400078e0210 */
[----:B------:R-:W-:Y:S02]  /*1250*/  IMAD.MOV R13, RZ, RZ, -R13 ;  /* 0x000000ffff0d7224 */ /* 0x000fe400078e0a0d */
[C---:B------:R-:W-:Y:S02]  /*1260*/  IMAD R12, R4.reuse, R18, R12 ;  /* 0x00000012040c7224 */ /* 0x040fe400078e020c */
[----:B------:R-:W-:Y:S01]  /*1270*/  @!P1 IMAD.MOV R10, RZ, RZ, -R10 ;  /* 0x000000ffff0a9224 */ /* 0x000fe200078e0a0a */
[----:B------:R-:W-:Y:S01]  /*1280*/  ISETP.GT.U32.AND P1, PT, R4, R16, PT ;  /* 0x000000100400720c */ /* 0x000fe20003f24070 */
[----:B0-----:R-:W-:-:S02]  /*1290*/  IMAD.MOV.U32 R7, RZ, RZ, R9 ;  /* 0x000000ffff077224 */ /* 0x001fc400078e0009 */
[C---:B------:R-:W-:Y:S01]  /*12a0*/  IMAD R11, R4.reuse, R13, R11 ;  /* 0x0000000d040b7224 */ /* 0x040fe200078e020b */
[----:B------:R0:W-:Y:S01]  /*12b0*/  STL [R1+0x7a8], R10 ;  /* 0x0007a80a01007387 */ /* 0x0001e20000100800 */
[----:B------:R-:W-:Y:S01]  /*12c0*/  @!P4 IMAD.MOV R7, RZ, RZ, -R7 ;  /* 0x000000ffff07c224 */ /* 0x000fe200078e0a07 */
[----:B------:R-:W-:Y:S01]  /*12d0*/  ISETP.GT.U32.AND P4, PT, R4, R12, PT ;  /* 0x0000000c0400720c */ /* 0x000fe20003f84070 */
[--C-:B------:R-:W-:Y:S01]  /*12e0*/  @!P5 IMAD.IADD R3, R3, 0x1, -R4.reuse ;  /* 0x000000010303d824 */ /* 0x100fe200078e0a04 */
[----:B------:R-:W-:Y:S01]  /*12f0*/  ISETP.GE.AND P5, PT, R8, RZ, PT ;  /* 0x000000ff0800720c */ /* 0x000fe20003fa6270 */
[----:B------:R-:W-:Y:S01]  /*1300*/  @!P6 IMAD.IADD R15, R15, 0x1, -R4 ;  /* 0x000000010f0fe824 */ /* 0x000fe200078e0a04 */
[----:B------:R-:W-:Y:S01]  /*1310*/  ISETP.GT.U32.AND P6, PT, R4, R11, PT ;  /* 0x0000000b0400720c */ /* 0x000fe20003fc4070 */
[C---:B------:R-:W-:Y:S01]  /*1320*/  VIADD R17, R0.reuse, 0x1f3 ;  /* 0x000001f300117836 */ /* 0x040fe20000000000 */
[----:B------:R1:W-:Y:S01]  /*1330*/  STL [R1+0x38], R7 ;  /* 0x0000380701007387 */ /* 0x0003e20000100800 */
[----:B------:R-:W-:-:S02]  /*1340*/  VIADD R8, R0, 0x1f2 ;  /* 0x000001f200087836 */ /* 0x000fc40000000000 */
[--C-:B------:R-:W-:Y:S01]  /*1350*/  @!P1 IMAD.IADD R16, R16, 0x1, -R4.reuse ;  /* 0x0000000110109824 */ /* 0x100fe200078e0a04 */
[----:B0-----:R-:W-:Y:S01]  /*1360*/  IABS R10, R17 ;  /* 0x00000011000a7213 */ /* 0x001fe20000000000 */
[----:B------:R-:W-:Y:S01]  /*1370*/  VIADD R9, R0, 0x1f1 ;  /* 0x000001f100097836 */ /* 0x000fe20000000000 */
[----:B------:R-:W-:Y:S01]  /*1380*/  IABS R13, R8 ;  /* 0x00000008000d7213 */ /* 0x000fe20000000000 */
[----:B------:R-:W-:Y:S01]  /*1390*/  @!P4 IMAD.IADD R12, R12, 0x1, -R4 ;  /* 0x000000010c0cc824 */ /* 0x000fe200078e0a04 */
[----:B------:R-:W-:Y:S01]  /*13a0*/  ISETP.GE.AND P1, PT, R5, RZ, PT ;  /* 0x000000ff0500720c */ /* 0x000fe20003f26270 */
[----:B------:R-:W-:Y:S01]  /*13b0*/  IMAD.HI.U32 R14, R2, R10, RZ ;  /* 0x0000000a020e7227 */ /* 0x000fe200078e00ff */
[----:B------:R-:W-:Y:S02]  /*13c0*/  ISETP.GT.U32.AND P4, PT, R4, R16, PT ;  /* 0x000000100400720c */ /* 0x000fe40003f84070 */
[----:B------:R-:W-:Y:S01]  /*13d0*/  IABS R19, R9 ;  /* 0x0000000900137213 */ /* 0x000fe20000000000 */
[----:B------:R-:W-:-:S02]  /*13e0*/  IMAD.MOV.U32 R5, RZ, RZ, R13 ;  /* 0x000000ffff057224 */ /* 0x000fc400078e000d */
[----:B------:R-:W-:Y:S01]  /*13f0*/  @!P6 IMAD.IADD R11, R11, 0x1, -R4 ;  /* 0x000000010b0be824 */ /* 0x000fe200078e0a04 */
[----:B------:R-:W-:Y:S01]  /*1400*/  ISETP.GT.U32.AND P6, PT, R4, R12, PT ;  /* 0x0000000c0400720c */ /* 0x000fe20003fc4070 */
[----:B------:R-:W-:Y:S02]  /*1410*/  IMAD.MOV R14, RZ, RZ, -R14 ;  /* 0x000000ffff0e7224 */ /* 0x000fe400078e0a0e */
[----:B------:R-:W-:-:S04]  /*1420*/  IMAD.HI.U32 R13, R2, R5, RZ ;  /* 0x00000005020d7227 */ /* 0x000fc800078e00ff */
[----:B-1----:R-:W-:Y:S02]  /*1430*/  IMAD.MOV.U32 R7, RZ, RZ, R3 ;  /* 0x000000ffff077224 */ /* 0x002fe400078e0003 */
[----:B------:R-:W-:Y:S02]  /*1440*/  IMAD R3, R4, R14, R10 ;  /* 0x0000000e04037224 */ /* 0x000fe400078e020a */
[----:B------:R-:W-:Y:S02]  /*1450*/  IMAD.MOV R13, RZ, RZ, -R13 ;  /* 0x000000ffff0d7224 */ /* 0x000fe400078e0a0d */
[--C-:B------:R-:W-:Y:S01]  /*1460*/  @!P4 IMAD.IADD R16, R16, 0x1, -R4.reuse ;  /* 0x000000011010c824 */ /* 0x100fe200078e0a04 */
[C---:B------:R-:W-:Y:S01]  /*1470*/  ISETP.GT.U32.AND P4, PT, R4.reuse, R3, PT ;  /* 0x000000030400720c */ /* 0x040fe20003f84070 */
[----:B------:R-:W-:Y:S02]  /*1480*/  IMAD R5, R4, R13, R5 ;  /* 0x0000000d04057224 */ /* 0x000fe400078e0205 */
[----:B------:R-:W-:-:S02]  /*1490*/  @!P6 IMAD.IADD R12, R12, 0x1, -R4 ;  /* 0x000000010c0ce824 */ /* 0x000fc400078e0a04 */
[----:B------:R-:W-:Y:S01]  /*14a0*/  @!P2 IMAD.MOV R7, RZ, RZ, -R7 ;  /* 0x000000ffff07a224 */ /* 0x000fe200078e0a07 */
[----:B------:R-:W-:Y:S01]  /*14b0*/  ISETP.GT.U32.AND P6, PT, R4, R5, PT ;  /* 0x000000050400720c */ /* 0x000fe20003fc4070 */
[----:B------:R-:W-:Y:S01]  /*14c0*/  VIADD R10, R0, 0x1f0 ;  /* 0x000001f0000a7836 */ /* 0x000fe20000000000 */
[----:B------:R-:W-:Y:S01]  /*14d0*/  ISETP.GT.U32.AND P2, PT, R4, R11, PT ;  /* 0x0000000b0400720c */ /* 0x000fe20003f44070 */
[----:B------:R-:W-:Y:S01]  /*14e0*/  IMAD.HI.U32 R20, R2, R19, RZ ;  /* 0x0000001302147227 */ /* 0x000fe200078e00ff */
[----:B------:R0:W-:Y:S02]  /*14f0*/  STL [R1+0x40], R7 ;  /* 0x0000400701007387 */ /* 0x0001e40000100800 */
[----:B------:R-:W-:Y:S01]  /*1500*/  IABS R13, R10 ;  /* 0x0000000a000d7213 */ /* 0x000fe20000000000 */
[----:B------:R-:W-:Y:S01]  /*1510*/  @!P4 IMAD.IADD R3, R3, 0x1, -R4 ;  /* 0x000000010303c824 */ /* 0x000fe200078e0a04 */
[----:B------:R-:W-:Y:S01]  /*1520*/  ISETP.GE.AND P4, PT, R8, RZ, PT ;  /* 0x000000ff0800720c */ /* 0x000fe20003f86270 */
[----:B------:R-:W-:-:S02]  /*1530*/  @!P3 IMAD.MOV R15, RZ, RZ, -R15 ;  /* 0x000000ffff0fb224 */ /* 0x000fc400078e0a0f */
[----:B------:R-:W-:Y:S02]  /*1540*/  IMAD.MOV R20, RZ, RZ, -R20 ;  /* 0x000000ffff147224 */ /* 0x000fe400078e0a14 */
[----:B------:R-:W-:Y:S01]  /*1550*/  @!P6 IMAD.IADD R5, R5, 0x1, -R4 ;  /* 0x000000010505e824 */ /* 0x000fe200078e0a04 */
[----:B------:R-:W-:Y:S01]  /*1560*/  ISETP.GT.U32.AND P6, PT, R4, R3, PT ;  /* 0x000000030400720c */ /* 0x000fe20003fc4070 */
[----:B0-----:R-:W-:Y:S01]  /*1570*/  IMAD.MOV.U32 R7, RZ, RZ, R16 ;  /* 0x000000ffff077224 */ /* 0x001fe200078e0010 */
[----:B------:R-:W-:Y:S01]  /*1580*/  STL [R1+0x50], R15 ;  /* 0x0000500f01007387 */ /* 0x000fe20000100800 */
[----:B------:R-:W-:-:S04]  /*1590*/  IMAD.HI.U32 R18, R2, R13, RZ ;  /* 0x0000000d02127227 */ /* 0x000fc800078e00ff */
[----:B------:R-:W-:Y:S01]  /*15a0*/  @!P0 IMAD.MOV R7, RZ, RZ, -R7 ;  /* 0x000000ffff078224 */ /* 0x000fe200078e0a07 */
[C---:B------:R-:W-:Y:S01]  /*15b0*/  ISETP.GT.U32.AND P0, PT, R4.reuse, R5, PT ;  /* 0x000000050400720c */ /* 0x040fe20003f04070 */
[----:B------:R-:W-:Y:S01]  /*15c0*/  @!P2 IMAD.IADD R11, R11, 0x1, -R4 ;  /* 0x000000010b0ba824 */ /* 0x000fe200078e0a04 */
[----:B------:R-:W-:Y:S01]  /*15d0*/  ISETP.GE.AND P2, PT, R17, RZ, PT ;  /* 0x000000ff1100720c */ /* 0x000fe20003f46270 */
[----:B------:R-:W-:Y:S01]  /*15e0*/  IMAD R8, R4, R20, R19 ;  /* 0x0000001404087224 */ /* 0x000fe200078e0213 */
[----:B------:R0:W-:Y:S01]  /*15f0*/  STL [R1+0x58], R7 ;  /* 0x0000580701007387 */ /* 0x0001e20000100800 */
[----:B------:R-:W-:Y:S02]  /*1600*/  IMAD.MOV R18, RZ, RZ, -R18 ;  /* 0x000000ffff127224 */ /* 0x000fe400078e0a12 */
[----:B------:R-:W-:Y:S01]  /*1610*/  VIADD R14, R0, 0x1ef ;  /* 0x000001ef000e7836 */ /* 0x000fe20000000000 */
[C---:B------:R-:W-:Y:S01]  /*1620*/  ISETP.GT.U32.AND P3, PT, R4.reuse, R8, PT ;  /* 0x000000080400720c */ /* 0x040fe20003f64070 */
[----:B------:R-:W-:-:S02]  /*1630*/  IMAD R13, R4, R18, R13 ;  /* 0x00000012040d7224 */ /* 0x000fc400078e020d */
[----:B------:R-:W-:Y:S01]  /*1640*/  @!P5 IMAD.MOV R12, RZ, RZ, -R12 ;  /* 0x000000ffff0cd224 */ /* 0x000fe200078e0a0c */
[----:B------:R-:W-:Y:S01]  /*1650*/  IABS R17, R14 ;  /* 0x0000000e00117213 */ /* 0x000fe20000000000 */
[----:B------:R-:W-:Y:S01]  /*1660*/  @!P6 IMAD.IADD R3, R3, 0x1, -R4 ;  /* 0x000000010303e824 */ /* 0x000fe200078e0a04 */
[----:B------:R-:W-:Y:S01]  /*1670*/  ISETP.GT.U32.AND P6, PT, R4, R13, PT ;  /* 0x0000000d0400720c */ /* 0x000fe20003fc4070 */
[----:B0-----:R-:W-:Y:S01]  /*1680*/  IMAD.MOV.U32 R7, RZ, RZ, R11 ;  /* 0x000000ffff077224 */ /* 0x001fe200078e000b */
[----:B------:R-:W-:Y:S01]  /*1690*/  STL [R1+0x6c], R12 ;  /* 0x00006c0c01007387 */ /* 0x000fe20000100800 */
[----:B------:R-:W-:Y:S01]  /*16a0*/  ISETP.GE.AND P5, PT, R9, RZ, PT ;  /* 0x000000ff0900720c */ /* 0x000fe20003fa6270 */
[----:B------:R-:W-:-:S04]  /*16b0*/  IMAD.HI.U32 R9, R2, R17, RZ ;  /* 0x0000001102097227 */ /* 0x000fc800078e00ff */
[----:B------:R-:W-:Y:S01]  /*16c0*/  @!P1 IMAD.MOV R7, RZ, RZ, -R7 ;  /* 0x000000ffff079224 */ /* 0x000fe200078e0a07 */
[----:B------:R-:W-:Y:S01]  /*16d0*/  ISETP.GE.AND P1, PT, R10, RZ, PT ;  /* 0x000000ff0a00720c */ /* 0x000fe20003f26270 */
[----:B------:R-:W-:Y:S02]  /*16e0*/  VIADD R10, R0, 0x1ee ;  /* 0x000001ee000a7836 */ /* 0x000fe40000000000 */
[----:B------:R-:W-:Y:S01]  /*16f0*/  IMAD.MOV R15, RZ, RZ, -R9 ;  /* 0x000000ffff0f7224 */ /* 0x000fe200078e0a09 */
[----:B------:R0:W-:Y:S01]  /*1700*/  STL [R1+0x74], R7 ;  /* 0x0000740701007387 */ /* 0x0001e20000100800 */
[--C-:B------:R-:W-:Y:S01]  /*1710*/  @!P0 IMAD.IADD R5, R5, 0x1, -R4.reuse ;  /* 0x0000000105058824 */ /* 0x100fe200078e0a04 */
[----:B------:R-:W-:Y:S01]  /*1720*/  IABS R9, R10 ;  /* 0x0000000a00097213 */ /* 0x000fe20000000000 */
[----:B------:R-:W-:Y:S01]  /*1730*/  @!P3 IMAD.IADD R8, R8, 0x1, -R4 ;  /* 0x000000010808b824 */ /* 0x000fe200078e0a04 */
[----:B------:R-:W-:Y:S01]  /*1740*/  ISETP.GE.AND P3, PT, R10, RZ, PT ;  /* 0x000000ff0a00720c */ /* 0x000fe20003f66270 */
[----:B------:R-:W-:Y:S01]  /*1750*/  IMAD R15, R4, R15, R17 ;  /* 0x0000000f040f7224 */ /* 0x000fe200078e0211 */
[----:B------:R-:W-:Y:S01]  /*1760*/  ISETP.GE.AND P0, PT, R14, RZ, PT ;  /* 0x000000ff0e00720c */ /* 0x000fe20003f06270 */
[----:B------:R-:W-:-:S02]  /*1770*/  IMAD.MOV.U32 R10, RZ, RZ, R9 ;  /* 0x000000ffff0a7224 */ /* 0x000fc400078e0009 */
[----:B------:R-:W-:Y:S01]  /*1780*/  @!P6 IMAD.IADD R13, R13, 0x1, -R4 ;  /* 0x000000010d0de824 */ /* 0x000fe200078e0a04 */
[----:B------:R-:W-:Y:S01]  /*1790*/  ISETP.GT.U32.AND P6, PT, R4, R8, PT ;  /* 0x000000080400720c */ /* 0x000fe20003fc4070 */
[----:B0-----:R-:W-:Y:S02]  /*17a0*/  IMAD.MOV.U32 R7, RZ, RZ, R3 ;  /* 0x000000ffff077224 */ /* 0x001fe400078e0003 */
[----:B------:R-:W-:-:S04]  /*17b0*/  IMAD.HI.U32 R14, R2, R10, RZ ;  /* 0x0000000a020e7227 */ /* 0x000fc800078e00ff */
[----:B------:R-:W-:Y:S01]  /*17c0*/  @!P2 IMAD.MOV R7, RZ, RZ, -R7 ;  /* 0x000000ffff07a224 */ /* 0x000fe200078e0a07 */
[----:B------:R-:W-:Y:S01]  /*17d0*/  ISETP.GT.U32.AND P2, PT, R4, R13, PT ;  /* 0x0000000d0400720c */ /* 0x000fe20003f44070 */
[C---:B------:R-:W-:Y:S02]  /*17e0*/  VIADD R11, R0.reuse, 0x1ed ;  /* 0x000001ed000b7836 */ /* 0x040fe40000000000 */
[C---:B------:R-:W-:Y:S01]  /*17f0*/  VIADD R18, R0.reuse, 0x1eb ;  /* 0x000001eb00127836 */ /* 0x040fe20000000000 */
[----:B------:R0:W-:Y:S01]  /*1800*/  STL [R1+0x7c], R7 ;  /* 0x00007c0701007387 */ /* 0x0001e20000100800 */
[----:B------:R-:W-:Y:S01]  /*1810*/  VIADD R9, R0, 0x1ec ;  /* 0x000001ec00097836 */ /* 0x000fe20000000000 */
[----:B------:R-:W-:Y:S01]  /*1820*/  IABS R3, R11 ;  /* 0x0000000b00037213 */ /* 0x000fe20000000000 */
[----:B------:R-:W-:-:S03]  /*1830*/  @!P6 IMAD.IADD R8, R8, 0x1, -R4 ;  /* 0x000000010808e824 */ /* 0x000fc600078e0a04 */
[----:B------:R-:W-:Y:S01]  /*1840*/  IABS R12, R9 ;  /* 0x00000009000c7213 */ /* 0x000fe20000000000 */
[----:B------:R-:W-:-:S04]  /*1850*/  IMAD.HI.U32 R16, R2, R3, RZ ;  /* 0x0000000302107227 */ /* 0x000fc800078e00ff */
[----:B0-----:R-:W-:Y:S02]  /*1860*/  IMAD.MOV.U32 R7, RZ, RZ, R5 ;  /* 0x000000ffff077224 */ /* 0x001fe400078e0005 */
[----:B------:R-:W-:Y:S01]  /*1870*/  IMAD.MOV R5, RZ, RZ, -R14 ;  /* 0x000000ffff057224 */ /* 0x000fe200078e0a0e */
[----:B------:R-:W-:Y:S01]  /*1880*/  IABS R14, R18 ;  /* 0x00000012000e7213 */ /* 0x000fe20000000000 */
[----:B------:R-:W-:Y:S01]  /*1890*/  @!P4 IMAD.MOV R7, RZ, RZ, -R7 ;  /* 0x000000ffff07c224 */ /* 0x000fe200078e0a07 */
[C---:B------:R-:W-:Y:S01]  /*18a0*/  ISETP.GT.U32.AND P4, PT, R4.reuse, R15, PT ;  /* 0x0000000f0400720c */ /* 0x040fe20003f84070 */
[----:B------:R-:W-:Y:S02]  /*18b0*/  IMAD R5, R4, R5, R10 ;  /* 0x0000000504057224 */ /* 0x000fe400078e020a */
[----:B------:R-:W-:Y:S01]  /*18c0*/  IMAD.MOV.U32 R10, RZ, RZ, R14 ;  /* 0x000000ffff0a7224 */ /* 0x000fe200078e000e */
[----:B------:R0:W-:Y:S01]  /*18d0*/  STL [R1+0x84], R7 ;  /* 0x0000840701007387 */ /* 0x0001e20000100800 */
[----:B------:R-:W-:Y:S01]  /*18e0*/  IMAD.HI.U32 R14, R2, R12, RZ ;  /* 0x0000000c020e7227 */ /* 0x000fe200078e00ff */
[----:B------:R-:W-:-:S03]  /*18f0*/  ISETP.GT.U32.AND P6, PT, R4, R5, PT ;  /* 0x000000050400720c */ /* 0x000fc60003fc4070 */
[----:B------:R-:W-:Y:S01]  /*1900*/  @!P2 IMAD.IADD R13, R13, 0x1, -R4 ;  /* 0x000000010d0da824 */ /* 0x000fe200078e0a04 */
[----:B------:R-:W-:Y:S01]  /*1910*/  ISETP.GE.AND P2, PT, R11, RZ, PT ;  /* 0x000000ff0b00720c */ /* 0x000fe20003f46270 */
[----:B------:R-:W-:Y:S02]  /*1920*/  IMAD.MOV R16, RZ, RZ, -R16 ;  /* 0x000000ffff107224 */ /* 0x000fe400078e0a10 */
[----:B------:R-:W-:Y:S01]  /*1930*/  @!P4 IMAD.IADD R15, R15, 0x1, -R4 ;  /* 0x000000010f0fc824 */ /* 0x000fe200078e0a04 */
[----:B------:R-:W-:Y:S01]  /*1940*/  ISETP.GE.AND P4, PT, R9, RZ, PT ;  /* 0x000000ff0900720c */ /* 0x000fe20003f86270 */
[----:B0-----:R-:W-:Y:S02]  /*1950*/  IMAD.MOV.U32 R7, RZ, RZ, R8 ;  /* 0x000000ffff077224 */ /* 0x001fe400078e0008 */
[----:B------:R-:W-:-:S04]  /*1960*/  IMAD.HI.U32 R11, R2, R10, RZ ;  /* 0x0000000a020b7227 */ /* 0x000fc800078e00ff */
[----:B------:R-:W-:Y:S01]  /*1970*/  @!P5 IMAD.MOV R7, RZ, RZ, -R7 ;  /* 0x000000ffff07d224 */ /* 0x000fe200078e0a07 */
[C---:B------:R-:W-:Y:S01]  /*1980*/  ISETP.GT.U32.AND P5, PT, R4.reuse, R15, PT ;  /* 0x0000000f0400720c */ /* 0x040fe20003fa4070 */
[----:B------:R-:W-:Y:S02]  /*1990*/  IMAD.MOV R14, RZ, RZ, -R14 ;  /* 0x000000ffff0e7224 */ /* 0x000fe400078e0a0e */
[C---:B------:R-:W-:Y:S01]  /*19a0*/  IMAD R3, R4.reuse, R16, R3 ;  /* 0x0000001004037224 */ /* 0x040fe200078e0203 */
[----:B------:R0:W-:Y:S01]  /*19b0*/  STL [R1+0xa0], R7 ;  /* 0x0000a00701007387 */ /* 0x0001e20000100800 */
[----:B------:R-:W-:Y:S02]  /*19c0*/  @!P6 IMAD.IADD R5, R5, 0x1, -R4 ;  /* 0x000000010505e824 */ /* 0x000fe400078e0a04 */
[----:B------:R-:W-:Y:S02]  /*19d0*/  IMAD.MOV R8, RZ, RZ, -R11 ;  /* 0x000000ffff087224 */ /* 0x000fe400078e0a0b */
[C---:B------:R-:W-:Y:S01]  /*19e0*/  IMAD R11, R4.reuse, R14, R12 ;  /* 0x0000000e040b7224 */ /* 0x040fe200078e020c */
[----:B------:R-:W-:Y:S01]  /*19f0*/  ISETP.GT.U32.AND P6, PT, R4, R5, PT ;  /* 0x000000050400720c */ /* 0x000fe20003fc4070 */
[----:B------:R-:W-:-:S02]  /*1a00*/  VIADD R12, R0, 0x1ea ;  /* 0x000001ea000c7836 */ /* 0x000fc40000000000 */
[----:B------:R-:W-:Y:S01]  /*1a10*/  @!P5 IMAD.IADD R15, R15, 0x1, -R4 ;  /* 0x000000010f0fd824 */ /* 0x000fe200078e0a04 */
[C---:B------:R-:W-:Y:S01]  /*1a20*/  ISETP.GT.U32.AND P5, PT, R4.reuse, R11, PT ;  /* 0x0000000b0400720c */ /* 0x040fe20003fa4070 */
[----:B0-----:R-:W-:Y:S02]  /*1a30*/  IMAD.MOV.U32 R7, RZ, RZ, R13 ;  /* 0x000000ffff077224 */ /* 0x001fe400078e000d */
[C---:B------:R-:W-:Y:S01]  /*1a40*/  IMAD R10, R4.reuse, R8, R10 ;  /* 0x00000008040a7224 */ /* 0x040fe200078e020a */
[----:B------:R-:W-:Y:S01]  /*1a50*/  IABS R8, R12 ;  /* 0x0000000c00087213 */ /* 0x000fe20000000000 */
[----:B------:R-:W-:Y:S01]  /*1a60*/  @!P1 IMAD.MOV R7, RZ, RZ, -R7 ;  /* 0x000000ffff079224 */ /* 0x000fe200078e0a07 */
[----:B------:R-:W-:Y:S01]  /*1a70*/  ISETP.GT.U32.AND P1, PT, R4, R3, PT ;  /* 0x000000030400720c */ /* 0x000fe20003f24070 */
[----:B------:R-:W-:Y:S02]  /*1a80*/  VIADD R13, R0, 0x1e8 ;  /* 0x000001e8000d7836 */ /* 0x000fe40000000000 */
[--C-:B------:R-:W-:Y:S01]  /*1a90*/  @!P6 IMAD.IADD R5, R5, 0x1, -R4.reuse ;  /* 0x000000010505e824 */ /* 0x100fe200078e0a04 */
[----:B------:R-:W-:Y:S01]  /*1aa0*/  ISETP.GT.U32.AND P6, PT, R4, R10, PT ;  /* 0x0000000a0400720c */ /* 0x000fe20003fc4070 */
[----:B------:R-:W-:Y:S01]  /*1ab0*/  IMAD.HI.U32 R17, R2, R8, RZ ;  /* 0x0000000802117227 */ /* 0x000fe200078e00ff */
[----:B------:R-:W-:Y:S01]  /*1ac0*/  IABS R19, R13 ;  /* 0x0000000d00137213 */ /* 0x000fe20000000000 */
[----:B------:R0:W-:Y:S02]  /*1ad0*/  STL [R1+0xa8], R7 ;  /* 0x0000a80701007387 */ /* 0x0001e40000100800 */
[----:B------:R-:W-:-:S02]  /*1ae0*/  @!P5 IMAD.IADD R11, R11, 0x1, -R4 ;  /* 0x000000010b0bd824 */ /* 0x000fc400078e0a04 */
[----:B------:R-:W-:Y:S02]  /*1af0*/  VIADD R14, R0, 0x1e9 ;  /* 0x000001e9000e7836 */ /* 0x000fe40000000000 */
[--C-:B------:R-:W-:Y:S01]  /*1b00*/  @!P1 IMAD.IADD R3, R3, 0x1, -R4.reuse ;  /* 0x0000000103039824 */ /* 0x100fe200078e0a04 */
[----:B------:R-:W-:Y:S01]  /*1b10*/  ISETP.GE.AND P1, PT, R18, RZ, PT ;  /* 0x000000ff1200720c */ /* 0x000fe20003f26270 */
[----:B------:R-:W-:Y:S01]  /*1b20*/  IMAD.MOV R17, RZ, RZ, -R17 ;  /* 0x000000ffff117224 */ /* 0x000fe200078e0a11 */
[----:B------:R-:W-:Y:S01]  /*1b30*/  IABS R16, R14 ;  /* 0x0000000e00107213 */ /* 0x000fe20000000000 */
[----:B------:R-:W-:Y:S01]  /*1b40*/  @!P6 IMAD.IADD R10, R10, 0x1, -R4 ;  /* 0x000000010a0ae824 */ /* 0x000fe200078e0a04 */
[C---:B------:R-:W-:Y:S01]  /*1b50*/  ISETP.GT.U32.AND P5, PT, R4.reuse, R3, PT ;  /* 0x000000030400720c */ /* 0x040fe20003fa4070 */
[C---:B------:R-:W-:Y:S01]  /*1b60*/  IMAD R8, R4.reuse, R17, R8 ;  /* 0x0000001104087224 */ /* 0x040fe200078e0208 */
[----:B------:R-:W-:Y:S01]  /*1b70*/  ISETP.GT.U32.AND P6, PT, R4, R11, PT ;  /* 0x0000000b0400720c */ /* 0x000fe20003fc4070 */
[----:B------:R-:W-:-:S02]  /*1b80*/  IMAD.MOV.U32 R18, RZ, RZ, R19 ;  /* 0x000000ffff127224 */ /* 0x000fc400078e0013 */
[----:B------:R-:W-:Y:S02]  /*1b90*/  VIADD R9, R0, 0x1e7 ;  /* 0x000001e700097836 */ /* 0x000fe40000000000 */
[----:B------:R-:W-:-:S03]  /*1ba0*/  IMAD.HI.U32 R19, R2, R16, RZ ;  /* 0x0000001002137227 */ /* 0x000fc600078e00ff */
[----:B------:R-:W-:Y:S01]  /*1bb0*/  IABS R20, R9 ;  /* 0x0000000900147213 */ /* 0x000fe20000000000 */
[----:B------:R-:W-:Y:S02]  /*1bc0*/  IMAD.MOV.U32 R21, RZ, RZ, R15 ;  /* 0x000000ffff157224 */ /* 0x000fe400078e000f */
[----:B------:R-:W-:Y:S01]  /*1bd0*/  @!P5 IMAD.IADD R3, R3, 0x1, -R4 ;  /* 0x000000010303d824 */ /* 0x000fe200078e0a04 */
[C---:B------:R-:W-:Y:S01]  /*1be0*/  ISETP.GT.U32.AND P5, PT, R4.reuse, R8, PT ;  /* 0x000000080400720c */ /* 0x040fe20003fa4070 */
[----:B------:R-:W-:Y:S02]  /*1bf0*/  IMAD.MOV R19, RZ, RZ, -R19 ;  /* 0x000000ffff137224 */ /* 0x000fe400078e0a13 */
[----:B0-----:R-:W-:Y:S02]  /*1c00*/  IMAD.MOV.U32 R7, RZ, RZ, R5 ;  /* 0x000000ffff077224 */ /* 0x001fe400078e0005 */
[----:B------:R-:W-:Y:S01]  /*1c10*/  @!P0 IMAD.MOV R21, RZ, RZ, -R21 ;  /* 0x000000ffff158224 */ /* 0x000fe200078e0a15 */
[----:B------:R-:W-:Y:S01]  /*1c20*/  ISETP.GT.U32.AND P0, PT, R4, R10, PT ;  /* 0x0000000a0400720c */ /* 0x000fe20003f04070 */
[----:B------:R-:W-:Y:S01]  /*1c30*/  @!P3 IMAD.MOV R7, RZ, RZ, -R7 ;  /* 0x000000ffff07b224 */ /* 0x000fe200078e0a07 */
[----:B------:R-:W-:Y:S01]  /*1c40*/  ISETP.GE.AND P3, PT, R12, RZ, PT ;  /* 0x000000ff0c00720c */ /* 0x000fe20003f66270 */
[----:B------:R-:W-:Y:S01]  /*1c50*/  IMAD R16, R4, R19, R16 ;  /* 0x0000001304107224 */ /* 0x000fe200078e0210 */
[----:B------:R-:W-:Y:S01]  /*1c60*/  STL [R1+0xb4], R21 ;  /* 0x0000b41501007387 */ /* 0x000fe20000100800 */
[----:B------:R-:W-:-:S03]  /*1c70*/  IMAD.HI.U32 R15, R2, R20, RZ ;  /* 0x00000014020f7227 */ /* 0x000fc600078e00ff */
[----:B------:R0:W-:Y:S01]  /*1c80*/  STL [R1+0xbc], R7 ;  /* 0x0000bc0701007387 */ /* 0x0001e20000100800 */
[--C-:B------:R-:W-:Y:S01]  /*1c90*/  @!P6 IMAD.IADD R11, R11, 0x1, -R4.reuse ;  /* 0x000000010b0be824 */ /* 0x100fe200078e0a04 */
[----:B------:R-:W-:Y:S01]  /*1ca0*/  ISETP.GT.U32.AND P6, PT, R4, R16, PT ;  /* 0x000000100400720c */ /* 0x000fe20003fc4070 */
[----:B------:R-:W-:Y:S02]  /*1cb0*/  IMAD.MOV R15, RZ, RZ, -R15 ;  /* 0x000000ffff0f7224 */ /* 0x000fe400078e0a0f */
[----:B------:R-:W-:Y:S02]  /*1cc0*/  @!P5 IMAD.IADD R8, R8, 0x1, -R4 ;  /* 0x000000010808d824 */ /* 0x000fe400078e0a04 */
[----:B------:R-:W-:Y:S02]  /*1cd0*/  IMAD R15, R4, R15, R20 ;  /* 0x0000000f040f7224 */ /* 0x000fe400078e0214 */
[----:B------:R-:W-:-:S04]  /*1ce0*/  IMAD.HI.U32 R12, R2, R18, RZ ;  /* 0x00000012020c7227 */ /* 0x000fc800078e00ff */
[----:B0-----:R-:W-:Y:S02]  /*1cf0*/  IMAD.MOV.U32 R7, RZ, RZ, R3 ;  /* 0x000000ffff077224 */ /* 0x001fe400078e0003 */
[----:B------:R-:W-:Y:S02]  /*1d00*/  VIADD R5, R0, 0x1e6 ;  /* 0x000001e600057836 */ /* 0x000fe40000000000 */
[----:B------:R-:W-:Y:S01]  /*1d10*/  @!P2 IMAD.MOV R7, RZ, RZ, -R7 ;  /* 0x000000ffff07a224 */ /* 0x000fe200078e0a07 */
[----:B------:R-:W-:Y:S01]  /*1d20*/  ISETP.GT.U32.AND P2, PT, R4, R8, PT ;  /* 0x000000080400720c */ /* 0x000fe20003f44070 */
[----:B------:R-:W-:Y:S01]  /*1d30*/  @!P0 IMAD.IADD R10, R10, 0x1, -R4 ;  /* 0x000000010a0a8824 */ /* 0x000fe200078e0a04 */
[----:B------:R-:W-:Y:S01]  /*1d40*/  ISETP.GE.AND P0, PT, R14, RZ, PT ;  /* 0x000000ff0e00720c */ /* 0x000fe20003f06270 */
[----:B------:R-:W-:Y:S01]  /*1d50*/  @!P4 IMAD.MOV R11, RZ, RZ, -R11 ;  /* 0x000000ffff0bc224 */ /* 0x000fe200078e0a0b */
[----:B------:R-:W-:Y:S01]  /*1d60*/  ISETP.GT.U32.AND P4, PT, R4, R15, PT ;  /* 0x0000000f0400720c */ /* 0x000fe20003f84070 */
[----:B------:R-:W-:Y:S01]  /*1d70*/  IMAD.MOV R12, RZ, RZ, -R12 ;  /* 0x000000ffff0c7224 */ /* 0x000fe200078e0a0c */
[----:B------:R0:W-:Y:S01]  /*1d80*/  STL [R1+0xf4], R7 ;  /* 0x0000f40701007387 */ /* 0x0001e20000100800 */
[----:B------:R-:W-:Y:S01]  /*1d90*/  @!P6 IMAD.IADD R16, R16, 0x1, -R4 ;  /* 0x000000011010e824 */ /* 0x000fe200078e0a04 */
[----:B------:R-:W-:Y:S01]  /*1da0*/  IABS R14, R5 ;  /* 0x00000005000e7213 */ /* 0x000fe20000000000 */
[----:B------:R-:W-:Y:S01]  /*1db0*/  IMAD R12, R4, R12, R18 ;  /* 0x0000000c040c7224 */ /* 0x000fe200078e0212 */
[----:B------:R-:W-:Y:S01]  /*1dc0*/  STL [R1+0x100], R11 ;  /* 0x0001000b01007387 */ /* 0x000fe20000100800 */
[----:B------:R-:W-:Y:S01]  /*1dd0*/  VIADD R17, R0, 0x1e5 ;  /* 0x000001e500117836 */ /* 0x000fe20000000000 */
[----:B------:R-:W-:Y:S01]  /*1de0*/  ISETP.GT.U32.AND P6, PT, R4, R16, PT ;  /* 0x000000100400720c */ /* 0x000fe20003fc4070 */
[----:B------:R-:W-:Y:S01]  /*1df0*/  IMAD.HI.U32 R18, R2, R14, RZ ;  /* 0x0000000e02127227 */ /* 0x000fe200078e00ff */
[----:B------:R-:W-:-:S02]  /*1e00*/  ISETP.GT.U32.AND P5, PT, R4, R12, PT ;  /* 0x0000000c0400720c */ /* 0x000fc40003fa4070 */
[----:B------:R-:W-:Y:S01]  /*1e10*/  IABS R3, R17 ;  /* 0x0000001100037213 */ /* 0x000fe20000000000 */
[----:B0-----:R-:W-:Y:S02]  /*1e20*/  IMAD.MOV.U32 R7, RZ, RZ, R10 ;  /* 0x000000ffff077224 */ /* 0x001fe400078e000a */
[----:B------:R-:W-:Y:S01]  /*1e30*/  @!P2 IMAD.IADD R8, R8, 0x1, -R4 ;  /* 0x000000010808a824 */ /* 0x000fe200078e0a04 */
[----:B------:R-:W-:Y:S01]  /*1e40*/  ISETP.GE.AND P2, PT, R9, RZ, PT ;  /* 0x000000ff0900720c */ /* 0x000fe20003f46270 */
[----:B------:R-:W-:Y:S01]  /*1e50*/  @!P1 IMAD.MOV R7, RZ, RZ, -R7 ;  /* 0x000000ffff079224 */ /* 0x000fe200078e0a07 */
[----:B------:R-:W-:Y:S01]  /*1e60*/  ISETP.GE.AND P1, PT, R13, RZ, PT ;  /* 0x000000ff0d00720c */ /* 0x000fe20003f26270 */
[----:B------:R-:W-:Y:S02]  /*1e70*/  IMAD.MOV R18, RZ, RZ, -R18 ;  /* 0x000000ffff127224 */ /* 0x000fe400078e0a12 */
[----:B------:R-:W-:Y:S01]  /*1e80*/  @!P4 IMAD.IADD R15, R15, 0x1, -R4 ;  /* 0x000000010f0fc824 */ /* 0x000fe200078e0a04 */
[----:B------:R0:W-:Y:S01]  /*1e90*/  STL [R1+0x108], R7 ;  /* 0x0001080701007387 */ /* 0x0001e20000100800 */
[----:B------:R-:W-:Y:S01]  /*1ea0*/  IMAD R14, R4, R18, R14 ;  /* 0x00000012040e7224 */ /* 0x000fe200078e020e */
[----:B------:R-:W-:Y:S01]  /*1eb0*/  ISETP.GE.AND P4, PT, R5, RZ, PT ;  /* 0x000000ff0500720c */ /* 0x000fe20003f86270 */
[----:B------:R-:W-:-:S04]  /*1ec0*/  IMAD.HI.U32 R9, R2, R3, RZ ;  /* 0x0000000302097227 */ /* 0x000fc800078e00ff */
[--C-:B------:R-:W-:Y:S01]  /*1ed0*/  @!P6 IMAD.IADD R16, R16, 0x1, -R4.reuse ;  /* 0x000000011010e824 */ /* 0x100fe200078e0a04 */
[----:B------:R-:W-:Y:S01]  /*1ee0*/  ISETP.GT.U32.AND P6, PT, R4, R14, PT ;  /* 0x0000000e0400720c */ /* 0x000fe20003fc4070 */
[----:B------:R-:W-:Y:S02]  /*1ef0*/  @!P5 IMAD.IADD R12, R12, 0x1, -R4 ;  /* 0x000000010c0cd824 */ /* 0x000fe400078e0a04 */
[----:B0-----:R-:W-:Y:S02]  /*1f00*/  IMAD.MOV.U32 R7, RZ, RZ, R8 ;  /* 0x000000ffff077224 */ /* 0x001fe400078e0008 */
[----:B------:R-:W-:Y:S01]  /*1f10*/  IMAD.MOV R9, RZ, RZ, -R9 ;  /* 0x000000ffff097224 */ /* 0x000fe200078e0a09 */
[C---:B------:R-:W-:Y:S01]  /*1f20*/  ISETP.GT.U32.AND P5, PT, R4.reuse, R12, PT ;  /* 0x0000000c0400720c */ /* 0x040fe20003fa4070 */
[----:B------:R-:W-:Y:S01]  /*1f30*/  @!P3 IMAD.MOV R7, RZ, RZ, -R7 ;  /* 0x000000ffff07b224 */ /* 0x000fe200078e0a07 */
[C---:B------:R-:W-:Y:S01]  /*1f40*/  ISETP.GT.U32.AND P3, PT, R4.reuse, R15, PT ;  /* 0x0000000f0400720c */ /* 0x040fe20003f64070 */
[----:B------:R-:W-:-:S02]  /*1f50*/  IMAD R3, R4, R9, R3 ;  /* 0x0000000904037224 */ /* 0x000fc400078e0203 */
[----:B------:R-:W-:Y:S01]  /*1f60*/  VIADD R9, R0, 0x1e4 ;  /* 0x000001e400097836 */ /* 0x000fe20000000000 */
[----:B------:R0:W-:Y:S01]  /*1f70*/  STL [R1+0x10c], R7 ;  /* 0x00010c0701007387 */ /* 0x0001e20000100800 */
[--C-:B------:R-:W-:Y:S02]  /*1f80*/  @!P6 IMAD.IADD R14, R14, 0x1, -R4.reuse ;  /* 0x000000010e0ee824 */ /* 0x100fe400078e0a04 */
[C---:B------:R-:W-:Y:S01]  /*1f90*/  VIADD R8, R0.reuse, 0x1e3 ;  /* 0x000001e300087836 */ /* 0x040fe20000000000 */
[----:B------:R-:W-:Y:S01]  /*1fa0*/  IABS R19, R9 ;  /* 0x0000000900137213 */ /* 0x000fe20000000000 */
[----:B------:R-:W-:Y:S01]  /*1fb0*/  VIADD R11, R0, 0x1e2 ;  /* 0x000001e2000b7836 */ /* 0x000fe20000000000 */
[----:B------:R-:W-:Y:S01]  /*1fc0*/  ISETP.GT.U32.AND P6, PT, R4, R14, PT ;  /* 0x0000000e0400720c */ /* 0x000fe20003fc4070 */
[--C-:B------:R-:W-:Y:S01]  /*1fd0*/  @!P5 IMAD.IADD R12, R12, 0x1, -R4.reuse ;  /* 0x000000010c0cd824 */ /* 0x100fe200078e0a04 */
[----:B------:R-:W-:Y:S01]  /*1fe0*/  ISETP.GE.AND P5, PT, R17, RZ, PT ;  /* 0x000000ff1100720c */ /* 0x000fe20003fa6270 */
[----:B------:R-:W-:Y:S01]  /*1ff0*/  @!P3 IMAD.IADD R15, R15, 0x1, -R4 ;  /* 0x000000010f0fb824 */ /* 0x000fe200078e0a04 */
[----:B------:R-:W-:Y:S01]  /*2000*/  ISETP.GT.U32.AND P3, PT, R4, R3, PT ;  /* 0x000000030400720c */ /* 0x000fe20003f64070 */
[----:B0-----:R-:W-:-:S02]  /*2010*/  IMAD.MOV.U32 R7, RZ, RZ, R16 ;  /* 0x000000ffff077224 */ /* 0x001fc400078e0010 */
[----:B------:R-:W-:Y:S01]  /*2020*/  IMAD.MOV.U32 R10, RZ, RZ, R12 ;  /* 0x000000ffff0a7224 */ /* 0x000fe200078e000c */
[----:B------:R-:W-:Y:S01]  /*2030*/  IABS R12, R8 ;  /* 0x00000008000c7213 */ /* 0x000fe20000000000 */
[----:B------:R-:W-:Y:S01]  /*2040*/  @!P0 IMAD.MOV R7, RZ, RZ, -R7 ;  /* 0x000000ffff078224 */ /* 0x000fe200078e0a07 */
[----:B------:R-:W-:Y:S01]  /*2050*/  ISETP.GE.AND P0, PT, R9, RZ, PT ;  /* 0x000000ff0900720c */ /* 0x000fe20003f06270 */
[----:B------:R-:W-:Y:S02]  /*2060*/  VIADD R5, R0, 0x1e1 ;  /* 0x000001e100057836 */ /* 0x000fe40000000000 */
[----:B------:R-:W-:Y:S01]  /*2070*/  @!P1 IMAD.MOV R10, RZ, RZ, -R10 ;  /* 0x000000ffff0a9224 */ /* 0x000fe200078e0a0a */
[----:B------:R0:W-:Y:S01]  /*2080*/  STL [R1+0x110], R7 ;  /* 0x0001100701007387 */ /* 0x0001e20000100800 */
[----:B------:R-:W-:Y:S01]  /*2090*/  ISETP.GE.AND P1, PT, R8, RZ, PT ;  /* 0x000000ff0800720c */ /* 0x000fe20003f26270 */
[----:B------:R-:W-:Y:S02]  /*20a0*/  IMAD.HI.U32 R8, R2, R19, RZ ;  /* 0x0000001302087227 */ /* 0x000fe400078e00ff */
[----:B------:R-:W-:Y:S02]  /*20b0*/  STL [R1+0x114], R10 ;  /* 0x0001140a01007387 */ /* 0x000fe40000100800 */
[----:B------:R-:W-:-:S02]  /*20c0*/  @!P3 IMAD.IADD R3, R3, 0x1, -R4 ;  /* 0x000000010303b824 */ /* 0x000fc400078e0a04 */
[----:B------:R-:W-:Y:S01]  /*20d0*/  @!P6 IMAD.IADD R14, R14, 0x1, -R4 ;  /* 0x000000010e0ee824 */ /* 0x000fe200078e0a04 */
[----:B------:R-:W-:Y:S01]  /*20e0*/  ISETP.GE.AND P6, PT, R5, RZ, PT ;  /* 0x000000ff0500720c */ /* 0x000fe20003fc6270 */
[----:B0-----:R-:W-:Y:S01]  /*20f0*/  IMAD.MOV.U32 R7, RZ, RZ, R15 ;  /* 0x000000ffff077224 */ /* 0x001fe200078e000f */
[----:B------:R-:W-:Y:S01]  /*2100*/  ISETP.GT.U32.AND P3, PT, R4, R3, PT ;  /* 0x000000030400720c */ /* 0x000fe20003f64070 */
[----:B------:R-:W-:Y:S01]  /*2110*/  IMAD.HI.U32 R9, R2, R12, RZ ;  /* 0x0000000c02097227 */ /* 0x000fe200078e00ff */
[----:B------:R-:W-:-:S03]  /*2120*/  IABS R15, R5 ;  /* 0x00000005000f7213 */ /* 0x000fc60000000000 */
[----:B------:R-:W-:Y:S01]  /*2130*/  @!P2 IMAD.MOV R7, RZ, RZ, -R7 ;  /* 0x000000ffff07a224 */ /* 0x000fe200078e0a07 */
[----:B------:R-:W-:Y:S01]  /*2140*/  ISETP.GE.AND P2, PT, R11, RZ, PT ;  /* 0x000000ff0b00720c */ /* 0x000fe20003f46270 */
[----:B------:R-:W-:Y:S01]  /*2150*/  IMAD.MOV R5, RZ, RZ, -R8 ;  /* 0x000000ffff057224 */ /* 0x000fe200078e0a08 */
[----:B------:R-:W-:Y:S01]  /*2160*/  IABS R11, R11 ;  /* 0x0000000b000b7213 */ /* 0x000fe20000000000 */
[----:B------:R-:W-:Y:S01]  /*2170*/  IMAD.MOV R9, RZ, RZ, -R9 ;  /* 0x000000ffff097224 */ /* 0x000fe200078e0a09 */
[----:B------:R0:W-:Y:S01]  /*2180*/  STL [R1+0x118], R7 ;  /* 0x0001180701007387 */ /* 0x0001e20000100800 */
[----:B------:R-:W-:Y:S02]  /*2190*/  IMAD R19, R4, R5, R19 ;  /* 0x0000000504137224 */ /* 0x000fe400078e0213 */
[----:B------:R-:W-:-:S04]  /*21a0*/  IMAD.HI.U32 R8, R2, R11, RZ ;  /* 0x0000000b02087227 */ /* 0x000fc800078e00ff */
[----:B------:R-:W-:Y:S02]  /*21b0*/  IMAD.MOV R8, RZ, RZ, -R8 ;  /* 0x000000ffff087224 */ /* 0x000fe400078e0a08 */
[----:B------:R-:W-:Y:S02]  /*21c0*/  @!P3 IMAD.IADD R3, R3, 0x1, -R4 ;  /* 0x000000010303b824 */ /* 0x000fe400078e0a04 */
[----:B0-----:R-:W-:Y:S02]  /*21d0*/  IMAD.MOV.U32 R7, RZ, RZ, R14 ;  /* 0x000000ffff077224 */ /* 0x001fe400078e000e */
[C---:B------:R-:W-:Y:S02]  /*21e0*/  IMAD R11, R4.reuse, R8, R11 ;  /* 0x00000008040b7224 */ /* 0x040fe400078e020b */
[----:B------:R-:W-:Y:S01]  /*21f0*/  @!P4 IMAD.MOV R7, RZ, RZ, -R7 ;  /* 0x000000ffff07c224 */ /* 0x000fe200078e0a07 */
[C---:B------:R-:W-:Y:S01]  /*2200*/  ISETP.GT.U32.AND P4, PT, R4.reuse, R19, PT ;  /* 0x000000130400720c */ /* 0x040fe20003f84070 */
[----:B------:R-:W-:-:S02]  /*2210*/  IMAD R12, R4, R9, R12 ;  /* 0x00000009040c7224 */ /* 0x000fc400078e020c */
[----:B------:R-:W-:Y:S01]  /*2220*/  VIADD R16, R0, 0x1df ;  /* 0x000001df00107836 */ /* 0x000fe20000000000 */
[----:B------:R0:W-:Y:S01]  /*2230*/  STL [R1+0x11c], R7 ;  /* 0x00011c0701007387 */ /* 0x0001e20000100800 */
[----:B------:R-:W-:Y:S01]  /*2240*/  IMAD.HI.U32 R5, R2, R15, RZ ;  /* 0x0000000f02057227 */ /* 0x000fe200078e00ff */
[----:B------:R-:W-:-:S03]  /*2250*/  ISETP.GT.U32.AND P3, PT, R4, R12, PT ;  /* 0x0000000c0400720c */ /* 0x000fc60003f64070 */
[----:B------:R-:W-:Y:S02]  /*2260*/  IMAD.MOV R5, RZ, RZ, -R5 ;  /* 0x000000ffff057224 */ /* 0x000fe400078e0a05 */
[----:B------:R-:W-:Y:S02]  /*2270*/  VIADD R20, R0, 0x1e0 ;  /* 0x000001e000147836 */ /* 0x000fe40000000000 */
[----:B------:R-:W-:Y:S02]  /*2280*/  @!P4 IMAD.IADD R19, R19, 0x1, -R4 ;  /* 0x000000011313c824 */ /* 0x000fe400078e0a04 */
[----:B0-----:R-:W-:Y:S01]  /*2290*/  IMAD.MOV.U32 R7, RZ, RZ, R3 ;  /* 0x000000ffff077224 */ /* 0x001fe200078e0003 */
[----:B------:R-:W-:Y:S01]  /*22a0*/  IABS R3, R16 ;  /* 0x0000001000037213 */ /* 0x000fe20000000000 */
[C---:B------:R-:W-:Y:S01]  /*22b0*/  IMAD R15, R4.reuse, R5, R15 ;  /* 0x00000005040f7224 */ /* 0x040fe200078e020f */
[C---:B------:R-:W-:Y:S01]  /*22c0*/  ISETP.GT.U32.AND P4, PT, R4.reuse, R19, PT ;  /* 0x000000130400720c */ /* 0x040fe20003f84070 */
[----:B------:R-:W-:Y:S01]  /*22d0*/  @!P5 IMAD.MOV R7, RZ, RZ, -R7 ;  /* 0x000000ffff07d224 */ /* 0x000fe200078e0a07 */
[----:B------:R-:W-:Y:S01]  /*22e0*/  ISETP.GT.U32.AND P5, PT, R4, R11, PT ;  /* 0x0000000b0400720c */ /* 0x000fe20003fa4070 */
[----:B------:R-:W-:Y:S01]  /*22f0*/  IMAD.HI.U32 R13, R2, R3, RZ ;  /* 0x00000003020d7227 */ /* 0x000fe200078e00ff */
[----:B------:R-:W-:-:S02]  /*2300*/  IABS R5, R20 ;  /* 0x0000001400057213 */ /* 0x000fc40000000000 */
[----:B------:R0:W-:Y:S01]  /*2310*/  STL [R1+0x120], R7 ;  /* 0x0001200701007387 */ /* 0x0001e20000100800 */
[----:B------:R-:W-:Y:S02]  /*2320*/  @!P3 IMAD.IADD R12, R12, 0x1, -R4 ;  /* 0x000000010c0cb824 */ /* 0x000fe400078e0a04 */
[----:B------:R-:W-:Y:S02]  /*2330*/  IMAD.MOV R13, RZ, RZ, -R13 ;  /* 0x000000ffff0d7224 */ /* 0x000fe400078e0a0d */
[----:B------:R-:W-:Y:S01]  /*2340*/  IMAD.HI.U32 R17, R2, R5, RZ ;  /* 0x0000000502117227 */ /* 0x000fe200078e00ff */
[----:B------:R-:W-:-:S03]  /*2350*/  ISETP.GT.U32.AND P3, PT, R4, R12, PT ;  /* 0x0000000c0400720c */ /* 0x000fc60003f64070 */
[--C-:B------:R-:W-:Y:S02]  /*2360*/  @!P5 IMAD.IADD R11, R11, 0x1, -R4.reuse ;  /* 0x000000010b0bd824 */ /* 0x100fe400078e0a04 */
[----:B------:R-:W-:Y:S01]  /*2370*/  @!P4 IMAD.IADD R19, R19, 0x1, -R4 ;  /* 0x000000011313c824 */ /* 0x000fe200078e0a04 */
[C---:B------:R-:W-:Y:S01]  /*2380*/  ISETP.GT.U32.AND P4, PT, R4.reuse, R15, PT ;  /* 0x0000000f0400720c */ /* 0x040fe20003f84070 */
[C---:B------:R-:W-:Y:S01]  /*2390*/  IMAD R3, R4.reuse, R13, R3 ;  /* 0x0000000d04037224 */ /* 0x040fe200078e0203 */
[----:B------:R-:W-:Y:S01]  /*23a0*/  ISETP.GT.U32.AND P5, PT, R4, R11, PT ;  /* 0x0000000b0400720c */ /* 0x000fe20003fa4070 */
[----:B------:R-:W-:Y:S02]  /*23b0*/  IMAD.MOV R17, RZ, RZ, -R17 ;  /* 0x000000ffff117224 */ /* 0x000fe400078e0a11 */
[----:B------:R-:W-:Y:S02]  /*23c0*/  VIADD R8, R0, 0x1de ;  /* 0x000001de00087836 */ /* 0x000fe40000000000 */
[----:B------:R-:W-:-:S02]  /*23d0*/  IMAD R5, R4, R17, R5 ;  /* 0x0000001104057224 */ /* 0x000fc400078e0205 */
[----:B0-----:R-:W-:Y:S01]  /*23e0*/  IMAD.MOV.U32 R7, RZ, RZ, R19 ;  /* 0x000000ffff077224 */ /* 0x001fe200078e0013 */
[----:B------:R-:W-:Y:S01]  /*23f0*/  IABS R10, R8 ;  /* 0x00000008000a7213 */ /* 0x000fe20000000000 */
[--C-:B------:R-:W-:Y:S01]  /*2400*/  @!P3 IMAD.IADD R12, R12, 0x1, -R4.reuse ;  /* 0x000000010c0cb824 */ /* 0x100fe200078e0a04 */
[----:B------:R-:W-:Y:S01]  /*2410*/  ISETP.GT.U32.AND P3, PT, R4, R5, PT ;  /* 0x000000050400720c */ /* 0x000fe20003f64070 */
[--C-:B------:R-:W-:Y:S01]  /*2420*/  @!P4 IMAD.IADD R15, R15, 0x1, -R4.reuse ;  /* 0x000000010f0fc824 */ /* 0x100fe200078e0a04 */
[----:B------:R-:W-:Y:S01]  /*2430*/  ISETP.GE.AND P4, PT, R20, RZ, PT ;  /* 0x000000ff1400720c */ /* 0x000fe20003f86270 */
[----:B------:R-:W-:Y:S01]  /*2440*/  @!P5 IMAD.IADD R11, R11, 0x1, -R4 ;  /* 0x000000010b0bd824 */ /* 0x000fe200078e0a04 */
[----:B------:R-:W-:Y:S01]  /*2450*/  ISETP.GT.U32.AND P5, PT, R4, R3, PT ;  /* 0x000000030400720c */ /* 0x000fe20003fa4070 */
[C---:B------:R-:W-:Y:S02]  /*2460*/  VIADD R9, R0.reuse, 0x1dd ;  /* 0x000001dd00097836 */ /* 0x040fe40000000000 */
[----:B------:R-:W-:-:S02]  /*2470*/  VIADD R13, R0, 0x1dc ;  /* 0x000001dc000d7836 */ /* 0x000fc40000000000 */
[----:B------:R-:W-:Y:S01]  /*2480*/  @!P0 IMAD.MOV R7, RZ, RZ, -R7 ;  /* 0x000000ffff078224 */ /* 0x000fe200078e0a07 */
[----:B------:R-:W-:Y:S01]  /*2490*/  ISETP.GT.U32.AND P0, PT, R4, R15, PT ;  /* 0x0000000f0400720c */ /* 0x000fe20003f04070 */
[C---:B------:R-:W-:Y:S01]  /*24a0*/  IMAD.HI.U32 R18, R2.reuse, R10, RZ ;  /* 0x0000000a02127227 */ /* 0x040fe200078e00ff */
[----:B------:R-:W-:Y:S02]  /*24b0*/  IABS R14, R9 ;  /* 0x00000009000e7213 */ /* 0x000fe40000000000 */
[----:B------:R-:W-:Y:S01]  /*24c0*/  IABS R19, R13 ;  /* 0x0000000d00137213 */ /* 0x000fe20000000000 */
[----:B------:R0:W-:Y:S01]  /*24d0*/  STL [R1+0x128], R7 ;  /* 0x0001280701007387 */ /* 0x0001e20000100800 */
[----:B------:R-:W-:Y:S02]  /*24e0*/  IMAD.MOV R18, RZ, RZ, -R18 ;  /* 0x000000ffff127224 */ /* 0x000fe400078e0a12 */
[----:B------:R-:W-:Y:S02]  /*24f0*/  @!P5 IMAD.IADD R3, R3, 0x1, -R4 ;  /* 0x000000010303d824 */ /* 0x000fe400078e0a04 */
[----:B------:R-:W-:-:S03]  /*2500*/  IMAD.HI.U32 R17, R2, R14, RZ ;  /* 0x0000000e02117227 */ /* 0x000fc600078e00ff */
[----:B------:R-:W-:Y:S01]  /*2510*/  ISETP.GT.U32.AND P5, PT, R4, R3, PT ;  /* 0x000000030400720c */ /* 0x000fe20003fa4070 */
        /* <DEDUP_REMOVED lines=10> */
[----:B------:R-:W-:Y:S01]  /*25c0*/  IMAD.MOV R12, RZ, RZ, -R12 ;  /* 0x000000ffff0c7224 */ /* 0x000fe200078e0a0c */
[C---:B------:R-:W-:Y:S01]  /*25d0*/  ISETP.GT.U32.AND P0, PT, R4.reuse, R10, PT ;  /* 0x0000000a0400720c */ /* 0x040fe20003f04070 */
[----:B------:R-:W-:-:S02]  /*25e0*/  IMAD R14, R4, R17, R14 ;  /* 0x00000011040e7224 */ /* 0x000fc400078e020e */
[C---:B------:R-:W-:Y:S02]  /*25f0*/  IMAD R19, R4.reuse, R12, R19 ;  /* 0x0000000c04137224 */ /* 0x040fe400078e0213 */
[--C-:B------:R-:W-:Y:S02]  /*2600*/  @!P5 IMAD.IADD R3, R3, 0x1, -R4.reuse ;  /* 0x000000010303d824 */ /* 0x100fe400078e0a04 */
[----:B0-----:R-:W-:Y:S01]  /*2610*/  IMAD.MOV.U32 R7, RZ, RZ, R15 ;  /* 0x000000ffff077224 */ /* 0x001fe200078e000f */
[----:B------:R-:W-:Y:S01]  /*2620*/  ISETP.GT.U32.AND P5, PT, R4, R19, PT ;  /* 0x000000130400720c */ /* 0x000fe20003fa4070 */
[----:B------:R-:W-:Y:S02]  /*2630*/  VIADD R12, R0, 0x1db ;  /* 0x000001db000c7836 */ /* 0x000fe40000000000 */
[----:B------:R-:W-:Y:S01]  /*2640*/  @!P6 IMAD.MOV R7, RZ, RZ, -R7 ;  /* 0x000000ffff07e224 */ /* 0x000fe200078e0a07 */
[----:B------:R-:W-:Y:S01]  /*2650*/  ISETP.GT.U32.AND P6, PT, R4, R14, PT ;  /* 0x0000000e0400720c */ /* 0x000fe20003fc4070 */
[----:B------:R-:W-:Y:S01]  /*2660*/  @!P2 IMAD.MOV R11, RZ, RZ, -R11 ;  /* 0x000000ffff0ba224 */ /* 0x000fe200078e0a0b */
[----:B------:R-:W-:Y:S01]  /*2670*/  ISETP.GE.AND P2, PT, R8, RZ, PT ;  /* 0x000000ff0800720c */ /* 0x000fe20003f46270 */
[--C-:B------:R-:W-:Y:S01]  /*2680*/  @!P1 IMAD.IADD R5, R5, 0x1, -R4.reuse ;  /* 0x0000000105059824 */ /* 0x100fe200078e0a04 */
[----:B------:R-:W-:Y:S01]  /*2690*/  ISETP.GE.AND P1, PT, R9, RZ, PT ;  /* 0x000000ff0900720c */ /* 0x000fe20003f26270 */
[----:B------:R-:W-:Y:S01]  /*26a0*/  VIADD R9, R0, 0x1da ;  /* 0x000001da00097836 */ /* 0x000fe20000000000 */
[----:B------:R-:W-:Y:S01]  /*26b0*/  IABS R8, R12 ;  /* 0x0000000c00087213 */ /* 0x000fe20000000000 */
[--C-:B------:R-:W-:Y:S01]  /*26c0*/  @!P0 IMAD.IADD R10, R10, 0x1, -R4.reuse ;  /* 0x000000010a0a8824 */ /* 0x100fe200078e0a04 */
[----:B------:R0:W-:Y:S01]  /*26d0*/  STL [R1+0x130], R11 ;  /* 0x0001300b01007387 */ /* 0x0001e20000100800 */
[--C-:B------:R-:W-:Y:S01]  /*26e0*/  @!P5 IMAD.IADD R19, R19, 0x1, -R4.reuse ;  /* 0x000000011313d824 */ /* 0x100fe200078e0a04 */
[----:B------:R-:W-:Y:S01]  /*26f0*/  ISETP.GE.AND P0, PT, R13, RZ, PT ;  /* 0x000000ff0d00720c */ /* 0x000fe20003f06270 */
[----:B------:R-:W-:Y:S01]  /*2700*/  IMAD.HI.U32 R16, R2, R8, RZ ;  /* 0x0000000802107227 */ /* 0x000fe200078e00ff */
[----:B------:R1:W-:Y:S03]  /*2710*/  STL [R1+0x168], R7 ;  /* 0x0001680701007387 */ /* 0x0003e60000100800 */
[----:B------:R-:W-:Y:S01]  /*2720*/  @!P6 IMAD.IADD R14, R14, 0x1, -R4 ;  /* 0x000000010e0ee824 */ /* 0x000fe200078e0a04 */
[----:B------:R-:W-:Y:S01]  /*2730*/  ISETP.GT.U32.AND P6, PT, R4, R10, PT ;  /* 0x0000000a0400720c */ /* 0x000fe20003fc4070 */
[----:B------:R-:W-:Y:S01]  /*2740*/  IMAD.MOV R16, RZ, RZ, -R16 ;  /* 0x000000ffff107224 */ /* 0x000fe200078e0a10 */
[----:B0-----:R-:W-:Y:S01]  /*2750*/  IABS R11, R9 ;  /* 0x00000009000b7213 */ /* 0x001fe20000000000 */
[----:B------:R-:W-:Y:S01]  /*2760*/  VIADD R13, R0, 0x1d9 ;  /* 0x000001d9000d7836 */ /* 0x000fe20000000000 */
[C---:B------:R-:W-:Y:S01]  /*2770*/  ISETP.GT.U32.AND P5, PT, R4.reuse, R14, PT ;  /* 0x0000000e0400720c */ /* 0x040fe20003fa4070 */
[----:B------:R-:W-:-:S02]  /*2780*/  IMAD R8, R4, R16, R8 ;  /* 0x0000001004087224 */ /* 0x000fc400078e0208 */
[----:B-1----:R-:W-:Y:S01]  /*2790*/  IMAD.MOV.U32 R7, RZ, RZ, R5 ;  /* 0x000000ffff077224 */ /* 0x002fe200078e0005 */
[----:B------:R-:W-:Y:S01]  /*27a0*/  IABS R17, R13 ;  /* 0x0000000d00117213 */ /* 0x000fe20000000000 */
[----:B------:R-:W-:-:S04]  /*27b0*/  IMAD.HI.U32 R15, R2, R11, RZ ;  /* 0x0000000b020f7227 */ /* 0x000fc800078e00ff */
[----:B------:R-:W-:Y:S01]  /*27c0*/  @!P4 IMAD.MOV R7, RZ, RZ, -R7 ;  /* 0x000000ffff07c224 */ /* 0x000fe200078e0a07 */
[----:B------:R-:W-:Y:S01]  /*27d0*/  ISETP.GT.U32.AND P4, PT, R4, R19, PT ;  /* 0x000000130400720c */ /* 0x000fe20003f84070 */
[----:B------:R-:W-:Y:S02]  /*27e0*/  IMAD.MOV R15, RZ, RZ, -R15 ;  /* 0x000000ffff0f7224 */ /* 0x000fe400078e0a0f */
[----:B------:R-:W-:Y:S01]  /*27f0*/  @!P6 IMAD.IADD R10, R10, 0x1, -R4 ;  /* 0x000000010a0ae824 */ /* 0x000fe200078e0a04 */
[C---:B------:R-:W-:Y:S01]  /*2800*/  ISETP.GT.U32.AND P6, PT, R4.reuse, R8, PT ;  /* 0x000000080400720c */ /* 0x040fe20003fc4070 */
[----:B------:R-:W-:Y:S01]  /*2810*/  IMAD R11, R4, R15, R11 ;  /* 0x0000000f040b7224 */ /* 0x000fe200078e020b */
[----:B------:R0:W-:Y:S01]  /*2820*/  STL [R1+0x170], R7 ;  /* 0x0001700701007387 */ /* 0x0001e20000100800 */
[----:B------:R-:W-:Y:S02]  /*2830*/  VIADD R5, R0, 0x1d8 ;  /* 0x000001d800057836 */ /* 0x000fe40000000000 */
[----:B------:R-:W-:-:S03]  /*2840*/  IMAD.HI.U32 R18, R2, R17, RZ ;  /* 0x0000001102127227 */ /* 0x000fc600078e00ff */
[----:B------:R-:W-:Y:S01]  /*2850*/  IABS R20, R5 ;  /* 0x0000000500147213 */ /* 0x000fe20000000000 */
[--C-:B------:R-:W-:Y:S01]  /*2860*/  @!P4 IMAD.IADD R19, R19, 0x1, -R4.reuse ;  /* 0x000000011313c824 */ /* 0x100fe200078e0a04 */
[----:B------:R-:W-:Y:S01]  /*2870*/  ISETP.GT.U32.AND P4, PT, R4, R11, PT ;  /* 0x0000000b0400720c */ /* 0x000fe20003f84070 */
[----:B------:R-:W-:Y:S02]  /*2880*/  VIADD R15, R0, 0x1d7 ;  /* 0x000001d7000f7836 */ /* 0x000fe40000000000 */
[----:B------:R-:W-:Y:S01]  /*2890*/  @!P6 IMAD.IADD R8, R8, 0x1, -R4 ;  /* 0x000000010808e824 */ /* 0x000fe200078e0a04 */
[----:B------:R-:W-:Y:S01]  /*28a0*/  ISETP.GE.AND P6, PT, R9, RZ, PT ;  /* 0x000000ff0900720c */ /* 0x000fe20003fc6270 */
[----:B------:R-:W-:-:S04]  /*28b0*/  IMAD.HI.U32 R16, R2, R20, RZ ;  /* 0x0000001402107227 */ /* 0x000fc800078e00ff */
[----:B------:R-:W-:Y:S02]  /*28c0*/  IMAD.MOV R18, RZ, RZ, -R18 ;  /* 0x000000ffff127224 */ /* 0x000fe400078e0a12 */
[----:B------:R-:W-:Y:S01]  /*28d0*/  @!P3 IMAD.MOV R3, RZ, RZ, -R3 ;  /* 0x000000ffff03b224 */ /* 0x000fe200078e0a03 */
[----:B------:R-:W-:Y:S01]  /*28e0*/  ISETP.GT.U32.AND P3, PT, R4, R8, PT ;  /* 0x000000080400720c */ /* 0x000fe20003f64070 */
[--C-:B------:R-:W-:Y:S02]  /*28f0*/  @!P4 IMAD.IADD R11, R11, 0x1, -R4.reuse ;  /* 0x000000010b0bc824 */ /* 0x100fe400078e0a04 */
[----:B------:R-:W-:Y:S01]  /*2900*/  @!P5 IMAD.IADD R14, R14, 0x1, -R4 ;  /* 0x000000010e0ed824 */ /* 0x000fe200078e0a04 */
[----:B------:R-:W-:Y:S01]  /*2910*/  ISETP.GE.AND P5, PT, R12, RZ, PT ;  /* 0x000000ff0c00720c */ /* 0x000fe20003fa6270 */
[----:B0-----:R-:W-:Y:S01]  /*2920*/  IMAD.MOV.U32 R7, RZ, RZ, R10 ;  /* 0x000000ffff077224 */ /* 0x001fe200078e000a */
[----:B------:R-:W-:Y:S01]  /*2930*/  ISETP.GT.U32.AND P4, PT, R4, R11, PT ;  /* 0x0000000b0400720c */ /* 0x000fe20003f84070 */
[----:B------:R-:W-:Y:S01]  /*2940*/  IMAD.MOV R16, RZ, RZ, -R16 ;  /* 0x000000ffff107224 */ /* 0x000fe200078e0a10 */
[----:B------:R0:W-:Y:S01]  /*2950*/  STL [R1+0x174], R3 ;  /* 0x0001740301007387 */ /* 0x0001e20000100800 */
[----:B------:R-:W-:-:S02]  /*2960*/  VIADD R12, R0, 0x1d6 ;  /* 0x000001d6000c7836 */ /* 0x000fc40000000000 */
[C---:B------:R-:W-:Y:S01]  /*2970*/  IMAD R9, R4.reuse, R18, R17 ;  /* 0x0000001204097224 */ /* 0x040fe200078e0211 */
[----:B------:R-:W-:Y:S01]  /*2980*/  IABS R17, R15 ;  /* 0x0000000f00117213 */ /* 0x000fe20000000000 */
[----:B------:R-:W-:Y:S02]  /*2990*/  @!P2 IMAD.MOV R7, RZ, RZ, -R7 ;  /* 0x000000ffff07a224 */ /* 0x000fe400078e0a07 */
[----:B------:R-:W-:Y:S01]  /*29a0*/  IMAD R20, R4, R16, R20 ;  /* 0x0000001004147224 */ /* 0x000fe200078e0214 */
[----:B------:R-:W-:Y:S01]  /*29b0*/  IABS R16, R12 ;  /* 0x0000000c00107213 */ /* 0x000fe20000000000 */
[----:B------:R-:W-:Y:S01]  /*29c0*/  @!P1 IMAD.MOV R14, RZ, RZ, -R14 ;  /* 0x000000ffff0e9224 */ /* 0x000fe200078e0a0e */
[----:B------:R1:W-:Y:S01]  /*29d0*/  STL [R1+0x178], R7 ;  /* 0x0001780701007387 */ /* 0x0003e20000100800 */
[----:B0-----:R-:W-:Y:S01]  /*29e0*/  IMAD.HI.U32 R3, R2, R17, RZ ;  /* 0x0000001102037227 */ /* 0x001fe200078e00ff */
[----:B------:R-:W-:Y:S02]  /*29f0*/  ISETP.GT.U32.AND P1, PT, R4, R20, PT ;  /* 0x000000140400720c */ /* 0x000fe40003f24070 */
[----:B------:R-:W-:Y:S01]  /*2a00*/  STL [R1+0x17c], R14 ;  /* 0x00017c0e01007387 */ /* 0x000fe20000100800 */
[----:B------:R-:W-:Y:S01]  /*2a10*/  IMAD.HI.U32 R10, R2, R16, RZ ;  /* 0x00000010020a7227 */ /* 0x000fe200078e00ff */
[----:B------:R-:W-:-:S03]  /*2a20*/  ISETP.GT.U32.AND P2, PT, R4, R9, PT ;  /* 0x000000090400720c */ /* 0x000fc60003f44070 */
[----:B------:R-:W-:Y:S01]  /*2a30*/  @!P3 IMAD.IADD R8, R8, 0x1, -R4 ;  /* 0x000000010808b824 */ /* 0x000fe200078e0a04 */
[----:B------:R-:W-:Y:S01]  /*2a40*/  ISETP.GE.AND P3, PT, R5, RZ, PT ;  /* 0x000000ff0500720c */ /* 0x000fe20003f66270 */
[----:B-1----:R-:W-:Y:S02]  /*2a50*/  IMAD.MOV.U32 R7, RZ, RZ, R19 ;  /* 0x000000ffff077224 */ /* 0x002fe400078e0013 */
[----:B------:R-:W-:Y:S02]  /*2a60*/  IMAD.MOV R3, RZ, RZ, -R3 ;  /* 0x000000ffff037224 */ /* 0x000fe400078e0a03 */
[----:B------:R-:W-:Y:S01]  /*2a70*/  @!P0 IMAD.MOV R7, RZ, RZ, -R7 ;  /* 0x000000ffff078224 */ /* 0x000fe200078e0a07 */
[----:B------:R-:W-:Y:S01]  /*2a80*/  ISETP.GE.AND P0, PT, R13, RZ, PT ;  /* 0x000000ff0d00720c */ /* 0x000fe20003f06270 */
[----:B------:R-:W-:Y:S02]  /*2a90*/  IMAD.MOV R10, RZ, RZ, -R10 ;  /* 0x000000ffff0a7224 */ /* 0x000fe400078e0a0a */
[----:B------:R-:W-:Y:S01]  /*2aa0*/  @!P4 IMAD.IADD R11, R11, 0x1, -R4 ;  /* 0x000000010b0bc824 */ /* 0x000fe200078e0a04 */
[----:B------:R0:W-:Y:S01]  /*2ab0*/  STL [R1+0x180], R7 ;  /* 0x0001800701007387 */ /* 0x0001e20000100800 */
[----:B------:R-:W-:Y:S01]  /*2ac0*/  IMAD R5, R4, R3, R17 ;  /* 0x0000000304057224 */ /* 0x000fe200078e0211 */
[----:B------:R-:W-:Y:S01]  /*2ad0*/  ISETP.GE.AND P4, PT, R15, RZ, PT ;  /* 0x000000ff0f00720c */ /* 0x000fe20003f86270 */
[----:B------:R-:W-:-:S02]  /*2ae0*/  IMAD.MOV.U32 R18, RZ, RZ, R8 ;  /* 0x000000ffff127224 */ /* 0x000fc400078e0008 */
[C---:B------:R-:W-:Y:S02]  /*2af0*/  IMAD R13, R4.reuse, R10, R16 ;  /* 0x0000000a040d7224 */ /* 0x040fe400078e0210 */
[----:B------:R-:W-:Y:S01]  /*2b00*/  @!P5 IMAD.MOV R18, RZ, RZ, -R18 ;  /* 0x000000ffff12d224 */ /* 0x000fe200078e0a12 */
[----:B------:R-:W-:Y:S01]  /*2b10*/  ISETP.GT.U32.AND P5, PT, R4, R5, PT ;  /* 0x000000050400720c */ /* 0x000fe20003fa4070 */
[--C-:B------:R-:W-:Y:S02]  /*2b20*/  @!P1 IMAD.IADD R20, R20, 0x1, -R4.reuse ;  /* 0x0000000114149824 */ /* 0x100fe400078e0a04 */
[----:B0-----:R-:W-:Y:S01]  /*2b30*/  IMAD.MOV.U32 R7, RZ, RZ, R11 ;  /* 0x000000ffff077224 */ /* 0x001fe200078e000b */
[----:B------:R-:W-:Y:S01]  /*2b40*/  STL [R1+0x184], R18 ;  /* 0x0001841201007387 */ /* 0x000fe20000100800 */
[----:B------:R-:W-:Y:S01]  /*2b50*/  VIADD R10, R0, 0x1d5 ;  /* 0x000001d5000a7836 */ /* 0x000fe20000000000 */
[C---:B------:R-:W-:Y:S01]  /*2b60*/  ISETP.GT.U32.AND P1, PT, R4.reuse, R20, PT ;  /* 0x000000140400720c */ /* 0x040fe20003f24070 */
[----:B------:R-:W-:Y:S01]  /*2b70*/  @!P6 IMAD.MOV R7, RZ, RZ, -R7 ;  /* 0x000000ffff07e224 */ /* 0x000fe200078e0a07 */
[----:B------:R-:W-:Y:S01]  /*2b80*/  ISETP.GT.U32.AND P6, PT, R4, R13, PT ;  /* 0x0000000d0400720c */ /* 0x000fe20003fc4070 */
[----:B------:R-:W-:Y:S01]  /*2b90*/  VIADD R3, R0, 0x1d4 ;  /* 0x000001d400037836 */ /* 0x000fe20000000000 */
[----:B------:R-:W-:Y:S01]  /*2ba0*/  IABS R14, R10 ;  /* 0x0000000a000e7213 */ /* 0x000fe20000000000 */
[--C-:B------:R-:W-:Y:S01]  /*2bb0*/  @!P2 IMAD.IADD R9, R9, 0x1, -R4.reuse ;  /* 0x000000010909a824 */ /* 0x100fe200078e0a04 */
[----:B------:R0:W-:Y:S01]  /*2bc0*/  STL [R1+0x188], R7 ;  /* 0x0001880701007387 */ /* 0x0001e20000100800 */
[----:B------:R-:W-:Y:S01]  /*2bd0*/  @!P5 IMAD.IADD R5, R5, 0x1, -R4 ;  /* 0x000000010505d824 */ /* 0x000fe200078e0a04 */
[----:B------:R-:W-:Y:S01]  /*2be0*/  IABS R11, R3 ;  /* 0x00000003000b7213 */ /* 0x000fe20000000000 */
[----:B------:R-:W-:Y:S01]  /*2bf0*/  IMAD.HI.U32 R15, R2, R14, RZ ;  /* 0x0000000e020f7227 */ /* 0x000fe200078e00ff */
[----:B------:R-:W-:-:S02]  /*2c00*/  ISETP.GT.U32.AND P2, PT, R4, R9, PT ;  /* 0x000000090400720c */ /* 0x000fc40003f44070 */
[----:B------:R-:W-:Y:S01]  /*2c10*/  ISETP.GT.U32.AND P5, PT, R4, R5, PT ;  /* 0x000000050400720c */ /* 0x000fe20003fa4070 */
[--C-:B------:R-:W-:Y:S01]  /*2c20*/  @!P1 IMAD.IADD R20, R20, 0x1, -R4.reuse ;  /* 0x0000000114149824 */ /* 0x100fe200078e0a04 */
[----:B------:R-:W-:Y:S01]  /*2c30*/  ISETP.GE.AND P1, PT, R10, RZ, PT ;  /* 0x000000ff0a00720c */ /* 0x000fe20003f26270 */
[----:B------:R-:W-:Y:S02]  /*2c40*/  @!P6 IMAD.IADD R13, R13, 0x1, -R4 ;  /* 0x000000010d0de824 */ /* 0x000fe400078e0a04 */
[----:B------:R-:W-:-:S03]  /*2c50*/  IMAD.HI.U32 R10, R2, R11, RZ ;  /* 0x0000000b020a7227 */ /* 0x000fc600078e00ff */
[C---:B------:R-:W-:Y:S01]  /*2c60*/  ISETP.GT.U32.AND P6, PT, R4.reuse, R13, PT ;  /* 0x0000000d0400720c */ /* 0x040fe20003fc4070 */
[----:B------:R-:W-:Y:S02]  /*2c70*/  IMAD.MOV R15, RZ, RZ, -R15 ;  /* 0x000000ffff0f7224 */ /* 0x000fe400078e0a0f */
[----:B------:R-:W-:Y:S02]  /*2c80*/  IMAD.MOV R10, RZ, RZ, -R10 ;  /* 0x000000ffff0a7224 */ /* 0x000fe400078e0a0a */
[C---:B------:R-:W-:Y:S02]  /*2c90*/  IMAD R14, R4.reuse, R15, R14 ;  /* 0x0000000f040e7224 */ /* 0x040fe400078e020e */
[C---:B------:R-:W-:Y:S02]  /*2ca0*/  IMAD R10, R4.reuse, R10, R11 ;  /* 0x0000000a040a7224 */ /* 0x040fe400078e020b */
[--C-:B------:R-:W-:Y:S01]  /*2cb0*/  @!P5 IMAD.IADD R5, R5, 0x1, -R4.reuse ;  /* 0x000000010505d824 */ /* 0x100fe200078e0a04 */
[----:B------:R-:W-:Y:S01]  /*2cc0*/  ISETP.GT.U32.AND P5, PT, R4, R14, PT ;  /* 0x0000000e0400720c */ /* 0x000fe20003fa4070 */
[----:B------:R-:W-:Y:S01]  /*2cd0*/  @!P2 IMAD.IADD R9, R9, 0x1, -R4 ;  /* 0x000000010909a824 */ /* 0x000fe200078e0a04 */
[----:B------:R-:W-:Y:S01]  /*2ce0*/  ISETP.GE.AND P2, PT, R12, RZ, PT ;  /* 0x000000ff0c00720c */ /* 0x000fe20003f46270 */
[----:B------:R-:W-:-:S02]  /*2cf0*/  VIADD R8, R0, 0x1d3 ;  /* 0x000001d300087836 */ /* 0x000fc40000000000 */
[--C-:B------:R-:W-:Y:S01]  /*2d00*/  @!P6 IMAD.IADD R13, R13, 0x1, -R4.reuse ;  /* 0x000000010d0de824 */ /* 0x100fe200078e0a04 */
[----:B------:R-:W-:Y:S01]  /*2d10*/  ISETP.GT.U32.AND P6, PT, R4, R10, PT ;  /* 0x0000000a0400720c */ /* 0x000fe20003fc4070 */
[----:B0-----:R-:W-:Y:S01]  /*2d20*/  IMAD.MOV.U32 R7, RZ, RZ, R9 ;  /* 0x000000ffff077224 */ /* 0x001fe200078e0009 */
[----:B------:R-:W-:Y:S01]  /*2d30*/  IABS R12, R8 ;  /* 0x00000008000c7213 */ /* 0x000fe20000000000 */
[----:B------:R-:W-:Y:S02]  /*2d40*/  VIADD R15, R0, 0x1d2 ;  /* 0x000001d2000f7836 */ /* 0x000fe40000000000 */
[----:B------:R-:W-:Y:S01]  /*2d50*/  @!P0 IMAD.MOV R7, RZ, RZ, -R7 ;  /* 0x000000ffff078224 */ /* 0x000fe200078e0a07 */
[----:B------:R-:W-:Y:S01]  /*2d60*/  ISETP.GE.AND P0, PT, R3, RZ, PT ;  /* 0x000000ff0300720c */ /* 0x000fe20003f06270 */
[----:B------:R-:W-:Y:S01]  /*2d70*/  IMAD.HI.U32 R9, R2, R12, RZ ;  /* 0x0000000c02097227 */ /* 0x000fe200078e00ff */
[----:B------:R-:W-:Y:S02]  /*2d80*/  IABS R18, R15 ;  /* 0x0000000f00127213 */ /* 0x000fe40000000000 */
[----:B------:R0:W-:Y:S01]  /*2d90*/  STL [R1+0x18c], R7 ;  /* 0x00018c0701007387 */ /* 0x0001e20000100800 */
[----:B------:R-:W-:-:S02]  /*2da0*/  @!P5 IMAD.IADD R14, R14, 0x1, -R4 ;  /* 0x000000010e0ed824 */ /* 0x000fc400078e0a04 */
[----:B------:R-:W-:Y:S02]  /*2db0*/  VIADD R16, R0, 0x1d1 ;  /* 0x000001d100107836 */ /* 0x000fe40000000000 */
[----:B------:R-:W-:Y:S02]  /*2dc0*/  IMAD.MOV R9, RZ, RZ, -R9 ;  /* 0x000000ffff097224 */ /* 0x000fe400078e0a09 */
[----:B------:R-:W-:Y:S01]  /*2dd0*/  @!P6 IMAD.IADD R10, R10, 0x1, -R4 ;  /* 0x000000010a0ae824 */ /* 0x000fe200078e0a04 */
[----:B------:R-:W-:Y:S01]  /*2de0*/  ISETP.GT.U32.AND P6, PT, R4, R14, PT ;  /* 0x0000000e0400720c */ /* 0x000fe20003fc4070 */
[----:B------:R-:W-:Y:S01]  /*2df0*/  VIADD R3, R0, 0x1d0 ;  /* 0x000001d000037836 */ /* 0x000fe20000000000 */
[----:B------:R-:W-:Y:S01]  /*2e00*/  IABS R17, R16 ;  /* 0x0000001000117213 */ /* 0x000fe20000000000 */
[----:B0-----:R-:W-:Y:S02]  /*2e10*/  IMAD.MOV.U32 R7, RZ, RZ, R20 ;  /* 0x000000ffff077224 */ /* 0x001fe400078e0014 */
[----:B------:R-:W-:Y:S01]  /*2e20*/  IMAD.HI.U32 R21, R2, R18, RZ ;  /* 0x0000001202157227 */ /* 0x000fe200078e00ff */
[----:B------:R-:W-:-:S03]  /*2e30*/  IABS R11, R3 ;  /* 0x00000003000b7213 */ /* 0x000fc60000000000 */
[----:B------:R-:W-:Y:S01]  /*2e40*/  @!P3 IMAD.MOV R7, RZ, RZ, -R7 ;  /* 0x000000ffff07b224 */ /* 0x000fe200078e0a07 */
[----:B------:R-:W-:Y:S01]  /*2e50*/  ISETP.GE.AND P3, PT, R8, RZ, PT ;  /* 0x000000ff0800720c */ /* 0x000fe20003f66270 */
[----:B------:R-:W-:Y:S02]  /*2e60*/  IMAD R12, R4, R9, R12 ;  /* 0x00000009040c7224 */ /* 0x000fe400078e020c */
[----:B------:R-:W-:Y:S01]  /*2e70*/  IMAD.MOV R21, RZ, RZ, -R21 ;  /* 0x000000ffff157224 */ /* 0x000fe200078e0a15 */
[----:B------:R0:W-:Y:S01]  /*2e80*/  STL [R1+0x190], R7 ;  /* 0x0001900701007387 */ /* 0x0001e20000100800 */
[----:B------:R-:W-:Y:S01]  /*2e90*/  IMAD.HI.U32 R19, R2, R17, RZ ;  /* 0x0000001102137227 */ /* 0x000fe200078e00ff */
[----:B------:R-:W-:-:S03]  /*2ea0*/  ISETP.GT.U32.AND P5, PT, R4, R12, PT ;  /* 0x0000000c0400720c */ /* 0x000fc60003fa4070 */
[----:B------:R-:W-:Y:S02]  /*2eb0*/  IMAD R8, R4, R21, R18 ;  /* 0x0000001504087224 */ /* 0x000fe400078e0212 */
[----:B------:R-:W-:Y:S02]  /*2ec0*/  IMAD.MOV.U32 R20, RZ, RZ, R11 ;  /* 0x000000ffff147224 */ /* 0x000fe400078e000b */
[----:B------:R-:W-:Y:S02]  /*2ed0*/  IMAD.MOV R19, RZ, RZ, -R19 ;  /* 0x000000ffff137224 */ /* 0x000fe400078e0a13 */
[----:B0-----:R-:W-:Y:S02]  /*2ee0*/  IMAD.MOV.U32 R7, RZ, RZ, R5 ;  /* 0x000000ffff077224 */ /* 0x001fe400078e0005 */
[----:B------:R-:W-:Y:S01]  /*2ef0*/  @!P6 IMAD.IADD R14, R14, 0x1, -R4 ;  /* 0x000000010e0ee824 */ /* 0x000fe200078e0a04 */
[C---:B------:R-:W-:Y:S01]  /*2f00*/  ISETP.GT.U32.AND P6, PT, R4.reuse, R8, PT ;  /* 0x000000080400720c */ /* 0x040fe20003fc4070 */
[----:B------:R-:W-:Y:S01]  /*2f10*/  @!P4 IMAD.MOV R7, RZ, RZ, -R7 ;  /* 0x000000ffff07c224 */ /* 0x000fe200078e0a07 */
[----:B------:R-:W-:Y:S01]  /*2f20*/  ISETP.GT.U32.AND P4, PT, R4, R10, PT ;  /* 0x0000000a0400720c */ /* 0x000fe20003f84070 */
[----:B------:R-:W-:-:S03]  /*2f30*/  IMAD.HI.U32 R5, R2, R20, RZ ;  /* 0x0000001402057227 */ /* 0x000fc600078e00ff */
[----:B------:R0:W-:Y:S01]  /*2f40*/  STL [R1+0x194], R7 ;  /* 0x0001940701007387 */ /* 0x0001e20000100800 */
[----:B------:R-:W-:Y:S02]  /*2f50*/  IMAD R11, R4, R19, R17 ;  /* 0x00000013040b7224 */ /* 0x000fe400078e0211 */
[----:B------:R-:W-:Y:S02]  /*2f60*/  IMAD.MOV R5, RZ, RZ, -R5 ;  /* 0x000000ffff057224 */ /* 0x000fe400078e0a05 */
[----:B------:R-:W-:Y:S02]  /*2f70*/  @!P5 IMAD.IADD R12, R12, 0x1, -R4 ;  /* 0x000000010c0cd824 */ /* 0x000fe400078e0a04 */
[----:B------:R-:W-:Y:S02]  /*2f80*/  VIADD R9, R0, 0x1cf ;  /* 0x000001cf00097836 */ /* 0x000fe40000000000 */
[----:B------:R-:W-:Y:S01]  /*2f90*/  IMAD.MOV.U32 R17, RZ, RZ, R13 ;  /* 0x000000ffff117224 */ /* 0x000fe200078e000d */
[C---:B------:R-:W-:Y:S01]  /*2fa0*/  ISETP.GT.U32.AND P5, PT, R4.reuse, R12, PT ;  /* 0x0000000c0400720c */ /* 0x040fe20003fa4070 */
[----:B0-----:R-:W-:Y:S01]  /*2fb0*/  IMAD.MOV.U32 R7, RZ, RZ, R14 ;  /* 0x000000ffff077224 */ /* 0x001fe200078e000e */
[----:B------:R-:W-:Y:S01]  /*2fc0*/  IABS R18, R9 ;  /* 0x0000000900127213 */ /* 0x000fe20000000000 */
[----:B------:R-:W-:-:S02]  /*2fd0*/  IMAD R14, R4, R5, R20 ;  /* 0x00000005040e7224 */ /* 0x000fc400078e0214 */
[----:B------:R-:W-:Y:S01]  /*2fe0*/  @!P1 IMAD.MOV R7, RZ, RZ, -R7 ;  /* 0x000000ffff079224 */ /* 0x000fe200078e0a07 */
[----:B------:R-:W-:Y:S01]  /*2ff0*/  ISETP.GT.U32.AND P1, PT, R4, R11, PT ;  /* 0x0000000b0400720c */ /* 0x000fe20003f24070 */
[----:B------:R-:W-:Y:S01]  /*3000*/  @!P6 IMAD.IADD R8, R8, 0x1, -R4 ;  /* 0x000000010808e824 */ /* 0x000fe200078e0a04 */
[----:B------:R-:W-:Y:S01]  /*3010*/  ISETP.GT.U32.AND P6, PT, R4, R14, PT ;  /* 0x0000000e0400720c */ /* 0x000fe20003fc4070 */
[----:B------:R-:W-:Y:S01]  /*3020*/  @!P2 IMAD.MOV R17, RZ, RZ, -R17 ;  /* 0x000000ffff11a224 */ /* 0x000fe200078e0a11 */
[----:B------:R-:W-:Y:S01]  /*3030*/  ISETP.GE.AND P2, PT, R15, RZ, PT ;  /* 0x000000ff0f00720c */ /* 0x000fe20003f46270 */
[----:B------:R-:W-:-:S03]  /*3040*/  IMAD.HI.U32 R13, R2, R18, RZ ;  /* 0x00000012020d7227 */ /* 0x000fc600078e00ff */
[----:B------:R-:W-:Y:S01]  /*3050*/  STL [R1+0x198], R17 ;  /* 0x0001981101007387 */ /* 0x000fe20000100800 */
[--C-:B------:R-:W-:Y:S01]  /*3060*/  @!P4 IMAD.IADD R10, R10, 0x1, -R4.reuse ;  /* 0x000000010a0ac824 */ /* 0x100fe200078e0a04 */
[----:B------:R-:W-:Y:S01]  /*3070*/  ISETP.GE.AND P4, PT, R16, RZ, PT ;  /* 0x000000ff1000720c */ /* 0x000fe20003f86270 */
[----:B------:R-:W-:Y:S01]  /*3080*/  IMAD.MOV R13, RZ, RZ, -R13 ;  /* 0x000000ffff0d7224 */ /* 0x000fe200078e0a0d */
[----:B------:R0:W-:Y:S01]  /*3090*/  STL [R1+0x19c], R7 ;  /* 0x00019c0701007387 */ /* 0x0001e20000100800 */
[--C-:B------:R-:W-:Y:S02]  /*30a0*/  @!P1 IMAD.IADD R11, R11, 0x1, -R4.reuse ;  /* 0x000000010b0b9824 */ /* 0x100fe400078e0a04 */
[----:B------:R-:W-:Y:S02]  /*30b0*/  VIADD R5, R0, 0x1ce ;  /* 0x000001ce00057836 */ /* 0x000fe40000000000 */
[----:B------:R-:W-:Y:S01]  /*30c0*/  @!P5 IMAD.IADD R12, R12, 0x1, -R4 ;  /* 0x000000010c0cd824 */ /* 0x000fe200078e0a04 */
[----:B------:R-:W-:Y:S01]  /*30d0*/  ISETP.GE.AND P5, PT, R3, RZ, PT ;  /* 0x000000ff0300720c */ /* 0x000fe20003fa6270 */
[C---:B------:R-:W-:Y:S01]  /*30e0*/  IMAD R3, R4.reuse, R13, R18 ;  /* 0x0000000d04037224 */ /* 0x040fe200078e0212 */
[----:B------:R-:W-:Y:S01]  /*30f0*/  ISETP.GT.U32.AND P1, PT, R4, R11, PT ;  /* 0x0000000b0400720c */ /* 0x000fe20003f24070 */
[----:B------:R-:W-:Y:S01]  /*3100*/  @!P6 IMAD.IADD R14, R14, 0x1, -R4 ;  /* 0x000000010e0ee824 */ /* 0x000fe200078e0a04 */
[----:B------:R-:W-:Y:S01]  /*3110*/  IABS R18, R5 ;  /* 0x0000000500127213 */ /* 0x000fe20000000000 */
[----:B0-----:R-:W-:-:S02]  /*3120*/  IMAD.MOV.U32 R7, RZ, RZ, R10 ;  /* 0x000000ffff077224 */ /* 0x001fc400078e000a */
[----:B------:R-:W-:Y:S01]  /*3130*/  VIADD R15, R0, 0x1cd ;  /* 0x000001cd000f7836 */ /* 0x000fe20000000000 */
[C---:B------:R-:W-:Y:S01]  /*3140*/  ISETP.GT.U32.AND P6, PT, R4.reuse, R14, PT ;  /* 0x0000000e0400720c */ /* 0x040fe20003fc4070 */
[----:B------:R-:W-:Y:S01]  /*3150*/  @!P0 IMAD.MOV R7, RZ, RZ, -R7 ;  /* 0x000000ffff078224 */ /* 0x000fe200078e0a07 */
[----:B------:R-:W-:Y:S01]  /*3160*/  ISETP.GT.U32.AND P0, PT, R4, R8, PT ;  /* 0x000000080400720c */ /* 0x000fe20003f04070 */
[----:B------:R-:W-:Y:S01]  /*3170*/  IMAD.HI.U32 R20, R2, R18, RZ ;  /* 0x0000001202147227 */ /* 0x000fe200078e00ff */
[----:B------:R-:W-:Y:S02]  /*3180*/  IABS R19, R15 ;  /* 0x0000000f00137213 */ /* 0x000fe40000000000 */
[----:B------:R0:W-:Y:S01]  /*3190*/  STL [R1+0x1a4], R7 ;  /* 0x0001a40701007387 */ /* 0x0001e20000100800 */
[----:B------:R-:W-:Y:S02]  /*31a0*/  IMAD.MOV R20, RZ, RZ, -R20 ;  /* 0x000000ffff147224 */ /* 0x000fe400078e0a14 */
[----:B------:R-:W-:Y:S01]  /*31b0*/  @!P1 IMAD.IADD R11, R11, 0x1, -R4 ;  /* 0x000000010b0b9824 */ /* 0x000fe200078e0a04 */
[----:B------:R-:W-:Y:S01]  /*31c0*/  ISETP.GE.AND P1, PT, R9, RZ, PT ;  /* 0x000000ff0900720c */ /* 0x000fe20003f26270 */
[----:B------:R-:W-:-:S02]  /*31d0*/  IMAD R9, R4, R20, R18 ;  /* 0x0000001404097224 */ /* 0x000fc400078e0212 */
[--C-:B------:R-:W-:Y:S02]  /*31e0*/  @!P6 IMAD.IADD R14, R14, 0x1, -R4.reuse ;  /* 0x000000010e0ee824 */ /* 0x100fe400078e0a04 */
[----:B------:R-:W-:Y:S01]  /*31f0*/  @!P0 IMAD.IADD R8, R8, 0x1, -R4 ;  /* 0x0000000108088824 */ /* 0x000fe200078e0a04 */
[----:B------:R-:W-:Y:S01]  /*3200*/  ISETP.GT.U32.AND P0, PT, R4, R3, PT ;  /* 0x000000030400720c */ /* 0x000fe20003f04070 */
[----:B------:R-:W-:Y:S01]  /*3210*/  VIADD R13, R0, 0x1cb ;  /* 0x000001cb000d7836 */ /* 0x000fe20000000000 */
[----:B------:R-:W-:Y:S01]  /*3220*/  ISETP.GT.U32.AND P6, PT, R4, R9, PT ;  /* 0x000000090400720c */ /* 0x000fe20003fc4070 */
[----:B------:R-:W-:Y:S02]  /*3230*/  VIADD R16, R0, 0x1cc ;  /* 0x000001cc00107836 */ /* 0x000fe40000000000 */
[----:B------:R-:W-:Y:S01]  /*3240*/  IMAD.HI.U32 R18, R2, R19, RZ ;  /* 0x0000001302127227 */ /* 0x000fe200078e00ff */
[----:B------:R-:W-:Y:S02]  /*3250*/  IABS R17, R13 ;  /* 0x0000000d00117213 */ /* 0x000fe40000000000 */
[----:B------:R-:W-:Y:S01]  /*3260*/  IABS R10, R16 ;  /* 0x00000010000a7213 */ /* 0x000fe20000000000 */
[----:B------:R-:W-:-:S02]  /*3270*/  IMAD.MOV.U32 R22, RZ, RZ, R12 ;  /* 0x000000ffff167224 */ /* 0x000fc400078e000c */
[----:B------:R-:W-:-:S04]  /*3280*/  IMAD.HI.U32 R20, R2, R17, RZ ;  /* 0x0000001102147227 */ /* 0x000fc800078e00ff */
[----:B------:R-:W-:Y:S01]  /*3290*/  @!P0 IMAD.IADD R3, R3, 0x1, -R4 ;  /* 0x0000000103038824 */ /* 0x000fe200078e0a04 */
[----:B------:R-:W-:Y:S01]  /*32a0*/  ISETP.GE.AND P0, PT, R5, RZ, PT ;  /* 0x000000ff0500720c */ /* 0x000fe20003f06270 */
[----:B0-----:R-:W-:Y:S02]  /*32b0*/  IMAD.MOV.U32 R7, RZ, RZ, R8 ;  /* 0x000000ffff077224 */ /* 0x001fe400078e0008 */
[----:B------:R-:W-:-:S04]  /*32c0*/  IMAD.HI.U32 R21, R2, R10, RZ ;  /* 0x0000000a02157227 */ /* 0x000fc800078e00ff */
[----:B------:R-:W-:Y:S02]  /*32d0*/  IMAD.MOV R18, RZ, RZ, -R18 ;  /* 0x000000ffff127224 */ /* 0x000fe400078e0a12 */
[----:B------:R-:W-:Y:S01]  /*32e0*/  @!P6 IMAD.IADD R9, R9, 0x1, -R4 ;  /* 0x000000010909e824 */ /* 0x000fe200078e0a04 */
[C---:B------:R-:W-:Y:S01]  /*32f0*/  ISETP.GT.U32.AND P6, PT, R4.reuse, R3, PT ;  /* 0x000000030400720c */ /* 0x040fe20003fc4070 */
[----:B------:R-:W-:Y:S02]  /*3300*/  @!P3 IMAD.MOV R22, RZ, RZ, -R22 ;  /* 0x000000ffff16b224 */ /* 0x000fe400078e0a16 */
[----:B------:R-:W-:Y:S02]  /*3310*/  IMAD.MOV R20, RZ, RZ, -R20 ;  /* 0x000000ffff147224 */ /* 0x000fe400078e0a14 */
[----:B------:R-:W-:Y:S01]  /*3320*/  @!P2 IMAD.MOV R7, RZ, RZ, -R7 ;  /* 0x000000ffff07a224 */ /* 0x000fe200078e0a07 */
[----:B------:R-:W-:Y:S01]  /*3330*/  STL [R1+0x1a8], R22 ;  /* 0x0001a81601007387 */ /* 0x000fe20000100800 */
[----:B------:R-:W-:Y:S01]  /*3340*/  IMAD.MOV R21, RZ, RZ, -R21 ;  /* 0x000000ffff157224 */ /* 0x000fe200078e0a15 */
[C---:B------:R-:W-:Y:S01]  /*3350*/  ISETP.GT.U32.AND P2, PT, R4.reuse, R9, PT ;  /* 0x000000090400720c */ /* 0x040fe20003f44070 */
[C---:B------:R-:W-:Y:S01]  /*3360*/  IMAD R18, R4.reuse, R18, R19 ;  /* 0x0000001204127224 */ /* 0x040fe200078e0213 */
[----:B------:R0:W-:Y:S01]  /*3370*/  STL [R1+0x1ac], R7 ;  /* 0x0001ac0701007387 */ /* 0x0001e20000100800 */
[----:B------:R-:W-:-:S02]  /*3380*/  IMAD R17, R4, R20, R17 ;  /* 0x0000001404117224 */ /* 0x000fc400078e0211 */
[----:B------:R-:W-:Y:S01]  /*3390*/  IMAD.MOV.U32 R20, RZ, RZ, R11 ;  /* 0x000000ffff147224 */ /* 0x000fe200078e000b */
[C---:B------:R-:W-:Y:S01]  /*33a0*/  ISETP.GT.U32.AND P3, PT, R4.reuse, R18, PT ;  /* 0x000000120400720c */ /* 0x040fe20003f64070 */
[----:B------:R-:W-:Y:S02]  /*33b0*/  IMAD R10, R4, R21, R10 ;  /* 0x00000015040a7224 */ /* 0x000fe400078e020a */
[----:B------:R-:W-:Y:S02]  /*33c0*/  VIADD R5, R0, 0x1ca ;  /* 0x000001ca00057836 */ /* 0x000fe40000000000 */
[----:B------:R-:W-:Y:S01]  /*33d0*/  @!P4 IMAD.MOV R20, RZ, RZ, -R20 ;  /* 0x000000ffff14c224 */ /* 0x000fe200078e0a14 */
[C---:B------:R-:W-:Y:S01]  /*33e0*/  ISETP.GT.U32.AND P4, PT, R4.reuse, R10, PT ;  /* 0x0000000a0400720c */ /* 0x040fe20003f84070 */
[----:B0-----:R-:W-:Y:S01]  /*33f0*/  IMAD.MOV.U32 R7, RZ, RZ, R14 ;  /* 0x000000ffff077224 */ /* 0x001fe200078e000e */
[----:B------:R-:W-:Y:S01]  /*3400*/  IABS R12, R5 ;  /* 0x00000005000c7213 */ /* 0x000fe20000000000 */
[----:B------:R-:W-:Y:S01]  /*3410*/  @!P6 IMAD.IADD R3, R3, 0x1, -R4 ;  /* 0x000000010303e824 */ /* 0x000fe200078e0a04 */
[----:B------:R-:W-:Y:S01]  /*3420*/  STL [R1+0x1b4], R20 ;  /* 0x0001b41401007387 */ /* 0x000fe20000100800 */
[----:B------:R-:W-:Y:S01]  /*3430*/  @!P5 IMAD.MOV R7, RZ, RZ, -R7 ;  /* 0x000000ffff07d224 */ /* 0x000fe200078e0a07 */
[----:B------:R-:W-:Y:S01]  /*3440*/  ISETP.GT.U32.AND P6, PT, R4, R17, PT ;  /* 0x000000110400720c */ /* 0x000fe20003fc4070 */
[----:B------:R-:W-:Y:S01]  /*3450*/  IMAD.HI.U32 R11, R2, R12, RZ ;  /* 0x0000000c020b7227 */ /* 0x000fe200078e00ff */
[----:B------:R-:W-:-:S02]  /*3460*/  ISETP.GE.AND P5, PT, R15, RZ, PT ;  /* 0x000000ff0f00720c */ /* 0x000fc40003fa6270 */
[----:B------:R0:W-:Y:S01]  /*3470*/  STL [R1+0x298], R7 ;  /* 0x0002980701007387 */ /* 0x0001e20000100800 */
[--C-:B------:R-:W-:Y:S01]  /*3480*/  @!P3 IMAD.IADD R18, R18, 0x1, -R4.reuse ;  /* 0x000000011212b824 */ /* 0x100fe200078e0a04 */
[----:B------:R-:W-:Y:S01]  /*3490*/  ISETP.GE.AND P3, PT, R13, RZ, PT ;  /* 0x000000ff0d00720c */ /* 0x000fe20003f66270 */
[----:B------:R-:W-:Y:S02]  /*34a0*/  IMAD.MOV R11, RZ, RZ, -R11 ;  /* 0x000000ffff0b7224 */ /* 0x000fe400078e0a0b */
[--C-:B------:R-:W-:Y:S01]  /*34b0*/  @!P2 IMAD.IADD R9, R9, 0x1, -R4.reuse ;  /* 0x000000010909a824 */ /* 0x100fe200078e0a04 */
[----:B------:R-:W-:Y:S01]  /*34c0*/  ISETP.GE.AND P2, PT, R16, RZ, PT ;  /* 0x000000ff1000720c */ /* 0x000fe20003f46270 */
[----:B------:R-:W-:Y:S02]  /*34d0*/  VIADD R19, R0, 0x1c9 ;  /* 0x000001c900137836 */ /* 0x000fe40000000000 */
[----:B------:R-:W-:Y:S01]  /*34e0*/  @!P4 IMAD.IADD R10, R10, 0x1, -R4 ;  /* 0x000000010a0ac824 */ /* 0x000fe200078e0a04 */
[C---:B------:R-:W-:Y:S01]  /*34f0*/  ISETP.GT.U32.AND P4, PT, R4.reuse, R18, PT ;  /* 0x000000120400720c */ /* 0x040fe20003f84070 */
[----:B0-----:R-:W-:Y:S01]  /*3500*/  IMAD.MOV.U32 R7, RZ, RZ, R3 ;  /* 0x000000ffff077224 */ /* 0x001fe200078e0003 */
[----:B------:R-:W-:Y:S01]  /*3510*/  IABS R8, R19 ;  /* 0x0000001300087213 */ /* 0x000fe20000000000 */
[----:B------:R-:W-:-:S02]  /*3520*/  IMAD R12, R4, R11, R12 ;  /* 0x0000000b040c7224 */ /* 0x000fc400078e020c */
[----:B------:R-:W-:Y:S02]  /*3530*/  @!P1 IMAD.MOV R7, RZ, RZ, -R7 ;  /* 0x000000ffff079224 */ /* 0x000fe400078e0a07 */
[----:B------:R-:W-:Y:S02]  /*3540*/  VIADD R3, R0, 0x1c8 ;  /* 0x000001c800037836 */ /* 0x000fe40000000000 */
[--C-:B------:R-:W-:Y:S01]  /*3550*/  @!P6 IMAD.IADD R17, R17, 0x1, -R4.reuse ;  /* 0x000000011111e824 */ /* 0x100fe200078e0a04 */
[----:B------:R0:W-:Y:S01]  /*3560*/  STL [R1+0x29c], R7 ;  /* 0x00029c0701007387 */ /* 0x0001e20000100800 */
[----:B------:R-:W-:Y:S01]  /*3570*/  IMAD.HI.U32 R13, R2, R8, RZ ;  /* 0x00000008020d7227 */ /* 0x000fe200078e00ff */
[C---:B------:R-:W-:Y:S02]  /*3580*/  ISETP.GT.U32.AND P6, PT, R4.reuse, R10, PT ;  /* 0x0000000a0400720c */ /* 0x040fe40003fc4070 */
[----:B------:R-:W-:Y:S01]  /*3590*/  IABS R11, R3 ;  /* 0x00000003000b7213 */ /* 0x000fe20000000000 */
[----:B------:R-:W-:Y:S01]  /*35a0*/  IMAD.MOV R13, RZ, RZ, -R13 ;  /* 0x000000ffff0d7224 */ /* 0x000fe200078e0a0d */
[----:B------:R-:W-:Y:S01]  /*35b0*/  ISETP.GT.U32.AND P1, PT, R4, R17, PT ;  /* 0x000000110400720c */ /* 0x000fe20003f24070 */
[----:B------:R-:W-:Y:S01]  /*35c0*/  @!P4 IMAD.IADD R18, R18, 0x1, -R4 ;  /* 0x000000011212c824 */ /* 0x000fe200078e0a04 */
[----:B------:R-:W-:Y:S01]  /*35d0*/  ISETP.GE.AND P4, PT, R5, RZ, PT ;  /* 0x000000ff0500720c */ /* 0x000fe20003f86270 */
[----:B------:R-:W-:-:S02]  /*35e0*/  IMAD.MOV.U32 R5, RZ, RZ, R11 ;  /* 0x000000ffff057224 */ /* 0x000fc400078e000b */
[----:B0-----:R-:W-:Y:S02]  /*35f0*/  IMAD.MOV.U32 R7, RZ, RZ, R9 ;  /* 0x000000ffff077224 */ /* 0x001fe400078e0009 */
[----:B------:R-:W-:Y:S02]  /*3600*/  VIADD R9, R0, 0x1c7 ;  /* 0x000001c700097836 */ /* 0x000fe40000000000 */
[----:B------:R-:W-:Y:S01]  /*3610*/  @!P0 IMAD.MOV R7, RZ, RZ, -R7 ;  /* 0x000000ffff078224 */ /* 0x000fe200078e0a07 */
[C---:B------:R-:W-:Y:S01]  /*3620*/  ISETP.GT.U32.AND P0, PT, R4.reuse, R12, PT ;  /* 0x0000000c0400720c */ /* 0x040fe20003f04070 */
[----:B------:R-:W-:Y:S01]  /*3630*/  IMAD R8, R4, R13, R8 ;  /* 0x0000000d04087224 */ /* 0x000fe200078e0208 */
[----:B------:R-:W-:Y:S01]  /*3640*/  IABS R13, R9 ;  /* 0x00000009000d7213 */ /* 0x000fe20000000000 */
[----:B------:R-:W-:Y:S01]  /*3650*/  IMAD.HI.U32 R15, R2, R5, RZ ;  /* 0x00000005020f7227 */ /* 0x000fe200078e00ff */
[----:B------:R0:W-:Y:S03]  /*3660*/  STL [R1+0x2a0], R7 ;  /* 0x0002a00701007387 */ /* 0x0001e60000100800 */
[----:B------:R-:W-:Y:S01]  /*3670*/  @!P6 IMAD.IADD R10, R10, 0x1, -R4 ;  /* 0x000000010a0ae824 */ /* 0x000fe200078e0a04 */
[----:B------:R-:W-:Y:S01]  /*3680*/  ISETP.GT.U32.AND P6, PT, R4, R8, PT ;  /* 0x000000080400720c */ /* 0x000fe20003fc4070 */
[----:B------:R-:W-:-:S02]  /*3690*/  IMAD.MOV.U32 R11, RZ, RZ, R13 ;  /* 0x000000ffff0b7224 */ /* 0x000fc400078e000d */
[----:B------:R-:W-:Y:S02]  /*36a0*/  VIADD R13, R0, 0x1c6 ;  /* 0x000001c6000d7836 */ /* 0x000fe40000000000 */
[----:B------:R-:W-:Y:S01]  /*36b0*/  @!P0 IMAD.IADD R12, R12, 0x1, -R4 ;  /* 0x000000010c0c8824 */ /* 0x000fe200078e0a04 */
[----:B------:R-:W-:Y:S01]  /*36c0*/  ISETP.GE.AND P0, PT, R3, RZ, PT ;  /* 0x000000ff0300720c */ /* 0x000fe20003f06270 */
[----:B0-----:R-:W-:Y:S01]  /*36d0*/  IMAD.MOV.U32 R7, RZ, RZ, R18 ;  /* 0x000000ffff077224 */ /* 0x001fe200078e0012 */
[----:B------:R-:W-:Y:S01]  /*36e0*/  IABS R3, R13 ;  /* 0x0000000d00037213 */ /* 0x000fe20000000000 */
[----:B------:R-:W-:Y:S02]  /*36f0*/  IMAD.MOV R15, RZ, RZ, -R15 ;  /* 0x000000ffff0f7224 */ /* 0x000fe400078e0a0f */
[----:B------:R-:W-:Y:S01]  /*3700*/  @!P5 IMAD.MOV R7, RZ, RZ, -R7 ;  /* 0x000000ffff07d224 */ /* 0x000fe200078e0a07 */
[C---:B------:R-:W-:Y:S01]  /*3710*/  ISETP.GT.U32.AND P5, PT, R4.reuse, R12, PT ;  /* 0x0000000c0400720c */ /* 0x040fe20003fa4070 */
[----:B------:R-:W-:Y:S01]  /*3720*/  @!P1 IMAD.IADD R17, R17, 0x1, -R4 ;  /* 0x0000000111119824 */ /* 0x000fe200078e0a04 */
[----:B------:R-:W-:Y:S01]  /*3730*/  ISETP.GE.AND P1, PT, R19, RZ, PT ;  /* 0x000000ff1300720c */ /* 0x000fe20003f26270 */
[----:B------:R-:W-:Y:S01]  /*3740*/  IMAD R5, R4, R15, R5 ;  /* 0x0000000f04057224 */ /* 0x000fe200078e0205 */
[----:B------:R0:W-:Y:S01]  /*3750*/  STL [R1+0x2a4], R7 ;  /* 0x0002a40701007387 */ /* 0x0001e20000100800 */
[----:B------:R-:W-:-:S02]  /*3760*/  IMAD.MOV.U32 R16, RZ, RZ, R10 ;  /* 0x000000ffff107224 */ /* 0x000fc400078e000a */
[----:B------:R-:W-:-:S04]  /*3770*/  IMAD.HI.U32 R14, R2, R11, RZ ;  /* 0x0000000b020e7227 */ /* 0x000fc800078e00ff */
[----:B------:R-:W-:Y:S01]  /*3780*/  @!P2 IMAD.MOV R16, RZ, RZ, -R16 ;  /* 0x000000ffff10a224 */ /* 0x000fe200078e0a10 */
[----:B------:R-:W-:Y:S01]  /*3790*/  ISETP.GT.U32.AND P2, PT, R4, R5, PT ;  /* 0x000000050400720c */ /* 0x000fe20003f44070 */
[----:B------:R-:W-:-:S03]  /*37a0*/  IMAD.HI.U32 R10, R2, R3, RZ ;  /* 0x00000003020a7227 */ /* 0x000fc600078e00ff */
[----:B------:R-:W-:Y:S01]  /*37b0*/  STL [R1+0x2a8], R16 ;  /* 0x0002a81001007387 */ /* 0x000fe20000100800 */
[----:B0-----:R-:W-:Y:S02]  /*37c0*/  IMAD.MOV.U32 R7, RZ, RZ, R17 ;  /* 0x000000ffff077224 */ /* 0x001fe400078e0011 */
[----:B------:R-:W-:Y:S02]  /*37d0*/  @!P6 IMAD.IADD R8, R8, 0x1, -R4 ;  /* 0x000000010808e824 */ /* 0x000fe400078e0a04 */
[----:B------:R-:W-:Y:S01]  /*37e0*/  @!P3 IMAD.MOV R7, RZ, RZ, -R7 ;  /* 0x000000ffff07b224 */ /* 0x000fe200078e0a07 */
[----:B------:R-:W-:Y:S01]  /*37f0*/  ISETP.GE.AND P3, PT, R9, RZ, PT ;  /* 0x000000ff0900720c */ /* 0x000fe20003f66270 */
[----:B------:R-:W-:Y:S01]  /*3800*/  IMAD.MOV R14, RZ, RZ, -R14 ;  /* 0x000000ffff0e7224 */ /* 0x000fe200078e0a0e */
[----:B------:R-:W-:Y:S01]  /*3810*/  ISETP.GT.U32.AND P6, PT, R4, R8, PT ;  /* 0x000000080400720c */ /* 0x000fe20003fc4070 */
[----:B------:R-:W-:Y:S01]  /*3820*/  IMAD.MOV R9, RZ, RZ, -R10 ;  /* 0x000000ffff097224 */ /* 0x000fe200078e0a0a */
[----:B------:R0:W-:Y:S01]  /*3830*/  STL [R1+0x2ac], R7 ;  /* 0x0002ac0701007387 */ /* 0x0001e20000100800 */
[----:B------:R-:W-:-:S02]  /*3840*/  @!P5 IMAD.IADD R12, R12, 0x1, -R4 ;  /* 0x000000010c0cd824 */ /* 0x000fc400078e0a04 */
[C---:B------:R-:W-:Y:S02]  /*3850*/  IMAD R11, R4.reuse, R14, R11 ;  /* 0x0000000e040b7224 */ /* 0x040fe400078e020b */
[C---:B------:R-:W-:Y:S02]  /*3860*/  IMAD R9, R4.reuse, R9, R3 ;  /* 0x0000000904097224 */ /* 0x040fe400078e0203 */
[----:B------:R-:W-:Y:S01]  /*3870*/  IMAD.MOV.U32 R15, RZ, RZ, R12 ;  /* 0x000000ffff0f7224 */ /* 0x000fe200078e000c */
[C---:B------:R-:W-:Y:S01]  /*3880*/  ISETP.GT.U32.AND P5, PT, R4.reuse, R11, PT ;  /* 0x0000000b0400720c */ /* 0x040fe20003fa4070 */
[--C-:B------:R-:W-:Y:S02]  /*3890*/  @!P2 IMAD.IADD R5, R5, 0x1, -R4.reuse ;  /* 0x000000010505a824 */ /* 0x100fe400078e0a04 */
[----:B------:R-:W-:Y:S01]  /*38a0*/  @!P4 IMAD.MOV R15, RZ, RZ, -R15 ;  /* 0x000000ffff0fc224 */ /* 0x000fe200078e0a0f */
[----:B------:R-:W-:Y:S01]  /*38b0*/  ISETP.GT.U32.AND P4, PT, R4, R9, PT ;  /* 0x000000090400720c */ /* 0x000fe20003f84070 */
[----:B------:R-:W-:Y:S01]  /*38c0*/  VIADD R10, R0, 0x1c5 ;  /* 0x000001c5000a7836 */ /* 0x000fe20000000000 */
[----:B------:R-:W-:Y:S01]  /*38d0*/  ISETP.GT.U32.AND P2, PT, R4, R5, PT ;  /* 0x000000050400720c */ /* 0x000fe20003f44070 */
[----:B------:R-:W-:Y:S01]  /*38e0*/  @!P6 IMAD.IADD R8, R8, 0x1, -R4 ;  /* 0x000000010808e824 */ /* 0x000fe200078e0a04 */
[----:B------:R-:W-:Y:S01]  /*38f0*/  ISETP.GE.AND P6, PT, R13, RZ, PT ;  /* 0x000000ff0d00720c */ /* 0x000fe20003fc6270 */
[----:B------:R-:W-:Y:S01]  /*3900*/  VIADD R13, R0, 0x1c4 ;  /* 0x000001c4000d7836 */ /* 0x000fe20000000000 */
[----:B------:R-:W-:Y:S01]  /*3910*/  IABS R21, R10 ;  /* 0x0000000a00157213 */ /* 0x000fe20000000000 */
[----:B0-----:R-:W-:Y:S01]  /*3920*/  IMAD.MOV.U32 R7, RZ, RZ, R8 ;  /* 0x000000ffff077224 */ /* 0x001fe200078e0008 */
[----:B------:R0:W-:Y:S01]  /*3930*/  STL [R1+0x2b4], R15 ;  /* 0x0002b40f01007387 */ /* 0x0001e20000100800 */
[----:B------:R-:W-:Y:S01]  /*3940*/  @!P5 IMAD.IADD R11, R11, 0x1, -R4 ;  /* 0x000000010b0bd824 */ /* 0x000fe200078e0a04 */
[----:B------:R-:W-:Y:S01]  /*3950*/  IABS R22, R13 ;  /* 0x0000000d00167213 */ /* 0x000fe20000000000 */
[----:B------:R-:W-:-:S03]  /*3960*/  IMAD.HI.U32 R12, R2, R21, RZ ;  /* 0x00000015020c7227 */ /* 0x000fc600078e00ff */
[----:B------:R-:W-:Y:S01]  /*3970*/  ISETP.GT.U32.AND P5, PT, R4, R11, PT ;  /* 0x0000000b0400720c */ /* 0x000fe20003fa4070 */
[--C-:B------:R-:W-:Y:S02]  /*3980*/  @!P4 IMAD.IADD R9, R9, 0x1, -R4.reuse ;  /* 0x000000010909c824 */ /* 0x100fe400078e0a04 */
[----:B------:R-:W-:Y:S01]  /*3990*/  @!P1 IMAD.MOV R7, RZ, RZ, -R7 ;  /* 0x000000ffff079224 */ /* 0x000fe200078e0a07 */
[----:B------:R-:W-:Y:S01]  /*39a0*/  ISETP.GE.AND P1, PT, R10, RZ, PT ;  /* 0x000000ff0a00720c */ /* 0x000fe20003f26270 */
[----:B------:R-:W-:Y:S01]  /*39b0*/  @!P2 IMAD.IADD R5, R5, 0x1, -R4 ;  /* 0x000000010505a824 */ /* 0x000fe200078e0a04 */
[----:B------:R-:W-:Y:S01]  /*39c0*/  ISETP.GT.U32.AND P4, PT, R4, R9, PT ;  /* 0x000000090400720c */ /* 0x000fe20003f84070 */
[----:B------:R-:W-:Y:S01]  /*39d0*/  IMAD.MOV R12, RZ, RZ, -R12 ;  /* 0x000000ffff0c7224 */ /* 0x000fe200078e0a0c */
[----:B------:R1:W-:Y:S01]  /*39e0*/  STL [R1+0x2b8], R7 ;  /* 0x0002b80701007387 */ /* 0x0003e20000100800 */
[----:B------:R-:W-:Y:S01]  /*39f0*/  IMAD.HI.U32 R10, R2, R22, RZ ;  /* 0x00000016020a7227 */ /* 0x000fe200078e00ff */
[----:B------:R-:W-:-:S03]  /*3a00*/  ISETP.GE.AND P2, PT, R13, RZ, PT ;  /* 0x000000ff0d00720c */ /* 0x000fc60003f46270 */
[----:B------:R-:W-:Y:S02]  /*3a10*/  IMAD R21, R4, R12, R21 ;  /* 0x0000000c04157224 */ /* 0x000fe400078e0215 */
[----:B0-----:R-:W-:Y:S02]  /*3a20*/  IMAD.MOV.U32 R15, RZ, RZ, R5 ;  /* 0x000000ffff0f7224 */ /* 0x001fe400078e0005 */
[----:B------:R-:W-:Y:S02]  /*3a30*/  VIADD R14, R0, 0x1c3 ;  /* 0x000001c3000e7836 */ /* 0x000fe40000000000 */
[----:B------:R-:W-:Y:S02]  /*3a40*/  IMAD.MOV R10, RZ, RZ, -R10 ;  /* 0x000000ffff0a7224 */ /* 0x000fe400078e0a0a */
[----:B------:R-:W-:Y:S01]  /*3a50*/  @!P0 IMAD.MOV R15, RZ, RZ, -R15 ;  /* 0x000000ffff0f8224 */ /* 0x000fe200078e0a0f */
[C---:B------:R-:W-:Y:S01]  /*3a60*/  ISETP.GT.U32.AND P0, PT, R4.reuse, R21, PT ;  /* 0x000000150400720c */ /* 0x040fe20003f04070 */
[C---:B------:R-:W-:Y:S01]  /*3a70*/  IMAD R22, R4.reuse, R10, R22 ;  /* 0x0000000a04167224 */ /* 0x040fe200078e0216 */
[----:B------:R-:W-:Y:S01]  /*3a80*/  IABS R3, R14 ;  /* 0x0000000e00037213 */ /* 0x000fe20000000000 */
[--C-:B------:R-:W-:Y:S01]  /*3a90*/  @!P5 IMAD.IADD R11, R11, 0x1, -R4.reuse ;  /* 0x000000010b0bd824 */ /* 0x100fe200078e0a04 */
[----:B------:R0:W-:Y:S01]  /*3aa0*/  STL [R1+0x2bc], R15 ;  /* 0x0002bc0f01007387 */ /* 0x0001e20000100800 */
[----:B------:R-:W-:Y:S01]  /*3ab0*/  @!P4 IMAD.IADD R9, R9, 0x1, -R4 ;  /* 0x000000010909c824 */ /* 0x000fe200078e0a04 */
[----:B------:R-:W-:Y:S01]  /*3ac0*/  ISETP.GT.U32.AND P4, PT, R4, R22, PT ;  /* 0x000000160400720c */ /* 0x000fe20003f84070 */
[----:B------:R-:W-:Y:S01]  /*3ad0*/  IMAD.HI.U32 R8, R2, R3, RZ ;  /* 0x0000000302087227 */ /* 0x000fe200078e00ff */
[----:B------:R-:W-:-:S03]  /*3ae0*/  ISETP.GE.AND P5, PT, R14, RZ, PT ;  /* 0x000000ff0e00720c */ /* 0x000fc60003fa6270 */
[----:B-1----:R-:W-:Y:S02]  /*3af0*/  IMAD.MOV.U32 R7, RZ, RZ, R11 ;  /* 0x000000ffff077224 */ /* 0x002fe400078e000b */
[----:B------:R-:W-:Y:S02]  /*3b00*/  IMAD.MOV R8, RZ, RZ, -R8 ;  /* 0x000000ffff087224 */ /* 0x000fe400078e0a08 */
[----:B------:R-:W-:Y:S02]  /*3b10*/  @!P3 IMAD.MOV R7, RZ, RZ, -R7 ;  /* 0x000000ffff07b224 */ /* 0x000fe400078e0a07 */
[----:B------:R-:W-:Y:S02]  /*3b20*/  @!P0 IMAD.IADD R21, R21, 0x1, -R4 ;  /* 0x0000000115158824 */ /* 0x000fe400078e0a04 */
[----:B------:R-:W-:Y:S01]  /*3b30*/  IMAD R3, R4, R8, R3 ;  /* 0x0000000804037224 */ /* 0x000fe200078e0203 */
[----:B------:R1:W-:Y:S01]  /*3b40*/  STL [R1+0x2c0], R7 ;  /* 0x0002c00701007387 */ /* 0x0003e20000100800 */
[----:B------:R-:W-:Y:S01]  /*3b50*/  VIADD R12, R0, 0x1c2 ;  /* 0x000001c2000c7836 */ /* 0x000fe20000000000 */
[----:B------:R-:W-:Y:S01]  /*3b60*/  ISETP.GT.U32.AND P0, PT, R4, R21, PT ;  /* 0x000000150400720c */ /* 0x000fe20003f04070 */
[----:B------:R-:W-:-:S02]  /*3b70*/  VIADD R8, R0, 0x1c1 ;  /* 0x000001c100087836 */ /* 0x000fc40000000000 */
[----:B------:R-:W-:Y:S01]  /*3b80*/  @!P4 IMAD.IADD R22, R22, 0x1, -R4 ;  /* 0x000000011616c824 */ /* 0x000fe200078e0a04 */
[----:B------:R-:W-:Y:S01]  /*3b90*/  ISETP.GE.AND P3, PT, R12, RZ, PT ;  /* 0x000000ff0c00720c */ /* 0x000fe20003f66270 */
[C---:B0-----:R-:W-:Y:S01]  /*3ba0*/  VIADD R15, R0.reuse, 0x1bf ;  /* 0x000001bf000f7836 */ /* 0x041fe20000000000 */
[----:B------:R-:W-:Y:S01]  /*3bb0*/  IABS R12, R12 ;  /* 0x0000000c000c7213 */ /* 0x000fe20000000000 */
[----:B------:R-:W-:Y:S01]  /*3bc0*/  VIADD R18, R0, 0x1c0 ;  /* 0x000001c000127836 */ /* 0x000fe20000000000 */
[----:B------:R-:W-:Y:S01]  /*3bd0*/  IABS R14, R8 ;  /* 0x00000008000e7213 */ /* 0x000fe20000000000 */
[----:B-1----:R-:W-:Y:S01]  /*3be0*/  IMAD.MOV.U32 R7, RZ, RZ, R9 ;  /* 0x000000ffff077224 */ /* 0x002fe200078e0009 */
[----:B------:R-:W-:Y:S01]  /*3bf0*/  ISETP.GT.U32.AND P4, PT, R4, R22, PT ;  /* 0x000000160400720c */ /* 0x000fe20003f84070 */
[----:B------:R-:W-:Y:S01]  /*3c00*/  IMAD.HI.U32 R13, R2, R12, RZ ;  /* 0x0000000c020d7227 */ /* 0x000fe200078e00ff */
[----:B------:R-:W-:Y:S02]  /*3c10*/  IABS R17, R15 ;  /* 0x0000000f00117213 */ /* 0x000fe40000000000 */
[----:B------:R-:W-:Y:S01]  /*3c20*/  IABS R10, R18 ;  /* 0x00000012000a7213 */ /* 0x000fe20000000000 */
[----:B------:R-:W-:Y:S01]  /*3c30*/  @!P6 IMAD.MOV R7, RZ, RZ, -R7 ;  /* 0x000000ffff07e224 */ /* 0x000fe200078e0a07 */
[----:B------:R-:W-:Y:S01]  /*3c40*/  ISETP.GT.U32.AND P6, PT, R4, R3, PT ;  /* 0x000000030400720c */ /* 0x000fe20003fc4070 */
[----:B------:R-:W-:-:S03]  /*3c50*/  IMAD.HI.U32 R11, R2, R14, RZ ;  /* 0x0000000e020b7227 */ /* 0x000fc600078e00ff */
[----:B------:R0:W-:Y:S01]  /*3c60*/  STL [R1+0x2c4], R7 ;  /* 0x0002c40701007387 */ /* 0x0001e20000100800 */
[----:B------:R-:W-:Y:S02]  /*3c70*/  IMAD.MOV R13, RZ, RZ, -R13 ;  /* 0x000000ffff0d7224 */ /* 0x000fe400078e0a0d */
[----:B------:R-:W-:Y:S02]  /*3c80*/  IMAD.MOV R11, RZ, RZ, -R11 ;  /* 0x000000ffff0b7224 */ /* 0x000fe400078e0a0b */
[----:B------:R-:W-:Y:S01]  /*3c90*/  @!P0 IMAD.IADD R21, R21, 0x1, -R4 ;  /* 0x0000000115158824 */ /* 0x000fe200078e0a04 */
[----:B------:R-:W-:Y:S01]  /*3ca0*/  ISETP.GE.AND P0, PT, R8, RZ, PT ;  /* 0x000000ff0800720c */ /* 0x000fe20003f06270 */
[C---:B------:R-:W-:Y:S02]  /*3cb0*/  IMAD R8, R4.reuse, R13, R12 ;  /* 0x0000000d04087224 */ /* 0x040fe400078e020c */
[----:B------:R-:W-:Y:S02]  /*3cc0*/  IMAD R14, R4, R11, R14 ;  /* 0x0000000b040e7224 */ /* 0x000fe400078e020e */
[--C-:B------:R-:W-:Y:S01]  /*3cd0*/  @!P4 IMAD.IADD R22, R22, 0x1, -R4.reuse ;  /* 0x000000011616c824 */ /* 0x100fe200078e0a04 */
[C---:B------:R-:W-:Y:S01]  /*3ce0*/  ISETP.GT.U32.AND P4, PT, R4.reuse, R8, PT ;  /* 0x000000080400720c */ /* 0x040fe20003f84070 */
[----:B------:R-:W-:Y:S01]  /*3cf0*/  @!P6 IMAD.IADD R3, R3, 0x1, -R4 ;  /* 0x000000010303e824 */ /* 0x000fe200078e0a04 */
[----:B------:R-:W-:Y:S01]  /*3d00*/  ISETP.GT.U32.AND P6, PT, R4, R14, PT ;  /* 0x0000000e0400720c */ /* 0x000fe20003fc4070 */
[----:B------:R-:W-:-:S04]  /*3d10*/  IMAD.HI.U32 R5, R2, R17, RZ ;  /* 0x0000001102057227 */ /* 0x000fc800078e00ff */
[----:B------:R-:W-:Y:S02]  /*3d20*/  IMAD.MOV R5, RZ, RZ, -R5 ;  /* 0x000000ffff057224 */ /* 0x000fe400078e0a05 */
[----:B------:R-:W-:Y:S02]  /*3d30*/  VIADD R11, R0, 0x1bd ;  /* 0x000001bd000b7836 */ /* 0x000fe40000000000 */
[----:B------:R-:W-:Y:S02]  /*3d40*/  IMAD R17, R4, R5, R17 ;  /* 0x0000000504117224 */ /* 0x000fe400078e0211 */
[----:B------:R-:W-:Y:S01]  /*3d50*/  VIADD R5, R0, 0x1be ;  /* 0x000001be00057836 */ /* 0x000fe20000000000 */
[----:B------:R-:W-:Y:S01]  /*3d60*/  IABS R19, R11 ;  /* 0x0000000b00137213 */ /* 0x000fe20000000000 */
[--C-:B------:R-:W-:Y:S01]  /*3d70*/  @!P4 IMAD.IADD R8, R8, 0x1, -R4.reuse ;  /* 0x000000010808c824 */ /* 0x100fe200078e0a04 */
[----:B------:R-:W-:Y:S01]  /*3d80*/  ISETP.GT.U32.AND P4, PT, R4, R3, PT ;  /* 0x000000030400720c */ /* 0x000fe20003f84070 */
[----:B------:R-:W-:Y:S01]  /*3d90*/  @!P6 IMAD.IADD R14, R14, 0x1, -R4 ;  /* 0x000000010e0ee824 */ /* 0x000fe200078e0a04 */
[----:B------:R-:W-:Y:S01]  /*3da0*/  IABS R13, R5 ;  /* 0x00000005000d7213 */ /* 0x000fe20000000000 */
[----:B0-----:R-:W-:-:S02]  /*3db0*/  IMAD.MOV.U32 R7, RZ, RZ, R21 ;  /* 0x000000ffff077224 */ /* 0x001fc400078e0015 */
[----:B------:R-:W-:Y:S01]  /*3dc0*/  IMAD.HI.U32 R16, R2, R10, RZ ;  /* 0x0000000a02107227 */ /* 0x000fe200078e00ff */
[----:B------:R-:W-:-:S03]  /*3dd0*/  ISETP.GT.U32.AND P6, PT, R4, R14, PT ;  /* 0x0000000e0400720c */ /* 0x000fc60003fc4070 */
[----:B------:R-:W-:-:S04]  /*3de0*/  IMAD.HI.U32 R21, R2, R19, RZ ;  /* 0x0000001302157227 */ /* 0x000fc800078e00ff */
[----:B------:R-:W-:Y:S01]  /*3df0*/  @!P1 IMAD.MOV R7, RZ, RZ, -R7 ;  /* 0x000000ffff079224 */ /* 0x000fe200078e0a07 */
[----:B------:R-:W-:Y:S01]  /*3e00*/  ISETP.GT.U32.AND P1, PT, R4, R8, PT ;  /* 0x000000080400720c */ /* 0x000fe20003f24070 */
[----:B------:R-:W-:Y:S02]  /*3e10*/  IMAD.MOV R9, RZ, RZ, -R16 ;  /* 0x000000ffff097224 */ /* 0x000fe400078e0a10 */
[----:B------:R-:W-:Y:S01]  /*3e20*/  IMAD.HI.U32 R23, R2, R13, RZ ;  /* 0x0000000d02177227 */ /* 0x000fe200078e00ff */
[----:B------:R0:W-:Y:S03]  /*3e30*/  STL [R1+0x2c8], R7 ;  /* 0x0002c80701007387 */ /* 0x0001e60000100800 */
[----:B------:R-:W-:Y:S02]  /*3e40*/  IMAD.MOV R21, RZ, RZ, -R21 ;  /* 0x000000ffff157224 */ /* 0x000fe400078e0a15 */
[----:B------:R-:W-:-:S02]  /*3e50*/  IMAD R10, R4, R9, R10 ;  /* 0x00000009040a7224 */ /* 0x000fc400078e020a */
[----:B------:R-:W-:Y:S02]  /*3e60*/  IMAD.MOV R23, RZ, RZ, -R23 ;  /* 0x000000ffff177224 */ /* 0x000fe400078e0a17 */
[----:B------:R-:W-:Y:S01]  /*3e70*/  @!P4 IMAD.IADD R3, R3, 0x1, -R4 ;  /* 0x000000010303c824 */ /* 0x000fe200078e0a04 */
[C---:B------:R-:W-:Y:S01]  /*3e80*/  ISETP.GT.U32.AND P4, PT, R4.reuse, R17, PT ;  /* 0x000000110400720c */ /* 0x040fe20003f84070 */
[----:B0-----:R-:W-:Y:S02]  /*3e90*/  IMAD.MOV.U32 R7, RZ, RZ, R22 ;  /* 0x000000ffff077224 */ /* 0x001fe400078e0016 */
[C---:B------:R-:W-:Y:S02]  /*3ea0*/  IMAD R19, R4.reuse, R21, R19 ;  /* 0x0000001504137224 */ /* 0x040fe400078e0213 */
[----:B------:R-:W-:Y:S01]  /*3eb0*/  @!P2 IMAD.MOV R7, RZ, RZ, -R7 ;  /* 0x000000ffff07a224 */ /* 0x000fe200078e0a07 */
[C---:B------:R-:W-:Y:S01]  /*3ec0*/  ISETP.GT.U32.AND P2, PT, R4.reuse, R10, PT ;  /* 0x0000000a0400720c */ /* 0x040fe20003f44070 */
[----:B------:R-:W-:-:S02]  /*3ed0*/  IMAD R13, R4, R23, R13 ;  /* 0x00000017040d7224 */ /* 0x000fc400078e020d */
[--C-:B------:R-:W-:Y:S01]  /*3ee0*/  @!P6 IMAD.IADD R14, R14, 0x1, -R4.reuse ;  /* 0x000000010e0ee824 */ /* 0x100fe200078e0a04 */
[----:B------:R-:W-:Y:S01]  /*3ef0*/  ISETP.GT.U32.AND P6, PT, R4, R19, PT ;  /* 0x000000130400720c */ /* 0x000fe20003fc4070 */
[----:B------:R-:W-:Y:S01]  /*3f00*/  VIADD R16, R0, 0x1bc ;  /* 0x000001bc00107836 */ /* 0x000fe20000000000 */
[----:B------:R0:W-:Y:S01]  /*3f10*/  STL [R1+0x2cc], R7 ;  /* 0x0002cc0701007387 */ /* 0x0001e20000100800 */
[--C-:B------:R-:W-:Y:S01]  /*3f20*/  @!P1 IMAD.IADD R8, R8, 0x1, -R4.reuse ;  /* 0x0000000108089824 */ /* 0x100fe200078e0a04 */
[----:B------:R-:W-:Y:S01]  /*3f30*/  ISETP.GT.U32.AND P1, PT, R4, R13, PT ;  /* 0x0000000d0400720c */ /* 0x000fe20003f24070 */
[----:B------:R-:W-:Y:S01]  /*3f40*/  VIADD R9, R0, 0x1bb ;  /* 0x000001bb00097836 */ /* 0x000fe20000000000 */
[----:B------:R-:W-:Y:S01]  /*3f50*/  IABS R20, R16 ;  /* 0x0000001000147213 */ /* 0x000fe20000000000 */
[----:B------:R-:W-:Y:S02]  /*3f60*/  IMAD.MOV.U32 R24, RZ, RZ, R3 ;  /* 0x000000ffff187224 */ /* 0x000fe400078e0003 */
[----:B------:R-:W-:Y:S01]  /*3f70*/  @!P4 IMAD.IADD R17, R17, 0x1, -R4 ;  /* 0x000000011111c824 */ /* 0x000fe200078e0a04 */
[----:B------:R-:W-:Y:S01]  /*3f80*/  IABS R12, R9 ;  /* 0x00000009000c7213 */ /* 0x000fe20000000000 */
[----:B------:R-:W-:Y:S01]  /*3f90*/  IMAD.HI.U32 R22, R2, R20, RZ ;  /* 0x0000001402167227 */ /* 0x000fe200078e00ff */
[----:B------:R-:W-:-:S03]  /*3fa0*/  ISETP.GE.AND P4, PT, R15, RZ, PT ;  /* 0x000000ff0f00720c */ /* 0x000fc60003f86270 */
[----:B0-----:R-:W-:Y:S02]  /*3fb0*/  IMAD.MOV.U32 R7, RZ, RZ, R8 ;  /* 0x000000ffff077224 */ /* 0x001fe400078e0008 */
[----:B------:R-:W-:Y:S02]  /*3fc0*/  @!P5 IMAD.MOV R24, RZ, RZ, -R24 ;  /* 0x000000ffff18d224 */ /* 0x000fe400078e0a18 */
[--C-:B------:R-:W-:Y:S01]  /*3fd0*/  @!P2 IMAD.IADD R10, R10, 0x1, -R4.reuse ;  /* 0x000000010a0aa824 */ /* 0x100fe200078e0a04 */
[----:B------:R-:W-:Y:S01]  /*3fe0*/  ISETP.GE.AND P2, PT, R18, RZ, PT ;  /* 0x000000ff1200720c */ /* 0x000fe20003f46270 */
[----:B------:R-:W-:Y:S01]  /*3ff0*/  @!P3 IMAD.MOV R7, RZ, RZ, -R7 ;  /* 0x000000ffff07b224 */ /* 0x000fe200078e0a07 */
[----:B------:R-:W-:Y:S01]  /*4000*/  STL [R1+0x2d4], R24 ;  /* 0x0002d41801007387 */ /* 0x000fe20000100800 */
[----:B------:R-:W-:Y:S01]  /*4010*/  @!P6 IMAD.IADD R19, R19, 0x1, -R4 ;  /* 0x000000011313e824 */ /* 0x000fe200078e0a04 */
[----:B------:R-:W-:Y:S01]  /*4020*/  ISETP.GT.U32.AND P6, PT, R4, R17, PT ;  /* 0x000000110400720c */ /* 0x000fe20003fc4070 */
[----:B------:R-:W-:Y:S01]  /*4030*/  IMAD.MOV R22, RZ, RZ, -R22 ;  /* 0x000000ffff167224 */ /* 0x000fe200078e0a16 */
[----:B------:R0:W-:Y:S01]  /*4040*/  STL [R1+0x2f4], R7 ;  /* 0x0002f40701007387 */ /* 0x0001e20000100800 */
[----:B------:R-:W-:Y:S01]  /*4050*/  IMAD.HI.U32 R23, R2, R12, RZ ;  /* 0x0000000c02177227 */ /* 0x000fe200078e00ff */
[----:B------:R-:W-:-:S03]  /*4060*/  ISETP.GT.U32.AND P3, PT, R4, R19, PT ;  /* 0x000000130400720c */ /* 0x000fc60003f64070 */
[----:B------:R-:W-:Y:S01]  /*4070*/  @!P1 IMAD.IADD R13, R13, 0x1, -R4 ;  /* 0x000000010d0d9824 */ /* 0x000fe200078e0a04 */
[C---:B------:R-:W-:Y:S01]  /*4080*/  ISETP.GT.U32.AND P1, PT, R4.reuse, R10, PT ;  /* 0x0000000a0400720c */ /* 0x040fe20003f24070 */
[C---:B------:R-:W-:Y:S02]  /*4090*/  IMAD R20, R4.reuse, R22, R20 ;  /* 0x0000001604147224 */ /* 0x040fe400078e0214 */
[----:B------:R-:W-:Y:S01]  /*40a0*/  IMAD.MOV R23, RZ, RZ, -R23 ;  /* 0x000000ffff177224 */ /* 0x000fe200078e0a17 */
[C---:B------:R-:W-:Y:S01]  /*40b0*/  ISETP.GT.U32.AND P5, PT, R4.reuse, R13, PT ;  /* 0x0000000d0400720c */ /* 0x040fe20003fa4070 */
[----:B0-----:R-:W-:Y:S02]  /*40c0*/  IMAD.MOV.U32 R7, RZ, RZ, R14 ;  /* 0x000000ffff077224 */ /* 0x001fe400078e000e */
[C---:B------:R-:W-:Y:S02]  /*40d0*/  IMAD R12, R4.reuse, R23, R12 ;  /* 0x00000017040c7224 */ /* 0x040fe400078e020c */
[----:B------:R-:W-:Y:S01]  /*40e0*/  @!P0 IMAD.MOV R7, RZ, RZ, -R7 ;  /* 0x000000ffff078224 */ /* 0x000fe200078e0a07 */
[----:B------:R-:W-:Y:S01]  /*40f0*/  ISETP.GT.U32.AND P0, PT, R4, R20, PT ;  /* 0x000000140400720c */ /* 0x000fe20003f04070 */
[----:B------:R-:W-:-:S02]  /*4100*/  VIADD R15, R0, 0x1ba ;  /* 0x000001ba000f7836 */ /* 0x000fc40000000000 */
[----:B------:R-:W-:Y:S01]  /*4110*/  VIADD R18, R0, 0x1b9 ;  /* 0x000001b900127836 */ /* 0x000fe20000000000 */
[----:B------:R0:W-:Y:S01]  /*4120*/  STL [R1+0x2f8], R7 ;  /* 0x0002f80701007387 */ /* 0x0001e20000100800 */
[--C-:B------:R-:W-:Y:S01]  /*4130*/  @!P6 IMAD.IADD R17, R17, 0x1, -R4.reuse ;  /* 0x000000011111e824 */ /* 0x100fe200078e0a04 */
[----:B------:R-:W-:Y:S01]  /*4140*/  IABS R3, R15 ;  /* 0x0000000f00037213 */ /* 0x000fe20000000000 */
[--C-:B------:R-:W-:Y:S01]  /*4150*/  @!P1 IMAD.IADD R10, R10, 0x1, -R4.reuse ;  /* 0x000000010a0a9824 */ /* 0x100fe200078e0a04 */
[----:B------:R-:W-:Y:S01]  /*4160*/  ISETP.GT.U32.AND P6, PT, R4, R12, PT ;  /* 0x0000000c0400720c */ /* 0x000fe20003fc4070 */
[----:B------:R-:W-:Y:S01]  /*4170*/  @!P5 IMAD.IADD R13, R13, 0x1, -R4 ;  /* 0x000000010d0dd824 */ /* 0x000fe200078e0a04 */
[----:B------:R-:W-:Y:S01]  /*4180*/  IABS R8, R18 ;  /* 0x0000001200087213 */ /* 0x000fe20000000000 */
[----:B------:R-:W-:Y:S01]  /*4190*/  IMAD.MOV.U32 R14, RZ, RZ, R10 ;  /* 0x000000ffff0e7224 */ /* 0x000fe200078e000a */
[----:B------:R-:W-:Y:S01]  /*41a0*/  ISETP.GE.AND P1, PT, R5, RZ, PT ;  /* 0x000000ff0500720c */ /* 0x000fe20003f26270 */
[----:B------:R-:W-:Y:S01]  /*41b0*/  IMAD.HI.U32 R5, R2, R3, RZ ;  /* 0x0000000302057227 */ /* 0x000fe200078e00ff */
[----:B------:R-:W-:-:S03]  /*41c0*/  ISETP.GE.AND P5, PT, R11, RZ, PT ;  /* 0x000000ff0b00720c */ /* 0x000fc60003fa6270 */
[----:B0-----:R-:W-:Y:S02]  /*41d0*/  IMAD.MOV.U32 R7, RZ, RZ, R17 ;  /* 0x000000ffff077224 */ /* 0x001fe400078e0011 */
[----:B------:R-:W-:Y:S01]  /*41e0*/  @!P0 IMAD.IADD R20, R20, 0x1, -R4 ;  /* 0x0000000114148824 */ /* 0x000fe200078e0a04 */
[----:B------:R-:W-:Y:S01]  /*41f0*/  ISETP.GE.AND P0, PT, R9, RZ, PT ;  /* 0x000000ff0900720c */ /* 0x000fe20003f06270 */
[----:B------:R-:W-:-:S04]  /*4200*/  IMAD.HI.U32 R11, R2, R8, RZ ;  /* 0x00000008020b7227 */ /* 0x000fc800078e00ff */
[----:B------:R-:W-:Y:S02]  /*4210*/  IMAD.MOV R5, RZ, RZ, -R5 ;  /* 0x000000ffff057224 */ /* 0x000fe400078e0a05 */
[----:B------:R-:W-:Y:S01]  /*4220*/  @!P2 IMAD.MOV R14, RZ, RZ, -R14 ;  /* 0x000000ffff0ea224 */ /* 0x000fe200078e0a0e */
[----:B------:R-:W-:Y:S01]  /*4230*/  ISETP.GT.U32.AND P2, PT, R4, R20, PT ;  /* 0x000000140400720c */ /* 0x000fe20003f44070 */
[----:B------:R-:W-:Y:S02]  /*4240*/  @!P4 IMAD.MOV R7, RZ, RZ, -R7 ;  /* 0x000000ffff07c224 */ /* 0x000fe400078e0a07 */
[--C-:B------:R-:W-:Y:S01]  /*4250*/  @!P3 IMAD.IADD R19, R19, 0x1, -R4.reuse ;  /* 0x000000011313b824 */ /* 0x100fe200078e0a04 */
[----:B------:R-:W-:Y:S01]  /*4260*/  STL [R1+0x2fc], R14 ;  /* 0x0002fc0e01007387 */ /* 0x000fe20000100800 */
[----:B------:R-:W-:Y:S01]  /*4270*/  IMAD.MOV R11, RZ, RZ, -R11 ;  /* 0x000000ffff0b7224 */ /* 0x000fe200078e0a0b */
[----:B------:R-:W-:Y:S01]  /*4280*/  ISETP.GE.AND P3, PT, R16, RZ, PT ;  /* 0x000000ff1000720c */ /* 0x000fe20003f66270 */
[----:B------:R-:W-:Y:S01]  /*4290*/  @!P6 IMAD.IADD R12, R12, 0x1, -R4 ;  /* 0x000000010c0ce824 */ /* 0x000fe200078e0a04 */
[----:B------:R0:W-:Y:S01]  /*42a0*/  STL [R1+0x300], R7 ;  /* 0x0003000701007387 */ /* 0x0001e20000100800 */
[C---:B------:R-:W-:Y:S01]  /*42b0*/  IMAD R3, R4.reuse, R5, R3 ;  /* 0x0000000504037224 */ /* 0x040fe200078e0203 */
[----:B------:R-:W-:Y:S01]  /*42c0*/  ISETP.GE.AND P6, PT, R15, RZ, PT ;  /* 0x000000ff0f00720c */ /* 0x000fe20003fc6270 */
[----:B------:R-:W-:Y:S01]  /*42d0*/  IMAD.MOV.U32 R9, RZ, RZ, R13 ;  /* 0x000000ffff097224 */ /* 0x000fe200078e000d */
[C---:B------:R-:W-:Y:S01]  /*42e0*/  ISETP.GT.U32.AND P4, PT, R4.reuse, R12, PT ;  /* 0x0000000c0400720c */ /* 0x040fe20003f84070 */
[----:B------:R-:W-:-:S02]  /*42f0*/  IMAD R8, R4, R11, R8 ;  /* 0x0000000b04087224 */ /* 0x000fc400078e0208 */
[----:B------:R-:W-:Y:S01]  /*4300*/  @!P1 IMAD.MOV R9, RZ, RZ, -R9 ;  /* 0x000000ffff099224 */ /* 0x000fe200078e0a09 */
[----:B------:R-:W-:Y:S01]  /*4310*/  ISETP.GT.U32.AND P1, PT, R4, R3, PT ;  /* 0x000000030400720c */ /* 0x000fe20003f24070 */
[----:B------:R-:W-:Y:S02]  /*4320*/  VIADD R5, R0, 0x1b8 ;  /* 0x000001b800057836 */ /* 0x000fe40000000000 */
[----:B0-----:R-:W-:Y:S01]  /*4330*/  IMAD.MOV.U32 R7, RZ, RZ, R19 ;  /* 0x000000ffff077224 */ /* 0x001fe200078e0013 */
[----:B------:R0:W-:Y:S01]  /*4340*/  STL [R1+0x304], R9 ;  /* 0x0003040901007387 */ /* 0x0001e20000100800 */
[--C-:B------:R-:W-:Y:S01]  /*4350*/  @!P2 IMAD.IADD R20, R20, 0x1, -R4.reuse ;  /* 0x000000011414a824 */ /* 0x100fe200078e0a04 */
[----:B------:R-:W-:Y:S01]  /*4360*/  IABS R11, R5 ;  /* 0x00000005000b7213 */ /* 0x000fe20000000000 */
[----:B------:R-:W-:Y:S01]  /*4370*/  @!P5 IMAD.MOV R7, RZ, RZ, -R7 ;  /* 0x000000ffff07d224 */ /* 0x000fe200078e0a07 */
[----:B------:R-:W-:Y:S01]  /*4380*/  ISETP.GT.U32.AND P5, PT, R4, R8, PT ;  /* 0x000000080400720c */ /* 0x000fe20003fa4070 */
[--C-:B------:R-:W-:Y:S01]  /*4390*/  @!P4 IMAD.IADD R12, R12, 0x1, -R4.reuse ;  /* 0x000000010c0cc824 */ /* 0x100fe200078e0a04 */
[----:B------:R-:W-:Y:S01]  /*43a0*/  ISETP.GE.AND P4, PT, R5, RZ, PT ;  /* 0x000000ff0500720c */ /* 0x000fe20003f86270 */
[----:B------:R-:W-:Y:S01]  /*43b0*/  IMAD.MOV.U32 R5, RZ, RZ, R11 ;  /* 0x000000ffff057224 */ /* 0x000fe200078e000b */
[----:B------:R1:W-:Y:S01]  /*43c0*/  STL [R1+0x308], R7 ;  /* 0x0003080701007387 */ /* 0x0003e20000100800 */
[----:B------:R-:W-:Y:S01]  /*43d0*/  @!P1 IMAD.IADD R3, R3, 0x1, -R4 ;  /* 0x0000000103039824 */ /* 0x000fe200078e0a04 */
[----:B------:R-:W-:Y:S01]  /*43e0*/  ISETP.GE.AND P2, PT, R18, RZ, PT ;  /* 0x000000ff1200720c */ /* 0x000fe20003f46270 */
[----:B------:R-:W-:-:S02]  /*43f0*/  VIADD R10, R0, 0x1b7 ;  /* 0x000001b7000a7836 */ /* 0x000fc40000000000 */
[----:B------:R-:W-:-:S03]  /*4400*/  IMAD.HI.U32 R13, R2, R5, RZ ;  /* 0x00000005020d7227 */ /* 0x000fc600078e00ff */
[----:B0-----:R-:W-:Y:S01]  /*4410*/  IABS R9, R10 ;  /* 0x0000000a00097213 */ /* 0x001fe20000000000 */
[----:B------:R-:W-:Y:S01]  /*4420*/  @!P5 IMAD.IADD R8, R8, 0x1, -R4 ;  /* 0x000000010808d824 */ /* 0x000fe200078e0a04 */
[----:B------:R-:W-:Y:S01]  /*4430*/  ISETP.GT.U32.AND P5, PT, R4, R3, PT ;  /* 0x000000030400720c */ /* 0x000fe20003fa4070 */
[----:B-1----:R-:W-:Y:S01]  /*4440*/  IMAD.MOV.U32 R7, RZ, RZ, R20 ;  /* 0x000000ffff077224 */ /* 0x002fe200078e0014 */
[----:B------:R-:W-:Y:S01]  /*4450*/  ISETP.GE.AND P1, PT, R10, RZ, PT ;  /* 0x000000ff0a00720c */ /* 0x000fe20003f26270 */
[----:B------:R-:W-:-:S04]  /*4460*/  IMAD.HI.U32 R11, R2, R9, RZ ;  /* 0x00000009020b7227 */ /* 0x000fc800078e00ff */
[----:B------:R-:W-:Y:S01]  /*4470*/  @!P3 IMAD.MOV R7, RZ, RZ, -R7 ;  /* 0x000000ffff07b224 */ /* 0x000fe200078e0a07 */
[----:B------:R-:W-:Y:S01]  /*4480*/  ISETP.GT.U32.AND P3, PT, R4, R8, PT ;  /* 0x000000080400720c */ /* 0x000fe20003f64070 */
[----:B------:R-:W-:Y:S02]  /*4490*/  IMAD.MOV R11, RZ, RZ, -R11 ;  /* 0x000000ffff0b7224 */ /* 0x000fe400078e0a0b */
[----:B------:R-:W-:Y:S01]  /*44a0*/  VIADD R10, R0, 0x1b6 ;  /* 0x000001b6000a7836 */ /* 0x000fe20000000000 */
[----:B------:R0:W-:Y:S01]  /*44b0*/  STL [R1+0x30c], R7 ;  /* 0x00030c0701007387 */ /* 0x0001e20000100800 */
[----:B------:R-:W-:Y:S02]  /*44c0*/  @!P5 IMAD.IADD R3, R3, 0x1, -R4 ;  /* 0x000000010303d824 */ /* 0x000fe400078e0a04 */
[----:B------:R-:W-:Y:S02]  /*44d0*/  IMAD R9, R4, R11, R9 ;  /* 0x0000000b04097224 */ /* 0x000fe400078e0209 */
[----:B------:R-:W-:-:S02]  /*44e0*/  IMAD.MOV.U32 R14, RZ, RZ, R3 ;  /* 0x000000ffff0e7224 */ /* 0x000fc400078e0003 */
[----:B------:R-:W-:Y:S02]  /*44f0*/  VIADD R15, R0, 0x1b5 ;  /* 0x000001b5000f7836 */ /* 0x000fe40000000000 */
[----:B------:R-:W-:Y:S01]  /*4500*/  @!P6 IMAD.MOV R14, RZ, RZ, -R14 ;  /* 0x000000ffff0ee224 */ /* 0x000fe200078e0a0e */
[----:B------:R-:W-:Y:S01]  /*4510*/  ISETP.GT.U32.AND P6, PT, R4, R9, PT ;  /* 0x000000090400720c */ /* 0x000fe20003fc4070 */
[----:B0-----:R-:W-:Y:S02]  /*4520*/  IMAD.MOV.U32 R7, RZ, RZ, R12 ;  /* 0x000000ffff077224 */ /* 0x001fe400078e000c */
[----:B------:R-:W-:Y:S02]  /*4530*/  IMAD.MOV R12, RZ, RZ, -R13 ;  /* 0x000000ffff0c7224 */ /* 0x000fe400078e0a0d */
[----:B------:R-:W-:Y:S01]  /*4540*/  @!P0 IMAD.MOV R7, RZ, RZ, -R7 ;  /* 0x000000ffff078224 */ /* 0x000fe200078e0a07 */
[----:B------:R-:W-:Y:S01]  /*4550*/  ISETP.GE.AND P0, PT, R10, RZ, PT ;  /* 0x000000ff0a00720c */ /* 0x000fe20003f06270 */
[----:B------:R-:W-:Y:S01]  /*4560*/  IMAD R5, R4, R12, R5 ;  /* 0x0000000c04057224 */ /* 0x000fe200078e0205 */
[----:B------:R-:W-:Y:S01]  /*4570*/  IABS R10, R10 ;  /* 0x0000000a000a7213 */ /* 0x000fe20000000000 */
[----:B------:R-:W-:Y:S01]  /*4580*/  @!P3 IMAD.IADD R8, R8, 0x1, -R4 ;  /* 0x000000010808b824 */ /* 0x000fe200078e0a04 */
[----:B------:R0:W-:Y:S01]  /*4590*/  STL [R1+0x310], R7 ;  /* 0x0003100701007387 */ /* 0x0001e20000100800 */
[----:B------:R-:W-:Y:S01]  /*45a0*/  VIADD R11, R0, 0x1b4 ;  /* 0x000001b4000b7836 */ /* 0x000fe20000000000 */
[----:B------:R-:W-:Y:S01]  /*45b0*/  ISETP.GT.U32.AND P5, PT, R4, R5, PT ;  /* 0x000000050400720c */ /* 0x000fe20003fa4070 */
[----:B------:R-:W-:Y:S01]  /*45c0*/  IMAD.HI.U32 R13, R2, R10, RZ ;  /* 0x0000000a020d7227 */ /* 0x000fe200078e00ff */
[----:B------:R-:W-:Y:S01]  /*45d0*/  ISETP.GE.AND P3, PT, R15, RZ, PT ;  /* 0x000000ff0f00720c */ /* 0x000fe20003f66270 */
[----:B------:R1:W-:Y:S01]  /*45e0*/  STL [R1+0x314], R14 ;  /* 0x0003140e01007387 */ /* 0x0003e20000100800 */
[----:B------:R-:W-:Y:S01]  /*45f0*/  IABS R15, R15 ;  /* 0x0000000f000f7213 */ /* 0x000fe20000000000 */
[----:B------:R-:W-:-:S02]  /*4600*/  VIADD R12, R0, 0x1b3 ;  /* 0x000001b3000c7836 */ /* 0x000fc40000000000 */
[----:B------:R-:W-:Y:S02]  /*4610*/  IMAD.MOV R3, RZ, RZ, -R13 ;  /* 0x000000ffff037224 */ /* 0x000fe400078e0a0d */
[----:B0-----:R-:W-:Y:S02]  /*4620*/  IMAD.MOV.U32 R7, RZ, RZ, R8 ;  /* 0x000000ffff077224 */ /* 0x001fe400078e0008 */
[--C-:B------:R-:W-:Y:S02]  /*4630*/  @!P6 IMAD.IADD R9, R9, 0x1, -R4.reuse ;  /* 0x000000010909e824 */ /* 0x100fe400078e0a04 */
[----:B------:R-:W-:Y:S02]  /*4640*/  @!P5 IMAD.IADD R5, R5, 0x1, -R4 ;  /* 0x000000010505d824 */ /* 0x000fe400078e0a04 */
[----:B------:R-:W-:Y:S01]  /*4650*/  @!P2 IMAD.MOV R7, RZ, RZ, -R7 ;  /* 0x000000ffff07a224 */ /* 0x000fe200078e0a07 */
[----:B------:R-:W-:Y:S01]  /*4660*/  ISETP.GE.AND P2, PT, R11, RZ, PT ;  /* 0x000000ff0b00720c */ /* 0x000fe20003f46270 */
[C---:B------:R-:W-:Y:S01]  /*4670*/  IMAD R8, R4.reuse, R3, R10 ;  /* 0x0000000304087224 */ /* 0x040fe200078e020a */
[----:B------:R-:W-:Y:S01]  /*4680*/  ISETP.GT.U32.AND P5, PT, R4, R5, PT ;  /* 0x000000050400720c */ /* 0x000fe20003fa4070 */
[----:B------:R-:W-:Y:S01]  /*4690*/  IMAD.HI.U32 R13, R2, R15, RZ ;  /* 0x0000000f020d7227 */ /* 0x000fe200078e00ff */
[----:B------:R-:W-:Y:S01]  /*46a0*/  IABS R11, R11 ;  /* 0x0000000b000b7213 */ /* 0x000fe20000000000 */
[----:B------:R0:W-:Y:S01]  /*46b0*/  STL [R1+0x318], R7 ;  /* 0x0003180701007387 */ /* 0x0001e20000100800 */
[----:B------:R-:W-:Y:S01]  /*46c0*/  IABS R3, R12 ;  /* 0x0000000c00037213 */ /* 0x000fe20000000000 */
[----:B------:R-:W-:Y:S01]  /*46d0*/  IMAD.MOV R10, RZ, RZ, -R13 ;  /* 0x000000ffff0a7224 */ /* 0x000fe200078e0a0d */
[----:B------:R-:W-:Y:S01]  /*46e0*/  ISETP.GT.U32.AND P6, PT, R4, R9, PT ;  /* 0x000000090400720c */ /* 0x000fe20003fc4070 */
[----:B-1----:R-:W-:-:S04]  /*46f0*/  IMAD.HI.U32 R14, R2, R11, RZ ;  /* 0x0000000b020e7227 */ /* 0x002fc800078e00ff */
[----:B------:R-:W-:-:S04]  /*4700*/  IMAD.HI.U32 R13, R2, R3, RZ ;  /* 0x00000003020d7227 */ /* 0x000fc800078e00ff */
[----:B------:R-:W-:Y:S01]  /*4710*/  @!P5 IMAD.IADD R5, R5, 0x1, -R4 ;  /* 0x000000010505d824 */ /* 0x000fe200078e0a04 */
[C---:B------:R-:W-:Y:S01]  /*4720*/  ISETP.GT.U32.AND P5, PT, R4.reuse, R8, PT ;  /* 0x000000080400720c */ /* 0x040fe20003fa4070 */
[----:B------:R-:W-:Y:S02]  /*4730*/  IMAD.MOV R14, RZ, RZ, -R14 ;  /* 0x000000ffff0e7224 */ /* 0x000fe400078e0a0e */
[----:B0-----:R-:W-:Y:S02]  /*4740*/  IMAD.MOV.U32 R7, RZ, RZ, R5 ;  /* 0x000000ffff077224 */ /* 0x001fe400078e0005 */
[----:B------:R-:W-:Y:S02]  /*4750*/  IMAD.MOV R13, RZ, RZ, -R13 ;  /* 0x000000ffff0d7224 */ /* 0x000fe400078e0a0d */
[C---:B------:R-:W-:Y:S02]  /*4760*/  IMAD R5, R4.reuse, R14, R11 ;  /* 0x0000000e04057224 */ /* 0x040fe400078e020b */
[----:B------:R-:W-:-:S02]  /*4770*/  IMAD R3, R4, R13, R3 ;  /* 0x0000000d04037224 */ /* 0x000fc400078e0203 */
[--C-:B------:R-:W-:Y:S01]  /*4780*/  @!P6 IMAD.IADD R9, R9, 0x1, -R4.reuse ;  /* 0x000000010909e824 */ /* 0x100fe200078e0a04 */
[C---:B------:R-:W-:Y:S01]  /*4790*/  ISETP.GT.U32.AND P6, PT, R4.reuse, R5, PT ;  /* 0x000000050400720c */ /* 0x040fe20003fc4070 */
[----:B------:R-:W-:Y:S02]  /*47a0*/  IMAD R15, R4, R10, R15 ;  /* 0x0000000a040f7224 */ /* 0x000fe400078e020f */
[--C-:B------:R-:W-:Y:S01]  /*47b0*/  @!P5 IMAD.IADD R8, R8, 0x1, -R4.reuse ;  /* 0x000000010808d824 */ /* 0x100fe200078e0a04 */
[C---:B------:R-:W-:Y:S01]  /*47c0*/  ISETP.GT.U32.AND P5, PT, R4.reuse, R3, PT ;  /* 0x000000030400720c */ /* 0x040fe20003fa4070 */
[----:B------:R-:W-:Y:S01]  /*47d0*/  @!P4 IMAD.MOV R7, RZ, RZ, -R7 ;  /* 0x000000ffff07c224 */ /* 0x000fe200078e0a07 */
[----:B------:R-:W-:Y:S01]  /*47e0*/  ISETP.GT.U32.AND P4, PT, R4, R15, PT ;  /* 0x0000000f0400720c */ /* 0x000fe20003f84070 */
[C---:B------:R-:W-:Y:S02]  /*47f0*/  VIADD R17, R0.reuse, 0x1b1 ;  /* 0x000001b100117836 */ /* 0x040fe40000000000 */
[C---:B------:R-:W-:Y:S01]  /*4800*/  VIADD R18, R0.reuse, 0x1b2 ;  /* 0x000001b200127836 */ /* 0x040fe20000000000 */
[----:B------:R0:W-:Y:S01]  /*4810*/  STL [R1+0x31c], R7 ;  /* 0x00031c0701007387 */ /* 0x0001e20000100800 */
[----:B------:R-:W-:Y:S01]  /*4820*/  VIADD R13, R0, 0x1b0 ;  /* 0x000001b0000d7836 */ /* 0x000fe20000000000 */
[----:B------:R-:W-:Y:S01]  /*4830*/  IABS R14, R17 ;  /* 0x00000011000e7213 */ /* 0x000fe20000000000 */
[----:B------:R-:W-:Y:S01]  /*4840*/  @!P6 IMAD.IADD R5, R5, 0x1, -R4 ;  /* 0x000000010505e824 */ /* 0x000fe200078e0a04 */
[----:B------:R-:W-:-:S02]  /*4850*/  IABS R10, R18 ;  /* 0x00000012000a7213 */ /* 0x000fc40000000000 */
[----:B------:R-:W-:Y:S01]  /*4860*/  IABS R16, R13 ;  /* 0x0000000d00107213 */ /* 0x000fe20000000000 */
[----:B------:R-:W-:Y:S01]  /*4870*/  @!P5 IMAD.IADD R3, R3, 0x1, -R4 ;  /* 0x000000010303d824 */ /* 0x000fe200078e0a04 */
[----:B------:R-:W-:Y:S01]  /*4880*/  ISETP.GT.U32.AND P5, PT, R4, R5, PT ;  /* 0x000000050400720c */ /* 0x000fe20003fa4070 */
[----:B------:R-:W-:-:S04]  /*4890*/  IMAD.HI.U32 R19, R2, R14, RZ ;  /* 0x0000000e02137227 */ /* 0x000fc800078e00ff */
[----:B------:R-:W-:Y:S01]  /*48a0*/  @!P4 IMAD.IADD R15, R15, 0x1, -R4 ;  /* 0x000000010f0fc824 */ /* 0x000fe200078e0a04 */
[C---:B------:R-:W-:Y:S01]  /*48b0*/  ISETP.GT.U32.AND P4, PT, R4.reuse, R8, PT ;  /* 0x000000080400720c */ /* 0x040fe20003f84070 */
[----:B------:R-:W-:Y:S02]  /*48c0*/  IMAD.MOV R19, RZ, RZ, -R19 ;  /* 0x000000ffff137224 */ /* 0x000fe400078e0a13 */
[----:B0-----:R-:W-:Y:S01]  /*48d0*/  IMAD.MOV.U32 R7, RZ, RZ, R9 ;  /* 0x000000ffff077224 */ /* 0x001fe200078e0009 */
[C---:B------:R-:W-:Y:S01]  /*48e0*/  ISETP.GT.U32.AND P6, PT, R4.reuse, R15, PT ;  /* 0x0000000f0400720c */ /* 0x040fe20003fc4070 */
[C---:B------:R-:W-:Y:S02]  /*48f0*/  IMAD R14, R4.reuse, R19, R14 ;  /* 0x00000013040e7224 */ /* 0x040fe400078e020e */
[----:B------:R-:W-:Y:S01]  /*4900*/  @!P1 IMAD.MOV R7, RZ, RZ, -R7 ;  /* 0x000000ffff079224 */ /* 0x000fe200078e0a07 */
[C---:B------:R-:W-:Y:S01]  /*4910*/  ISETP.GT.U32.AND P1, PT, R4.reuse, R3, PT ;  /* 0x000000030400720c */ /* 0x040fe20003f24070 */
[----:B------:R-:W-:Y:S01]  /*4920*/  @!P5 IMAD.IADD R5, R5, 0x1, -R4 ;  /* 0x000000010505d824 */ /* 0x000fe200078e0a04 */
[----:B------:R-:W-:Y:S01]  /*4930*/  ISETP.GT.U32.AND P5, PT, R4, R14, PT ;  /* 0x0000000e0400720c */ /* 0x000fe20003fa4070 */
[----:B------:R-:W-:Y:S01]  /*4940*/  IMAD.HI.U32 R11, R2, R10, RZ ;  /* 0x0000000a020b7227 */ /* 0x000fe200078e00ff */
[----:B------:R0:W-:Y:S03]  /*4950*/  STL [R1+0x320], R7 ;  /* 0x0003200701007387 */ /* 0x0001e60000100800 */
[----:B------:R-:W-:-:S02]  /*4960*/  IMAD.MOV R11, RZ, RZ, -R11 ;  /* 0x000000ffff0b7224 */ /* 0x000fc400078e0a0b */
[----:B------:R-:W-:Y:S01]  /*4970*/  @!P6 IMAD.IADD R15, R15, 0x1, -R4 ;  /* 0x000000010f0fe824 */ /* 0x000fe200078e0a04 */
[----:B------:R-:W-:Y:S01]  /*4980*/  ISETP.GE.AND P6, PT, R12, RZ, PT ;  /* 0x000000ff0c00720c */ /* 0x000fe20003fc6270 */
[----:B------:R-:W-:Y:S02]  /*4990*/  VIADD R12, R0, 0x1ae ;  /* 0x000001ae000c7836 */ /* 0x000fe40000000000 */
[----:B------:R-:W-:Y:S02]  /*49a0*/  IMAD R10, R4, R11, R10 ;  /* 0x0000000b040a7224 */ /* 0x000fe400078e020a */
[--C-:B------:R-:W-:Y:S01]  /*49b0*/  @!P1 IMAD.IADD R3, R3, 0x1, -R4.reuse ;  /* 0x0000000103039824 */ /* 0x100fe200078e0a04 */
[----:B------:R-:W-:Y:S01]  /*49c0*/  ISETP.GE.AND P1, PT, R18, RZ, PT ;  /* 0x000000ff1200720c */ /* 0x000fe20003f26270 */
[--C-:B------:R-:W-:Y:S01]  /*49d0*/  @!P5 IMAD.IADD R14, R14, 0x1, -R4.reuse ;  /* 0x000000010e0ed824 */ /* 0x100fe200078e0a04 */
[----:B------:R-:W-:Y:S01]  /*49e0*/  IABS R18, R12 ;  /* 0x0000000c00127213 */ /* 0x000fe20000000000 */
[----:B------:R-:W-:Y:S01]  /*49f0*/  @!P4 IMAD.IADD R8, R8, 0x1, -R4 ;  /* 0x000000010808c824 */ /* 0x000fe200078e0a04 */
[----:B------:R-:W-:Y:S01]  /*4a00*/  ISETP.GT.U32.AND P4, PT, R4, R10, PT ;  /* 0x0000000a0400720c */ /* 0x000fe20003f84070 */
[----:B------:R-:W-:Y:S01]  /*4a10*/  VIADD R11, R0, 0x1af ;  /* 0x000001af000b7836 */ /* 0x000fe20000000000 */
[----:B------:R-:W-:Y:S01]  /*4a20*/  ISETP.GT.U32.AND P5, PT, R4, R14, PT ;  /* 0x0000000e0400720c */ /* 0x000fe20003fa4070 */
[----:B------:R-:W-:-:S02]  /*4a30*/  IMAD.MOV.U32 R21, RZ, RZ, R8 ;  /* 0x000000ffff157224 */ /* 0x000fc400078e0008 */
[----:B------:R-:W-:Y:S01]  /*4a40*/  IMAD.HI.U32 R8, R2, R18, RZ ;  /* 0x0000001202087227 */ /* 0x000fe200078e00ff */
[----:B------:R-:W-:-:S03]  /*4a50*/  IABS R9, R11 ;  /* 0x0000000b00097213 */ /* 0x000fc60000000000 */
[----:B------:R-:W-:Y:S02]  /*4a60*/  IMAD.MOV R8, RZ, RZ, -R8 ;  /* 0x000000ffff087224 */ /* 0x000fe400078e0a08 */
[----:B------:R-:W-:-:S04]  /*4a70*/  IMAD.HI.U32 R19, R2, R16, RZ ;  /* 0x0000001002137227 */ /* 0x000fc800078e00ff */
[----:B------:R-:W-:Y:S02]  /*4a80*/  IMAD R18, R4, R8, R18 ;  /* 0x0000000804127224 */ /* 0x000fe400078e0212 */
[----:B------:R-:W-:-:S04]  /*4a90*/  IMAD.HI.U32 R20, R2, R9, RZ ;  /* 0x0000000902147227 */ /* 0x000fc800078e00ff */
[----:B------:R-:W-:Y:S02]  /*4aa0*/  IMAD.MOV R19, RZ, RZ, -R19 ;  /* 0x000000ffff137224 */ /* 0x000fe400078e0a13 */
[--C-:B------:R-:W-:Y:S01]  /*4ab0*/  @!P4 IMAD.IADD R10, R10, 0x1, -R4.reuse ;  /* 0x000000010a0ac824 */ /* 0x100fe200078e0a04 */
[----:B------:R-:W-:Y:S01]  /*4ac0*/  ISETP.GE.AND P4, PT, R17, RZ, PT ;  /* 0x000000ff1100720c */ /* 0x000fe20003f86270 */
[----:B0-----:R-:W-:Y:S02]  /*4ad0*/  IMAD.MOV.U32 R7, RZ, RZ, R15 ;  /* 0x000000ffff077224 */ /* 0x001fe400078e000f */
[----:B------:R-:W-:Y:S01]  /*4ae0*/  @!P5 IMAD.IADD R14, R14, 0x1, -R4 ;  /* 0x000000010e0ed824 */ /* 0x000fe200078e0a04 */
[C---:B------:R-:W-:Y:S01]  /*4af0*/  ISETP.GT.U32.AND P5, PT, R4.reuse, R18, PT ;  /* 0x000000120400720c */ /* 0x040fe20003fa4070 */
[----:B------:R-:W-:Y:S02]  /*4b00*/  IMAD.MOV R20, RZ, RZ, -R20 ;  /* 0x000000ffff147224 */ /* 0x000fe400078e0a14 */
[----:B------:R-:W-:-:S02]  /*4b10*/  IMAD R16, R4, R19, R16 ;  /* 0x0000001304107224 */ /* 0x000fc400078e0210 */
[----:B------:R-:W-:Y:S01]  /*4b20*/  @!P0 IMAD.MOV R21, RZ, RZ, -R21 ;  /* 0x000000ffff158224 */ /* 0x000fe200078e0a15 */
[C---:B------:R-:W-:Y:S01]  /*4b30*/  ISETP.GT.U32.AND P0, PT, R4.reuse, R10, PT ;  /* 0x0000000a0400720c */ /* 0x040fe20003f04070 */
[----:B------:R-:W-:Y:S01]  /*4b40*/  @!P3 IMAD.MOV R7, RZ, RZ, -R7 ;  /* 0x000000ffff07b224 */ /* 0x000fe200078e0a07 */
[C---:B------:R-:W-:Y:S01]  /*4b50*/  ISETP.GT.U32.AND P3, PT, R4.reuse, R16, PT ;  /* 0x000000100400720c */ /* 0x040fe20003f64070 */
[----:B------:R-:W-:Y:S01]  /*4b60*/  @!P2 IMAD.MOV R5, RZ, RZ, -R5 ;  /* 0x000000ffff05a224 */ /* 0x000fe200078e0a05 */
[----:B------:R-:W-:Y:S01]  /*4b70*/  STL [R1+0x34c], R21 ;  /* 0x00034c1501007387 */ /* 0x000fe20000100800 */
[----:B------:R-:W-:Y:S01]  /*4b80*/  @!P6 IMAD.MOV R3, RZ, RZ, -R3 ;  /* 0x000000ffff03e224 */ /* 0x000fe200078e0a03 */
[----:B------:R-:W-:Y:S01]  /*4b90*/  ISETP.GE.AND P2, PT, R13, RZ, PT ;  /* 0x000000ff0d00720c */ /* 0x000fe20003f46270 */
[----:B------:R-:W-:Y:S01]  /*4ba0*/  IMAD R9, R4, R20, R9 ;  /* 0x0000001404097224 */ /* 0x000fe200078e0209 */
[----:B------:R0:W-:Y:S01]  /*4bb0*/  STL [R1+0x360], R7 ;  /* 0x0003600701007387 */ /* 0x0001e20000100800 */
[----:B------:R-:W-:-:S02]  /*4bc0*/  @!P5 IMAD.IADD R18, R18, 0x1, -R4 ;  /* 0x000000011212d824 */ /* 0x000fc400078e0a04 */
[----:B------:R-:W-:Y:S01]  /*4bd0*/  VIADD R17, R0, 0x1ad ;  /* 0x000001ad00117836 */ /* 0x000fe20000000000 */
[----:B------:R-:W-:Y:S01]  /*4be0*/  STL [R1+0x364], R5 ;  /* 0x0003640501007387 */ /* 0x000fe20000100800 */
[----:B------:R-:W-:Y:S01]  /*4bf0*/  ISETP.GT.U32.AND P6, PT, R4, R9, PT ;  /* 0x000000090400720c */ /* 0x000fe20003fc4070 */
[--C-:B------:R-:W-:Y:S01]  /*4c00*/  @!P0 IMAD.IADD R10, R10, 0x1, -R4.reuse ;  /* 0x000000010a0a8824 */ /* 0x100fe200078e0a04 */
[----:B------:R-:W-:Y:S01]  /*4c10*/  ISETP.GT.U32.AND P5, PT, R4, R18, PT ;  /* 0x000000120400720c */ /* 0x000fe20003fa4070 */
[----:B------:R1:W-:Y:S01]  /*4c20*/  STL [R1+0x368], R3 ;  /* 0x0003680301007387 */ /* 0x0003e20000100800 */
[----:B------:R-:W-:Y:S01]  /*4c30*/  @!P3 IMAD.IADD R16, R16, 0x1, -R4 ;  /* 0x000000011010b824 */ /* 0x000fe200078e0a04 */
[----:B------:R-:W-:Y:S01]  /*4c40*/  IABS R8, R17 ;  /* 0x0000001100087213 */ /* 0x000fe20000000000 */
[----:B0-----:R-:W-:Y:S01]  /*4c50*/  IMAD.MOV.U32 R7, RZ, RZ, R10 ;  /* 0x000000ffff077224 */ /* 0x001fe200078e000a */
[----:B------:R-:W-:Y:S01]  /*4c60*/  ISETP.GE.AND P0, PT, R11, RZ, PT ;  /* 0x000000ff0b00720c */ /* 0x000fe20003f06270 */
[----:B------:R-:W-:Y:S01]  /*4c70*/  VIADD R11, R0, 0x1aa ;  /* 0x000001aa000b7836 */ /* 0x000fe20000000000 */
[----:B------:R-:W-:Y:S01]  /*4c80*/  ISETP.GE.AND P3, PT, R12, RZ, PT ;  /* 0x000000ff0c00720c */ /* 0x000fe20003f66270 */
[----:B------:R-:W-:-:S04]  /*4c90*/  IMAD.HI.U32 R15, R2, R8, RZ ;  /* 0x00000008020f7227 */ /* 0x000fc800078e00ff */
[----:B-1----:R-:W-:Y:S02]  /*4ca0*/  VIADD R3, R0, 0x1ac ;  /* 0x000001ac00037836 */ /* 0x002fe40000000000 */
[--C-:B------:R-:W-:Y:S01]  /*4cb0*/  @!P6 IMAD.IADD R9, R9, 0x1, -R4.reuse ;  /* 0x000000010909e824 */ /* 0x100fe200078e0a04 */
[C---:B------:R-:W-:Y:S01]  /*4cc0*/  ISETP.GT.U32.AND P6, PT, R4.reuse, R16, PT ;  /* 0x000000100400720c */ /* 0x040fe20003fc4070 */
[----:B------:R-:W-:Y:S01]  /*4cd0*/  IMAD.MOV R15, RZ, RZ, -R15 ;  /* 0x000000ffff0f7224 */ /* 0x000fe200078e0a0f */
[----:B------:R-:W-:Y:S01]  /*4ce0*/  IABS R13, R3 ;  /* 0x00000003000d7213 */ /* 0x000fe20000000000 */
[----:B------:R-:W-:Y:S01]  /*4cf0*/  @!P1 IMAD.MOV R7, RZ, RZ, -R7 ;  /* 0x000000ffff079224 */ /* 0x000fe200078e0a07 */
[----:B------:R-:W-:Y:S01]  /*4d00*/  ISETP.GT.U32.AND P1, PT, R4, R9, PT ;  /* 0x000000090400720c */ /* 0x000fe20003f24070 */
[----:B------:R-:W-:Y:S02]  /*4d10*/  @!P5 IMAD.IADD R18, R18, 0x1, -R4 ;  /* 0x000000011212d824 */ /* 0x000fe400078e0a04 */
[----:B------:R-:W-:Y:S01]  /*4d20*/  IMAD.HI.U32 R10, R2, R13, RZ ;  /* 0x0000000d020a7227 */ /* 0x000fe200078e00ff */
[----:B------:R0:W-:Y:S03]  /*4d30*/  STL [R1+0x36c], R7 ;  /* 0x00036c0701007387 */ /* 0x0001e60000100800 */
[----:B------:R-:W-:-:S02]  /*4d40*/  IMAD.MOV R19, RZ, RZ, -R10 ;  /* 0x000000ffff137224 */ /* 0x000fc400078e0a0a */
[C---:B------:R-:W-:Y:S01]  /*4d50*/  IMAD R8, R4.reuse, R15, R8 ;  /* 0x0000000f04087224 */ /* 0x040fe200078e0208 */
[----:B------:R-:W-:Y:S01]  /*4d60*/  IABS R15, R11 ;  /* 0x0000000b000f7213 */ /* 0x000fe20000000000 */
[----:B------:R-:W-:Y:S02]  /*4d70*/  IMAD R13, R4, R19, R13 ;  /* 0x00000013040d7224 */ /* 0x000fe400078e020d */
[--C-:B------:R-:W-:Y:S01]  /*4d80*/  @!P6 IMAD.IADD R16, R16, 0x1, -R4.reuse ;  /* 0x000000011010e824 */ /* 0x100fe200078e0a04 */
[----:B------:R-:W-:Y:S01]  /*4d90*/  ISETP.GT.U32.AND P6, PT, R4, R8, PT ;  /* 0x000000080400720c */ /* 0x000fe20003fc4070 */
[----:B------:R-:W-:Y:S01]  /*4da0*/  VIADD R5, R0, 0x1ab ;  /* 0x000001ab00057836 */ /* 0x000fe20000000000 */
[----:B------:R-:W-:Y:S01]  /*4db0*/  ISETP.GT.U32.AND P5, PT, R4, R13, PT ;  /* 0x0000000d0400720c */ /* 0x000fe20003fa4070 */
[----:B------:R-:W-:Y:S02]  /*4dc0*/  IMAD.MOV.U32 R10, RZ, RZ, R15 ;  /* 0x000000ffff0a7224 */ /* 0x000fe400078e000f */
[----:B------:R-:W-:Y:S01]  /*4dd0*/  VIADD R15, R0, 0x1a9 ;  /* 0x000001a9000f7836 */ /* 0x000fe20000000000 */
[----:B------:R-:W-:Y:S01]  /*4de0*/  IABS R12, R5 ;  /* 0x00000005000c7213 */ /* 0x000fe20000000000 */
[----:B------:R-:W-:Y:S01]  /*4df0*/  @!P1 IMAD.IADD R9, R9, 0x1, -R4 ;  /* 0x0000000109099824 */ /* 0x000fe200078e0a04 */
[----:B------:R-:W-:Y:S01]  /*4e00*/  ISETP.GE.AND P1, PT, R17, RZ, PT ;  /* 0x000000ff1100720c */ /* 0x000fe20003f26270 */
[----:B------:R-:W-:Y:S01]  /*4e10*/  IMAD.MOV.U32 R21, RZ, RZ, R14 ;  /* 0x000000ffff157224 */ /* 0x000fe200078e000e */
[----:B------:R-:W-:Y:S01]  /*4e20*/  IABS R17, R15 ;  /* 0x0000000f00117213 */ /* 0x000fe20000000000 */
[----:B------:R-:W-:-:S04]  /*4e30*/  IMAD.HI.U32 R19, R2, R12, RZ ;  /* 0x0000000c02137227 */ /* 0x000fc800078e00ff */
[--C-:B------:R-:W-:Y:S02]  /*4e40*/  @!P5 IMAD.IADD R13, R13, 0x1, -R4.reuse ;  /* 0x000000010d0dd824 */ /* 0x100fe400078e0a04 */
[----:B------:R-:W-:Y:S01]  /*4e50*/  @!P6 IMAD.IADD R8, R8, 0x1, -R4 ;  /* 0x000000010808e824 */ /* 0x000fe200078e0a04 */
[----:B------:R-:W-:Y:S01]  /*4e60*/  ISETP.GE.AND P6, PT, R3, RZ, PT ;  /* 0x000000ff0300720c */ /* 0x000fe20003fc6270 */
[----:B------:R-:W-:Y:S01]  /*4e70*/  IMAD.HI.U32 R14, R2, R17, RZ ;  /* 0x00000011020e7227 */ /* 0x000fe200078e00ff */
[----:B------:R-:W-:-:S03]  /*4e80*/  ISETP.GT.U32.AND P5, PT, R4, R13, PT ;  /* 0x0000000d0400720c */ /* 0x000fc60003fa4070 */
[----:B0-----:R-:W-:Y:S02]  /*4e90*/  IMAD.MOV.U32 R7, RZ, RZ, R16 ;  /* 0x000000ffff077224 */ /* 0x001fe400078e0010 */
[----:B------:R-:W-:Y:S02]  /*4ea0*/  IMAD.MOV R19, RZ, RZ, -R19 ;  /* 0x000000ffff137224 */ /* 0x000fe400078e0a13 */
[----:B------:R-:W-:Y:S01]  /*4eb0*/  @!P4 IMAD.MOV R21, RZ, RZ, -R21 ;  /* 0x000000ffff15c224 */ /* 0x000fe200078e0a15 */
[----:B------:R-:W-:Y:S01]  /*4ec0*/  ISETP.GT.U32.AND P4, PT, R4, R8, PT ;  /* 0x000000080400720c */ /* 0x000fe20003f84070 */
[----:B------:R-:W-:Y:S02]  /*4ed0*/  IMAD.MOV R14, RZ, RZ, -R14 ;  /* 0x000000ffff0e7224 */ /* 0x000fe400078e0a0e */
[----:B------:R-:W-:Y:S01]  /*4ee0*/  @!P2 IMAD.MOV R7, RZ, RZ, -R7 ;  /* 0x000000ffff07a224 */ /* 0x000fe200078e0a07 */
[----:B------:R-:W-:Y:S01]  /*4ef0*/  STL [R1+0x374], R21 ;  /* 0x0003741501007387 */ /* 0x000fe20000100800 */
[----:B------:R-:W-:-:S03]  /*4f00*/  IMAD.HI.U32 R20, R2, R10, RZ ;  /* 0x0000000a02147227 */ /* 0x000fc600078e00ff */
[----:B------:R0:W-:Y:S01]  /*4f10*/  STL [R1+0x378], R7 ;  /* 0x0003780701007387 */ /* 0x0001e20000100800 */
[C---:B------:R-:W-:Y:S02]  /*4f20*/  IMAD R12, R4.reuse, R19, R12 ;  /* 0x00000013040c7224 */ /* 0x040fe400078e020c */
[C---:B------:R-:W-:Y:S02]  /*4f30*/  IMAD R14, R4.reuse, R14, R17 ;  /* 0x0000000e040e7224 */ /* 0x040fe400078e0211 */
[----:B------:R-:W-:Y:S01]  /*4f40*/  IMAD.MOV R20, RZ, RZ, -R20 ;  /* 0x000000ffff147224 */ /* 0x000fe200078e0a14 */
[C---:B------:R-:W-:Y:S01]  /*4f50*/  ISETP.GT.U32.AND P2, PT, R4.reuse, R12, PT ;  /* 0x0000000c0400720c */ /* 0x040fe20003f44070 */
[----:B------:R-:W-:Y:S01]  /*4f60*/  @!P5 IMAD.IADD R13, R13, 0x1, -R4 ;  /* 0x000000010d0dd824 */ /* 0x000fe200078e0a04 */
[C---:B------:R-:W-:Y:S01]  /*4f70*/  ISETP.GT.U32.AND P5, PT, R4.reuse, R14, PT ;  /* 0x0000000e0400720c */ /* 0x040fe20003fa4070 */
[----:B------:R-:W-:Y:S02]  /*4f80*/  IMAD R10, R4, R20, R10 ;  /* 0x00000014040a7224 */ /* 0x000fe400078e020a */
[----:B0-----:R-:W-:-:S02]  /*4f90*/  IMAD.MOV.U32 R7, RZ, RZ, R18 ;  /* 0x000000ffff077224 */ /* 0x001fc400078e0012 */
[----:B------:R-:W-:Y:S01]  /*4fa0*/  @!P0 IMAD.MOV R9, RZ, RZ, -R9 ;  /* 0x000000ffff098224 */ /* 0x000fe200078e0a09 */
[----:B------:R-:W-:Y:S01]  /*4fb0*/  ISETP.GE.AND P0, PT, R5, RZ, PT ;  /* 0x000000ff0500720c */ /* 0x000fe20003f06270 */
[----:B------:R-:W-:Y:S01]  /*4fc0*/  @!P3 IMAD.MOV R7, RZ, RZ, -R7 ;  /* 0x000000ffff07b224 */ /* 0x000fe200078e0a07 */
[----:B------:R-:W-:Y:S01]  /*4fd0*/  ISETP.GT.U32.AND P3, PT, R4, R10, PT ;  /* 0x0000000a0400720c */ /* 0x000fe20003f64070 */
[----:B------:R-:W-:Y:S01]  /*4fe0*/  @!P4 IMAD.IADD R8, R8, 0x1, -R4 ;  /* 0x000000010808c824 */ /* 0x000fe200078e0a04 */
[----:B------:R-:W-:Y:S01]  /*4ff0*/  STL [R1+0x37c], R9 ;  /* 0x00037c0901007387 */ /* 0x000fe20000100800 */
[----:B------:R-:W-:Y:S01]  /*5000*/  ISETP.GE.AND P4, PT, R11, RZ, PT ;  /* 0x000000ff0b00720c */ /* 0x000fe20003f86270 */
[C---:B------:R-:W-:Y:S02]  /*5010*/  VIADD R11, R0.reuse, 0x1a7 ;  /* 0x000001a7000b7836 */ /* 0x040fe40000000000 */
[----:B------:R0:W-:Y:S01]  /*5020*/  STL [R1+0x380], R7 ;  /* 0x0003800701007387 */ /* 0x0001e20000100800 */
[----:B------:R-:W-:-:S02]  /*5030*/  VIADD R3, R0, 0x1a8 ;  /* 0x000001a800037836 */ /* 0x000fc40000000000 */
[--C-:B------:R-:W-:Y:S01]  /*5040*/  @!P2 IMAD.IADD R12, R12, 0x1, -R4.reuse ;  /* 0x000000010c0ca824 */ /* 0x100fe200078e0a04 */
[----:B------:R-:W-:Y:S01]  /*5050*/  ISETP.GE.AND P2, PT, R15, RZ, PT ;  /* 0x000000ff0f00720c */ /* 0x000fe20003f46270 */
[--C-:B------:R-:W-:Y:S01]  /*5060*/  @!P5 IMAD.IADD R14, R14, 0x1, -R4.reuse ;  /* 0x000000010e0ed824 */ /* 0x100fe200078e0a04 */
[----:B------:R-:W-:Y:S01]  /*5070*/  IABS R15, R11 ;  /* 0x0000000b000f7213 */ /* 0x000fe20000000000 */
[----:B------:R-:W-:Y:S01]  /*5080*/  @!P3 IMAD.IADD R10, R10, 0x1, -R4 ;  /* 0x000000010a0ab824 */ /* 0x000fe200078e0a04 */
[----:B------:R-:W-:Y:S01]  /*5090*/  IABS R19, R3 ;  /* 0x0000000300137213 */ /* 0x000fe20000000000 */
[----:B------:R-:W-:Y:S01]  /*50a0*/  VIADD R5, R0, 0x1a6 ;  /* 0x000001a600057836 */ /* 0x000fe20000000000 */
[C---:B------:R-:W-:Y:S01]  /*50b0*/  ISETP.GT.U32.AND P5, PT, R4.reuse, R14, PT ;  /* 0x0000000e0400720c */ /* 0x040fe20003fa4070 */
[----:B0-----:R-:W-:Y:S01]  /*50c0*/  IMAD.MOV.U32 R7, RZ, RZ, R8 ;  /* 0x000000ffff077224 */ /* 0x001fe200078e0008 */
[----:B------:R-:W-:Y:S01]  /*50d0*/  ISETP.GT.U32.AND P3, PT, R4, R12, PT ;  /* 0x0000000c0400720c */ /* 0x000fe20003f64070 */
[----:B------:R-:W-:-:S04]  /*50e0*/  IMAD.HI.U32 R9, R2, R19, RZ ;  /* 0x0000001302097227 */ /* 0x000fc800078e00ff */
[----:B------:R-:W-:Y:S01]  /*50f0*/  @!P1 IMAD.MOV R7, RZ, RZ, -R7 ;  /* 0x000000ffff079224 */ /* 0x000fe200078e0a07 */
[----:B------:R-:W-:Y:S01]  /*5100*/  ISETP.GT.U32.AND P1, PT, R4, R10, PT ;  /* 0x0000000a0400720c */ /* 0x000fe20003f24070 */
[----:B------:R-:W-:Y:S02]  /*5110*/  IMAD.MOV R9, RZ, RZ, -R9 ;  /* 0x000000ffff097224 */ /* 0x000fe400078e0a09 */
[----:B------:R-:W-:Y:S01]  /*5120*/  VIADD R20, R0, 0x193 ;  /* 0x0000019300147836 */ /* 0x000fe20000000000 */
[----:B------:R0:W-:Y:S01]  /*5130*/  STL [R1+0x384], R7 ;  /* 0x0003840701007387 */ /* 0x0001e20000100800 */
[----:B------:R-:W-:Y:S01]  /*5140*/  IMAD R8, R4, R9, R19 ;  /* 0x0000000904087224 */ /* 0x000fe200078e0213 */
[----:B------:R-:W-:Y:S01]  /*5150*/  IABS R9, R5 ;  /* 0x0000000500097213 */ /* 0x000fe20000000000 */
[--C-:B------:R-:W-:Y:S01]  /*5160*/  @!P5 IMAD.IADD R14, R14, 0x1, -R4.reuse ;  /* 0x000000010e0ed824 */ /* 0x100fe200078e0a04 */
[----:B------:R-:W-:Y:S01]  /*5170*/  IABS R21, R20 ;  /* 0x0000001400157213 */ /* 0x000fe20000000000 */
[----:B------:R-:W-:Y:S01]  /*5180*/  @!P3 IMAD.IADD R12, R12, 0x1, -R4 ;  /* 0x000000010c0cb824 */ /* 0x000fe200078e0a04 */
[----:B------:R-:W-:-:S03]  /*5190*/  ISETP.GT.U32.AND P3, PT, R4, R8, PT ;  /* 0x000000080400720c */ /* 0x000fc60003f64070 */
[----:B------:R-:W-:Y:S01]  /*51a0*/  @!P1 IMAD.IADD R10, R10, 0x1, -R4 ;  /* 0x000000010a0a9824 */ /* 0x000fe200078e0a04 */
[----:B------:R-:W-:Y:S01]  /*51b0*/  ISETP.GE.AND P1, PT, R11, RZ, PT ;  /* 0x000000ff0b00720c */ /* 0x000fe20003f26270 */
[----:B0-----:R-:W-:Y:S02]  /*51c0*/  IMAD.MOV.U32 R7, RZ, RZ, R13 ;  /* 0x000000ffff077224 */ /* 0x001fe400078e000d */
[----:B------:R-:W-:-:S04]  /*51d0*/  IMAD.HI.U32 R13, R2, R15, RZ ;  /* 0x0000000f020d7227 */ /* 0x000fc800078e00ff */
[----:B------:R-:W-:Y:S02]  /*51e0*/  IMAD.MOV R13, RZ, RZ, -R13 ;  /* 0x000000ffff0d7224 */ /* 0x000fe400078e0a0d */
[----:B------:R-:W-:Y:S01]  /*51f0*/  @!P6 IMAD.MOV R7, RZ, RZ, -R7 ;  /* 0x000000ffff07e224 */ /* 0x000fe200078e0a07 */
[----:B------:R-:W-:Y:S01]  /*5200*/  ISETP.GE.AND P6, PT, R3, RZ, PT ;  /* 0x000000ff0300720c */ /* 0x000fe20003fc6270 */
[----:B------:R-:W-:Y:S02]  /*5210*/  IMAD R3, R4, R13, R15 ;  /* 0x0000000d04037224 */ /* 0x000fe400078e020f */
[----:B------:R-:W-:Y:S01]  /*5220*/  VIADD R11, R0, 0x1a5 ;  /* 0x000001a5000b7836 */ /* 0x000fe20000000000 */
[----:B------:R0:W-:Y:S01]  /*5230*/  STL [R1+0x390], R7 ;  /* 0x0003900701007387 */ /* 0x0001e20000100800 */
[----:B------:R-:W-:Y:S01]  /*5240*/  IMAD.HI.U32 R15, R2, R9, RZ ;  /* 0x00000009020f7227 */ /* 0x000fe200078e00ff */
[----:B------:R-:W-:Y:S02]  /*5250*/  ISETP.GT.U32.AND P5, PT, R4, R3, PT ;  /* 0x000000030400720c */ /* 0x000fe40003fa4070 */
[----:B------:R-:W-:Y:S01]  /*5260*/  IABS R16, R11 ;  /* 0x0000000b00107213 */ /* 0x000fe20000000000 */
[----:B------:R-:W-:-:S02]  /*5270*/  VIADD R13, R0, 0x1a4 ;  /* 0x000001a4000d7836 */ /* 0x000fc40000000000 */
[----:B------:R-:W-:Y:S02]  /*5280*/  IMAD.MOV R15, RZ, RZ, -R15 ;  /* 0x000000ffff0f7224 */ /* 0x000fe400078e0a0f */
[----:B------:R-:W-:Y:S01]  /*5290*/  @!P3 IMAD.IADD R8, R8, 0x1, -R4 ;  /* 0x000000010808b824 */ /* 0x000fe200078e0a04 */
[----:B------:R-:W-:Y:S01]  /*52a0*/  IABS R17, R13 ;  /* 0x0000000d00117213 */ /* 0x000fe20000000000 */
[----:B0-----:R-:W-:Y:S01]  /*52b0*/  IMAD.MOV.U32 R7, RZ, RZ, R12 ;  /* 0x000000ffff077224 */ /* 0x001fe200078e000c */
[----:B------:R-:W-:Y:S01]  /*52c0*/  ISETP.GE.AND P3, PT, R5, RZ, PT ;  /* 0x000000ff0500720c */ /* 0x000fe20003f66270 */
[----:B------:R-:W-:Y:S02]  /*52d0*/  IMAD.MOV.U32 R12, RZ, RZ, R10 ;  /* 0x000000ffff0c7224 */ /* 0x000fe400078e000a */
[----:B------:R-:W-:Y:S01]  /*52e0*/  @!P0 IMAD.MOV R7, RZ, RZ, -R7 ;  /* 0x000000ffff078224 */ /* 0x000fe200078e0a07 */
[----:B------:R-:W-:Y:S01]  /*52f0*/  ISETP.GT.U32.AND P0, PT, R4, R8, PT ;  /* 0x000000080400720c */ /* 0x000fe20003f04070 */
[----:B------:R-:W-:-:S02]  /*5300*/  @!P5 IMAD.IADD R3, R3, 0x1, -R4 ;  /* 0x000000010303d824 */ /* 0x000fc400078e0a04 */
[----:B------:R-:W-:Y:S01]  /*5310*/  IMAD R9, R4, R15, R9 ;  /* 0x0000000f04097224 */ /* 0x000fe200078e0209 */
[----:B------:R0:W-:Y:S01]  /*5320*/  STL [R1+0x394], R7 ;  /* 0x0003940701007387 */ /* 0x0001e20000100800 */
[----:B------:R-:W-:Y:S01]  /*5330*/  IMAD.HI.U32 R5, R2, R16, RZ ;  /* 0x0000001002057227 */ /* 0x000fe200078e00ff */
[----:B------:R-:W-:-:S03]  /*5340*/  ISETP.GT.U32.AND P5, PT, R4, R3, PT ;  /* 0x000000030400720c */ /* 0x000fc60003fa4070 */
[----:B------:R-:W-:Y:S01]  /*5350*/  @!P4 IMAD.MOV R12, RZ, RZ, -R12 ;  /* 0x000000ffff0cc224 */ /* 0x000fe200078e0a0c */
[----:B------:R-:W-:Y:S01]  /*5360*/  ISETP.GT.U32.AND P4, PT, R4, R9, PT ;  /* 0x000000090400720c */ /* 0x000fe20003f84070 */
[----:B------:R-:W-:-:S03]  /*5370*/  IMAD.HI.U32 R10, R2, R17, RZ ;  /* 0x00000011020a7227 */ /* 0x000fc600078e00ff */
[----:B------:R1:W-:Y:S01]  /*5380*/  STL [R1+0x398], R12 ;  /* 0x0003980c01007387 */ /* 0x0003e20000100800 */
[----:B0-----:R-:W-:Y:S02]  /*5390*/  IMAD.MOV.U32 R7, RZ, RZ, R14 ;  /* 0x000000ffff077224 */ /* 0x001fe400078e000e */
[--C-:B------:R-:W-:Y:S01]  /*53a0*/  @!P0 IMAD.IADD R8, R8, 0x1, -R4.reuse ;  /* 0x0000000108088824 */ /* 0x100fe200078e0a04 */
[----:B------:R-:W-:Y:S01]  /*53b0*/  ISETP.GE.AND P0, PT, R13, RZ, PT ;  /* 0x000000ff0d00720c */ /* 0x000fe20003f06270 */
[----:B------:R-:W-:Y:S01]  /*53c0*/  @!P2 IMAD.MOV R7, RZ, RZ, -R7 ;  /* 0x000000ffff07a224 */ /* 0x000fe200078e0a07 */
[----:B------:R-:W-:Y:S01]  /*53d0*/  ISETP.GE.AND P2, PT, R11, RZ, PT ;  /* 0x000000ff0b00720c */ /* 0x000fe20003f46270 */
[----:B------:R-:W-:Y:S02]  /*53e0*/  IMAD.MOV R11, RZ, RZ, -R5 ;  /* 0x000000ffff0b7224 */ /* 0x000fe400078e0a05 */
[----:B------:R-:W-:Y:S01]  /*53f0*/  @!P5 IMAD.IADD R3, R3, 0x1, -R4 ;  /* 0x000000010303d824 */ /* 0x000fe200078e0a04 */
[----:B------:R0:W-:Y:S01]  /*5400*/  STL [R1+0x39c], R7 ;  /* 0x00039c0701007387 */ /* 0x0001e20000100800 */
[----:B-1----:R-:W-:-:S02]  /*5410*/  IMAD.MOV R12, RZ, RZ, -R10 ;  /* 0x000000ffff0c7224 */ /* 0x002fc400078e0a0a */
[C---:B------:R-:W-:Y:S02]  /*5420*/  IMAD R10, R4.reuse, R11, R16 ;  /* 0x0000000b040a7224 */ /* 0x040fe400078e0210 */
[----:B------:R-:W-:Y:S02]  /*5430*/  @!P4 IMAD.IADD R9, R9, 0x1, -R4 ;  /* 0x000000010909c824 */ /* 0x000fe400078e0a04 */
[C---:B------:R-:W-:Y:S01]  /*5440*/  IMAD R16, R4.reuse, R12, R17 ;  /* 0x0000000c04107224 */ /* 0x040fe200078e0211 */
[C---:B------:R-:W-:Y:S01]  /*5450*/  ISETP.GT.U32.AND P5, PT, R4.reuse, R10, PT ;  /* 0x0000000a0400720c */ /* 0x040fe20003fa4070 */
[----:B------:R-:W-:Y:S01]  /*5460*/  IMAD.MOV.U32 R15, RZ, RZ, R8 ;  /* 0x000000ffff0f7224 */ /* 0x000fe200078e0008 */
[C---:B------:R-:W-:Y:S01]  /*5470*/  ISETP.GT.U32.AND P4, PT, R4.reuse, R9, PT ;  /* 0x000000090400720c */ /* 0x040fe20003f84070 */
[----:B0-----:R-:W-:Y:S02]  /*5480*/  IMAD.MOV.U32 R7, RZ, RZ, R3 ;  /* 0x000000ffff077224 */ /* 0x001fe400078e0003 */
[----:B------:R-:W-:Y:S01]  /*5490*/  @!P6 IMAD.MOV R15, RZ, RZ, -R15 ;  /* 0x000000ffff0fe224 */ /* 0x000fe200078e0a0f */
[----:B------:R-:W-:Y:S01]  /*54a0*/  ISETP.GT.U32.AND P6, PT, R4, R16, PT ;  /* 0x000000100400720c */ /* 0x000fe20003fc4070 */
[----:B------:R-:W-:-:S02]  /*54b0*/  VIADD R5, R0, 0x1a3 ;  /* 0x000001a300057836 */ /* 0x000fc40000000000 */
[----:B------:R-:W-:Y:S01]  /*54c0*/  VIADD R12, R0, 0x1a2 ;  /* 0x000001a2000c7836 */ /* 0x000fe20000000000 */
[----:B------:R-:W-:Y:S01]  /*54d0*/  STL [R1+0x3a0], R15 ;  /* 0x0003a00f01007387 */ /* 0x000fe20000100800 */
[----:B------:R-:W-:Y:S01]  /*54e0*/  @!P1 IMAD.MOV R7, RZ, RZ, -R7 ;  /* 0x000000ffff079224 */ /* 0x000fe200078e0a07 */
[----:B------:R-:W-:Y:S01]  /*54f0*/  IABS R13, R5 ;  /* 0x00000005000d7213 */ /* 0x000fe20000000000 */
[--C-:B------:R-:W-:Y:S01]  /*5500*/  @!P5 IMAD.IADD R10, R10, 0x1, -R4.reuse ;  /* 0x000000010a0ad824 */ /* 0x100fe200078e0a04 */
[----:B------:R-:W-:Y:S01]  /*5510*/  IABS R14, R12 ;  /* 0x0000000c000e7213 */ /* 0x000fe20000000000 */
[--C-:B------:R-:W-:Y:S01]  /*5520*/  @!P4 IMAD.IADD R9, R9, 0x1, -R4.reuse ;  /* 0x000000010909c824 */ /* 0x100fe200078e0a04 */
[----:B------:R0:W-:Y:S01]  /*5530*/  STL [R1+0x3a4], R7 ;  /* 0x0003a40701007387 */ /* 0x0001e20000100800 */
[----:B------:R-:W-:Y:S01]  /*5540*/  IMAD.HI.U32 R3, R2, R13, RZ ;  /* 0x0000000d02037227 */ /* 0x000fe200078e00ff */
[----:B------:R-:W-:Y:S02]  /*5550*/  ISETP.GT.U32.AND P5, PT, R4, R10, PT ;  /* 0x0000000a0400720c */ /* 0x000fe40003fa4070 */
[----:B------:R-:W-:Y:S01]  /*5560*/  ISETP.GE.AND P1, PT, R5, RZ, PT ;  /* 0x000000ff0500720c */ /* 0x000fe20003f26270 */
[----:B------:R-:W-:Y:S01]  /*5570*/  @!P6 IMAD.IADD R16, R16, 0x1, -R4 ;  /* 0x000000011010e824 */ /* 0x000fe200078e0a04 */
[----:B------:R-:W-:Y:S01]  /*5580*/  ISETP.GE.AND P4, PT, R12, RZ, PT ;  /* 0x000000ff0c00720c */ /* 0x000fe20003f86270 */
[----:B------:R-:W-:-:S02]  /*5590*/  VIADD R11, R0, 0x1a1 ;  /* 0x000001a1000b7836 */ /* 0x000fc40000000000 */
[----:B------:R-:W-:Y:S01]  /*55a0*/  IMAD.HI.U32 R5, R2, R14, RZ ;  /* 0x0000000e02057227 */ /* 0x000fe200078e00ff */
[----:B------:R-:W-:Y:S02]  /*55b0*/  ISETP.GT.U32.AND P6, PT, R4, R16, PT ;  /* 0x000000100400720c */ /* 0x000fe40003fc4070 */
[----:B------:R-:W-:Y:S01]  /*55c0*/  IABS R8, R11 ;  /* 0x0000000b00087213 */ /* 0x000fe20000000000 */
[----:B0-----:R-:W-:Y:S02]  /*55d0*/  IMAD.MOV.U32 R7, RZ, RZ, R9 ;  /* 0x000000ffff077224 */ /* 0x001fe400078e0009 */
[----:B------:R-:W-:Y:S02]  /*55e0*/  IMAD.MOV R3, RZ, RZ, -R3 ;  /* 0x000000ffff037224 */ /* 0x000fe400078e0a03 */
[----:B------:R-:W-:Y:S01]  /*55f0*/  @!P3 IMAD.MOV R7, RZ, RZ, -R7 ;  /* 0x000000ffff07b224 */ /* 0x000fe200078e0a07 */
[----:B------:R-:W-:Y:S01]  /*5600*/  ISETP.GE.AND P3, PT, R11, RZ, PT ;  /* 0x000000ff0b00720c */ /* 0x000fe20003f66270 */
[----:B------:R-:W-:-:S02]  /*5610*/  IMAD.MOV R5, RZ, RZ, -R5 ;  /* 0x000000ffff057224 */ /* 0x000fc400078e0a05 */
[----:B------:R-:W-:Y:S01]  /*5620*/  @!P5 IMAD.IADD R10, R10, 0x1, -R4 ;  /* 0x000000010a0ad824 */ /* 0x000fe200078e0a04 */
[----:B------:R0:W-:Y:S01]  /*5630*/  STL [R1+0x3a8], R7 ;  /* 0x0003a80701007387 */ /* 0x0001e20000100800 */
[C---:B------:R-:W-:Y:S02]  /*5640*/  IMAD R3, R4.reuse, R3, R13 ;  /* 0x0000000304037224 */ /* 0x040fe400078e020d */
[----:B------:R-:W-:Y:S02]  /*5650*/  IMAD R5, R4, R5, R14 ;  /* 0x0000000504057224 */ /* 0x000fe400078e020e */
[----:B------:R-:W-:Y:S01]  /*5660*/  IMAD.HI.U32 R12, R2, R8, RZ ;  /* 0x00000008020c7227 */ /* 0x000fe200078e00ff */
[----:B------:R-:W-:-:S03]  /*5670*/  ISETP.GT.U32.AND P5, PT, R4, R3, PT ;  /* 0x000000030400720c */ /* 0x000fc60003fa4070 */
[----:B------:R-:W-:Y:S02]  /*5680*/  IMAD.MOV R12, RZ, RZ, -R12 ;  /* 0x000000ffff0c7224 */ /* 0x000fe400078e0a0c */
[----:B0-----:R-:W-:Y:S02]  /*5690*/  IMAD.MOV.U32 R7, RZ, RZ, R10 ;  /* 0x000000ffff077224 */ /* 0x001fe400078e000a */
[----:B------:R-:W-:Y:S02]  /*56a0*/  @!P6 IMAD.IADD R16, R16, 0x1, -R4 ;  /* 0x000000011010e824 */ /* 0x000fe400078e0a04 */
[----:B------:R-:W-:Y:S01]  /*56b0*/  @!P2 IMAD.MOV R7, RZ, RZ, -R7 ;  /* 0x000000ffff07a224 */ /* 0x000fe200078e0a07 */
[C---:B------:R-:W-:Y:S01]  /*56c0*/  ISETP.GT.U32.AND P2, PT, R4.reuse, R5, PT ;  /* 0x000000050400720c */ /* 0x040fe20003f44070 */
[----:B------:R-:W-:Y:S02]  /*56d0*/  IMAD R8, R4, R12, R8 ;  /* 0x0000000c04087224 */ /* 0x000fe400078e0208 */
[----:B------:R-:W-:Y:S01]  /*56e0*/  VIADD R12, R0, 0x1a0 ;  /* 0x000001a0000c7836 */ /* 0x000fe20000000000 */
[----:B------:R0:W-:Y:S01]  /*56f0*/  STL [R1+0x3ac], R7 ;  /* 0x0003ac0701007387 */ /* 0x0001e20000100800 */
[----:B------:R-:W-:-:S02]  /*5700*/  @!P5 IMAD.IADD R3, R3, 0x1, -R4 ;  /* 0x000000010303d824 */ /* 0x000fc400078e0a04 */
[----:B------:R-:W-:Y:S01]  /*5710*/  VIADD R9, R0, 0x19f ;  /* 0x0000019f00097836 */ /* 0x000fe20000000000 */
[----:B------:R-:W-:Y:S01]  /*5720*/  ISETP.GE.AND P6, PT, R12, RZ, PT ;  /* 0x000000ff0c00720c */ /* 0x000fe20003fc6270 */
[----:B------:R-:W-:Y:S01]  /*5730*/  VIADD R11, R0, 0x19d ;  /* 0x0000019d000b7836 */ /* 0x000fe20000000000 */
[----:B------:R-:W-:Y:S01]  /*5740*/  ISETP.GT.U32.AND P5, PT, R4, R3, PT ;  /* 0x000000030400720c */ /* 0x000fe20003fa4070 */
[----:B------:R-:W-:Y:S01]  /*5750*/  VIADD R10, R0, 0x19e ;  /* 0x0000019e000a7836 */ /* 0x000fe20000000000 */
[----:B------:R-:W-:Y:S01]  /*5760*/  IABS R12, R12 ;  /* 0x0000000c000c7213 */ /* 0x000fe20000000000 */
[----:B------:R-:W-:Y:S01]  /*5770*/  @!P2 IMAD.IADD R5, R5, 0x1, -R4 ;  /* 0x000000010505a824 */ /* 0x000fe200078e0a04 */
[----:B------:R-:W-:Y:S01]  /*5780*/  IABS R13, R9 ;  /* 0x00000009000d7213 */ /* 0x000fe20000000000 */
[----:B0-----:R-:W-:Y:S01]  /*5790*/  IMAD.MOV.U32 R7, RZ, RZ, R16 ;  /* 0x000000ffff077224 */ /* 0x001fe200078e0010 */
[----:B------:R-:W-:Y:S01]  /*57a0*/  IABS R15, R11 ;  /* 0x0000000b000f7213 */ /* 0x000fe20000000000 */
[----:B------:R-:W-:Y:S01]  /*57b0*/  IMAD.HI.U32 R16, R2, R12, RZ ;  /* 0x0000000c02107227 */ /* 0x000fe200078e00ff */
[----:B------:R-:W-:-:S02]  /*57c0*/  ISETP.GT.U32.AND P2, PT, R4, R5, PT ;  /* 0x000000050400720c */ /* 0x000fc40003f44070 */
[----:B------:R-:W-:Y:S01]  /*57d0*/  IABS R14, R10 ;  /* 0x0000000a000e7213 */ /* 0x000fe20000000000 */
[----:B------:R-:W-:Y:S01]  /*57e0*/  @!P0 IMAD.MOV R7, RZ, RZ, -R7 ;  /* 0x000000ffff078224 */ /* 0x000fe200078e0a07 */
[C---:B------:R-:W-:Y:S01]  /*57f0*/  ISETP.GT.U32.AND P0, PT, R4.reuse, R8, PT ;  /* 0x000000080400720c */ /* 0x040fe20003f04070 */
        /* <DEDUP_REMOVED lines=9> */
[----:B------:R-:W-:Y:S02]  /*5890*/  IMAD.MOV.U32 R19, RZ, RZ, R3 ;  /* 0x000000ffff137224 */ /* 0x000fe400078e0003 */
[----:B0-----:R-:W-:Y:S01]  /*58a0*/  IMAD.MOV.U32 R7, RZ, RZ, R5 ;  /* 0x000000ffff077224 */ /* 0x001fe200078e0005 */
[----:B------:R-:W-:Y:S01]  /*58b0*/  ISETP.GT.U32.AND P0, PT, R4, R8, PT ;  /* 0x000000080400720c */ /* 0x000fe20003f04070 */
[----:B------:R-:W-:Y:S02]  /*58c0*/  IMAD.MOV R17, RZ, RZ, -R17 ;  /* 0x000000ffff117224 */ /* 0x000fe400078e0a11 */
[----:B------:R-:W-:-:S04]  /*58d0*/  IMAD.HI.U32 R9, R2, R15, RZ ;  /* 0x0000000f02097227 */ /* 0x000fc800078e00ff */
[----:B------:R-:W-:Y:S02]  /*58e0*/  @!P1 IMAD.MOV R19, RZ, RZ, -R19 ;  /* 0x000000ffff139224 */ /* 0x000fe400078e0a13 */
[----:B------:R-:W-:Y:S01]  /*58f0*/  @!P4 IMAD.MOV R7, RZ, RZ, -R7 ;  /* 0x000000ffff07c224 */ /* 0x000fe200078e0a07 */
[----:B------:R-:W-:Y:S01]  /*5900*/  ISETP.GE.AND P4, PT, R10, RZ, PT ;  /* 0x000000ff0a00720c */ /* 0x000fe20003f86270 */
[----:B------:R-:W-:Y:S01]  /*5910*/  IMAD R13, R4, R17, R13 ;  /* 0x00000011040d7224 */ /* 0x000fe200078e020d */
[----:B------:R-:W-:Y:S01]  /*5920*/  STL [R1+0x3b4], R19 ;  /* 0x0003b41301007387 */ /* 0x000fe20000100800 */
[----:B------:R-:W-:Y:S02]  /*5930*/  IMAD.MOV R9, RZ, RZ, -R9 ;  /* 0x000000ffff097224 */ /* 0x000fe400078e0a09 */
[----:B------:R-:W-:Y:S01]  /*5940*/  @!P0 IMAD.IADD R8, R8, 0x1, -R4 ;  /* 0x0000000108088824 */ /* 0x000fe200078e0a04 */
[----:B------:R0:W-:Y:S01]  /*5950*/  STL [R1+0x3b8], R7 ;  /* 0x0003b80701007387 */ /* 0x0001e20000100800 */
[C---:B------:R-:W-:Y:S01]  /*5960*/  IMAD R15, R4.reuse, R9, R15 ;  /* 0x00000009040f7224 */ /* 0x040fe200078e020f */
[----:B------:R-:W-:Y:S01]  /*5970*/  ISETP.GT.U32.AND P1, PT, R4, R13, PT ;  /* 0x0000000d0400720c */ /* 0x000fe20003f24070 */
[----:B------:R-:W-:-:S04]  /*5980*/  IMAD.HI.U32 R18, R2, R14, RZ ;  /* 0x0000000e02127227 */ /* 0x000fc800078e00ff */
[----:B------:R-:W-:Y:S02]  /*5990*/  @!P2 IMAD.IADD R12, R12, 0x1, -R4 ;  /* 0x000000010c0ca824 */ /* 0x000fe400078e0a04 */
[----:B------:R-:W-:Y:S02]  /*59a0*/  IMAD.MOV R18, RZ, RZ, -R18 ;  /* 0x000000ffff127224 */ /* 0x000fe400078e0a12 */
[----:B0-----:R-:W-:Y:S01]  /*59b0*/  IMAD.MOV.U32 R7, RZ, RZ, R8 ;  /* 0x000000ffff077224 */ /* 0x001fe200078e0008 */
[C---:B------:R-:W-:Y:S01]  /*59c0*/  ISETP.GT.U32.AND P2, PT, R4.reuse, R12, PT ;  /* 0x0000000c0400720c */ /* 0x040fe20003f44070 */
[C---:B------:R-:W-:Y:S02]  /*59d0*/  IMAD R14, R4.reuse, R18, R14 ;  /* 0x00000012040e7224 */ /* 0x040fe400078e020e */
[----:B------:R-:W-:Y:S01]  /*59e0*/  @!P3 IMAD.MOV R7, RZ, RZ, -R7 ;  /* 0x000000ffff07b224 */ /* 0x000fe200078e0a07 */
[----:B------:R-:W-:Y:S01]  /*59f0*/  ISETP.GT.U32.AND P3, PT, R4, R15, PT ;  /* 0x0000000f0400720c */ /* 0x000fe20003f64070 */
[----:B------:R-:W-:Y:S01]  /*5a00*/  VIADD R3, R0, 0x19c ;  /* 0x0000019c00037836 */ /* 0x000fe20000000000 */
[----:B------:R-:W-:Y:S01]  /*5a10*/  ISETP.GT.U32.AND P0, PT, R4, R14, PT ;  /* 0x0000000e0400720c */ /* 0x000fe20003f04070 */
[C---:B------:R-:W-:Y:S01]  /*5a20*/  VIADD R5, R0.reuse, 0x19b ;  /* 0x0000019b00057836 */ /* 0x040fe20000000000 */
[----:B------:R0:W-:Y:S01]  /*5a30*/  STL [R1+0x3bc], R7 ;  /* 0x0003bc0701007387 */ /* 0x0001e20000100800 */
[--C-:B------:R-:W-:Y:S01]  /*5a40*/  @!P1 IMAD.IADD R13, R13, 0x1, -R4.reuse ;  /* 0x000000010d0d9824 */ /* 0x100fe200078e0a04 */
[----:B------:R-:W-:Y:S01]  /*5a50*/  IABS R16, R3 ;  /* 0x0000000300107213 */ /* 0x000fe20000000000 */
[----:B------:R-:W-:Y:S01]  /*5a60*/  VIADD R9, R0, 0x19a ;  /* 0x0000019a00097836 */ /* 0x000fe20000000000 */
[----:B------:R-:W-:Y:S01]  /*5a70*/  IABS R17, R5 ;  /* 0x0000000500117213 */ /* 0x000fe20000000000 */
[----:B------:R-:W-:Y:S01]  /*5a80*/  @!P2 IMAD.IADD R12, R12, 0x1, -R4 ;  /* 0x000000010c0ca824 */ /* 0x000fe200078e0a04 */
[----:B------:R-:W-:Y:S01]  /*5a90*/  ISETP.GT.U32.AND P1, PT, R4, R13, PT ;  /* 0x0000000d0400720c */ /* 0x000fe20003f24070 */
[----:B------:R-:W-:Y:S01]  /*5aa0*/  IMAD.HI.U32 R8, R2, R16, RZ ;  /* 0x0000001002087227 */ /* 0x000fe200078e00ff */
[----:B------:R-:W-:-:S02]  /*5ab0*/  ISETP.GE.AND P2, PT, R11, RZ, PT ;  /* 0x000000ff0b00720c */ /* 0x000fc40003f46270 */
[----:B------:R-:W-:Y:S01]  /*5ac0*/  IABS R10, R9 ;  /* 0x00000009000a7213 */ /* 0x000fe20000000000 */
[----:B------:R-:W-:Y:S02]  /*5ad0*/  @!P3 IMAD.IADD R15, R15, 0x1, -R4 ;  /* 0x000000010f0fb824 */ /* 0x000fe400078e0a04 */
[----:B------:R-:W-:Y:S02]  /*5ae0*/  IMAD.MOV R8, RZ, RZ, -R8 ;  /* 0x000000ffff087224 */ /* 0x000fe400078e0a08 */
[----:B------:R-:W-:Y:S01]  /*5af0*/  IMAD.HI.U32 R11, R2, R17, RZ ;  /* 0x00000011020b7227 */ /* 0x000fe200078e00ff */
[----:B------:R-:W-:-:S03]  /*5b00*/  ISETP.GT.U32.AND P3, PT, R4, R15, PT ;  /* 0x0000000f0400720c */ /* 0x000fc60003f64070 */
[----:B------:R-:W-:Y:S02]  /*5b10*/  IMAD.MOV.U32 R18, RZ, RZ, R12 ;  /* 0x000000ffff127224 */ /* 0x000fe400078e000c */
[----:B------:R-:W-:Y:S02]  /*5b20*/  @!P0 IMAD.IADD R14, R14, 0x1, -R4 ;  /* 0x000000010e0e8824 */ /* 0x000fe400078e0a04 */
[C---:B------:R-:W-:Y:S02]  /*5b30*/  IMAD R8, R4.reuse, R8, R16 ;  /* 0x0000000804087224 */ /* 0x040fe400078e0210 */
[----:B------:R-:W-:Y:S01]  /*5b40*/  IMAD.MOV R11, RZ, RZ, -R11 ;  /* 0x000000ffff0b7224 */ /* 0x000fe200078e0a0b */
[C---:B------:R-:W-:Y:S01]  /*5b50*/  ISETP.GT.U32.AND P0, PT, R4.reuse, R14, PT ;  /* 0x0000000e0400720c */ /* 0x040fe20003f04070 */
[----:B------:R-:W-:Y:S01]  /*5b60*/  @!P6 IMAD.MOV R18, RZ, RZ, -R18 ;  /* 0x000000ffff12e224 */ /* 0x000fe200078e0a12 */
[----:B------:R-:W-:Y:S01]  /*5b70*/  ISETP.GE.AND P6, PT, R3, RZ, PT ;  /* 0x000000ff0300720c */ /* 0x000fe20003fc6270 */
[--C-:B------:R-:W-:Y:S01]  /*5b80*/  @!P1 IMAD.IADD R13, R13, 0x1, -R4.reuse ;  /* 0x000000010d0d9824 */ /* 0x100fe200078e0a04 */
[C---:B------:R-:W-:Y:S01]  /*5b90*/  ISETP.GT.U32.AND P1, PT, R4.reuse, R8, PT ;  /* 0x000000080400720c */ /* 0x040fe20003f24070 */
[----:B------:R-:W-:Y:S01]  /*5ba0*/  IMAD R3, R4, R11, R17 ;  /* 0x0000000b04037224 */ /* 0x000fe200078e0211 */
[----:B------:R-:W-:Y:S01]  /*5bb0*/  STL [R1+0x3c4], R18 ;  /* 0x0003c41201007387 */ /* 0x000fe20000100800 */
[----:B------:R-:W-:-:S02]  /*5bc0*/  @!P3 IMAD.IADD R15, R15, 0x1, -R4 ;  /* 0x000000010f0fb824 */ /* 0x000fc400078e0a04 */
[----:B0-----:R-:W-:Y:S01]  /*5bd0*/  IMAD.MOV.U32 R7, RZ, RZ, R13 ;  /* 0x000000ffff077224 */ /* 0x001fe200078e000d */
[----:B------:R-:W-:Y:S01]  /*5be0*/  ISETP.GT.U32.AND P3, PT, R4, R3, PT ;  /* 0x000000030400720c */ /* 0x000fe20003f64070 */
[----:B------:R-:W-:-:S04]  /*5bf0*/  IMAD.HI.U32 R12, R2, R10, RZ ;  /* 0x0000000a020c7227 */ /* 0x000fc800078e00ff */
[----:B------:R-:W-:Y:S01]  /*5c00*/  @!P5 IMAD.MOV R7, RZ, RZ, -R7 ;  /* 0x000000ffff07d224 */ /* 0x000fe200078e0a07 */
[----:B------:R-:W-:Y:S01]  /*5c10*/  ISETP.GE.AND P5, PT, R5, RZ, PT ;  /* 0x000000ff0500720c */ /* 0x000fe20003fa6270 */
[----:B------:R-:W-:Y:S01]  /*5c20*/  @!P0 IMAD.IADD R14, R14, 0x1, -R4 ;  /* 0x000000010e0e8824 */ /* 0x000fe200078e0a04 */
[----:B------:R-:W-:Y:S01]  /*5c30*/  ISETP.GE.AND P0, PT, R9, RZ, PT ;  /* 0x000000ff0900720c */ /* 0x000fe20003f06270 */
[----:B------:R-:W-:Y:S01]  /*5c40*/  IMAD.MOV R12, RZ, RZ, -R12 ;  /* 0x000000ffff0c7224 */ /* 0x000fe200078e0a0c */
[----:B------:R0:W-:Y:S01]  /*5c50*/  STL [R1+0x3c8], R7 ;  /* 0x0003c80701007387 */ /* 0x0001e20000100800 */
[----:B------:R-:W-:Y:S02]  /*5c60*/  @!P1 IMAD.IADD R8, R8, 0x1, -R4 ;  /* 0x0000000108089824 */ /* 0x000fe400078e0a04 */
[----:B------:R-:W-:Y:S02]  /*5c70*/  VIADD R5, R0, 0x199 ;  /* 0x0000019900057836 */ /* 0x000fe40000000000 */
[----:B------:R-:W-:Y:S01]  /*5c80*/  IMAD.MOV.U32 R13, RZ, RZ, R14 ;  /* 0x000000ffff0d7224 */ /* 0x000fe200078e000e */
[C---:B------:R-:W-:Y:S01]  /*5c90*/  ISETP.GT.U32.AND P1, PT, R4.reuse, R8, PT ;  /* 0x000000080400720c */ /* 0x040fe20003f24070 */
[----:B------:R-:W-:Y:S01]  /*5ca0*/  IMAD R17, R4, R12, R10 ;  /* 0x0000000c04117224 */ /* 0x000fe200078e020a */
[----:B------:R-:W-:Y:S01]  /*5cb0*/  IABS R10, R5 ;  /* 0x00000005000a7213 */ /* 0x000fe20000000000 */
[----:B------:R-:W-:-:S02]  /*5cc0*/  VIADD R9, R0, 0x198 ;  /* 0x0000019800097836 */ /* 0x000fc40000000000 */
[----:B------:R-:W-:Y:S02]  /*5cd0*/  @!P3 IMAD.IADD R3, R3, 0x1, -R4 ;  /* 0x000000010303b824 */ /* 0x000fe400078e0a04 */
[----:B------:R-:W-:Y:S01]  /*5ce0*/  @!P4 IMAD.MOV R13, RZ, RZ, -R13 ;  /* 0x000000ffff0dc224 */ /* 0x000fe200078e0a0d */
[----:B------:R-:W-:Y:S01]  /*5cf0*/  ISETP.GE.AND P4, PT, R5, RZ, PT ;  /* 0x000000ff0500720c */ /* 0x000fe20003f86270 */
[----:B------:R-:W-:Y:S01]  /*5d00*/  IMAD.HI.U32 R14, R2, R10, RZ ;  /* 0x0000000a020e7227 */ /* 0x000fe200078e00ff */
[----:B------:R-:W-:Y:S02]  /*5d10*/  IABS R5, R9 ;  /* 0x0000000900057213 */ /* 0x000fe40000000000 */
[----:B------:R-:W-:Y:S01]  /*5d20*/  ISETP.GT.U32.AND P3, PT, R4, R3, PT ;  /* 0x000000030400720c */ /* 0x000fe20003f64070 */
[----:B------:R1:W-:Y:S01]  /*5d30*/  STL [R1+0x3d8], R13 ;  /* 0x0003d80d01007387 */ /* 0x0003e20000100800 */
[----:B------:R-:W-:Y:S02]  /*5d40*/  IMAD.MOV R14, RZ, RZ, -R14 ;  /* 0x000000ffff0e7224 */ /* 0x000fe400078e0a0e */
[----:B------:R-:W-:Y:S01]  /*5d50*/  @!P1 IMAD.IADD R8, R8, 0x1, -R4 ;  /* 0x0000000108089824 */ /* 0x000fe200078e0a04 */
[C---:B------:R-:W-:Y:S01]  /*5d60*/  ISETP.GT.U32.AND P1, PT, R4.reuse, R17, PT ;  /* 0x000000110400720c */ /* 0x040fe20003f24070 */
[----:B------:R-:W-:-:S02]  /*5d70*/  IMAD R10, R4, R14, R10 ;  /* 0x0000000e040a7224 */ /* 0x000fc400078e020a */
[----:B0-----:R-:W-:Y:S02]  /*5d80*/  IMAD.MOV.U32 R7, RZ, RZ, R15 ;  /* 0x000000ffff077224 */ /* 0x001fe400078e000f */
[----:B------:R-:W-:Y:S02]  /*5d90*/  IMAD.MOV.U32 R15, RZ, RZ, R8 ;  /* 0x000000ffff0f7224 */ /* 0x000fe400078e0008 */
[----:B-1----:R-:W-:-:S04]  /*5da0*/  IMAD.HI.U32 R13, R2, R5, RZ ;  /* 0x00000005020d7227 */ /* 0x002fc800078e00ff */
[----:B------:R-:W-:Y:S02]  /*5db0*/  IMAD.MOV R13, RZ, RZ, -R13 ;  /* 0x000000ffff0d7224 */ /* 0x000fe400078e0a0d */
[--C-:B------:R-:W-:Y:S01]  /*5dc0*/  @!P3 IMAD.IADD R3, R3, 0x1, -R4.reuse ;  /* 0x000000010303b824 */ /* 0x100fe200078e0a04 */
[C---:B------:R-:W-:Y:S01]  /*5dd0*/  ISETP.GT.U32.AND P3, PT, R4.reuse, R10, PT ;  /* 0x0000000a0400720c */ /* 0x040fe20003f64070 */
[C---:B------:R-:W-:Y:S02]  /*5de0*/  IMAD R5, R4.reuse, R13, R5 ;  /* 0x0000000d04057224 */ /* 0x040fe400078e0205 */
[----:B------:R-:W-:Y:S02]  /*5df0*/  @!P6 IMAD.MOV R15, RZ, RZ, -R15 ;  /* 0x000000ffff0fe224 */ /* 0x000fe400078e0a0f */
[----:B------:R-:W-:Y:S01]  /*5e00*/  @!P2 IMAD.MOV R7, RZ, RZ, -R7 ;  /* 0x000000ffff07a224 */ /* 0x000fe200078e0a07 */
[----:B------:R-:W-:Y:S01]  /*5e10*/  ISETP.GT.U32.AND P6, PT, R4, R5, PT ;  /* 0x000000050400720c */ /* 0x000fe20003fc4070 */
[C---:B------:R-:W-:Y:S01]  /*5e20*/  VIADD R11, R0.reuse, 0x196 ;  /* 0x00000196000b7836 */ /* 0x040fe20000000000 */
[----:B------:R-:W-:Y:S01]  /*5e30*/  ISETP.GE.AND P2, PT, R9, RZ, PT ;  /* 0x000000ff0900720c */ /* 0x000fe20003f46270 */
[C---:B------:R-:W-:Y:S01]  /*5e40*/  VIADD R9, R0.reuse, 0x197 ;  /* 0x0000019700097836 */ /* 0x040fe20000000000 */
[----:B------:R0:W-:Y:S01]  /*5e50*/  STL [R1+0x3dc], R7 ;  /* 0x0003dc0701007387 */ /* 0x0001e20000100800 */
[----:B------:R-:W-:Y:S01]  /*5e60*/  VIADD R8, R0, 0x195 ;  /* 0x0000019500087836 */ /* 0x000fe20000000000 */
[----:B------:R-:W-:Y:S01]  /*5e70*/  IABS R18, R11 ;  /* 0x0000000b00127213 */ /* 0x000fe20000000000 */
[--C-:B------:R-:W-:Y:S01]  /*5e80*/  @!P3 IMAD.IADD R10, R10, 0x1, -R4.reuse ;  /* 0x000000010a0ab824 */ /* 0x100fe200078e0a04 */
[----:B------:R-:W-:Y:S01]  /*5e90*/  IABS R12, R9 ;  /* 0x00000009000c7213 */ /* 0x000fe20000000000 */
[----:B------:R1:W-:Y:S01]  /*5ea0*/  STL [R1+0x3e0], R15 ;  /* 0x0003e00f01007387 */ /* 0x0003e20000100800 */
[----:B------:R-:W-:-:S02]  /*5eb0*/  @!P1 IMAD.IADD R17, R17, 0x1, -R4 ;  /* 0x0000000111119824 */ /* 0x000fc400078e0a04 */
[----:B------:R-:W-:Y:S01]  /*5ec0*/  ISETP.GT.U32.AND P3, PT, R4, R10, PT ;  /* 0x0000000a0400720c */ /* 0x000fe20003f64070 */
[----:B------:R-:W-:Y:S02]  /*5ed0*/  @!P6 IMAD.IADD R5, R5, 0x1, -R4 ;  /* 0x000000010505e824 */ /* 0x000fe400078e0a04 */
[----:B------:R-:W-:Y:S01]  /*5ee0*/  IMAD.HI.U32 R13, R2, R12, RZ ;  /* 0x0000000c020d7227 */ /* 0x000fe200078e00ff */
[C---:B------:R-:W-:Y:S02]  /*5ef0*/  ISETP.GT.U32.AND P1, PT, R4.reuse, R17, PT ;  /* 0x000000110400720c */ /* 0x040fe40003f24070 */
[----:B------:R-:W-:Y:S01]  /*5f00*/  ISETP.GT.U32.AND P6, PT, R4, R5, PT ;  /* 0x000000050400720c */ /* 0x000fe20003fc4070 */
[----:B------:R-:W-:-:S04]  /*5f10*/  IMAD.HI.U32 R14, R2, R18, RZ ;  /* 0x00000012020e7227 */ /* 0x000fc800078e00ff */
[----:B------:R-:W-:Y:S02]  /*5f20*/  IMAD.MOV R13, RZ, RZ, -R13 ;  /* 0x000000ffff0d7224 */ /* 0x000fe400078e0a0d */
[----:B0-----:R-:W-:Y:S02]  /*5f30*/  IMAD.MOV.U32 R7, RZ, RZ, R3 ;  /* 0x000000ffff077224 */ /* 0x001fe400078e0003 */
[----:B------:R-:W-:Y:S02]  /*5f40*/  IMAD.MOV R14, RZ, RZ, -R14 ;  /* 0x000000ffff0e7224 */ /* 0x000fe400078e0a0e */
[----:B------:R-:W-:Y:S01]  /*5f50*/  IMAD R3, R4, R13, R12 ;  /* 0x0000000d04037224 */ /* 0x000fe200078e020c */
[----:B------:R-:W-:Y:S01]  /*5f60*/  IABS R13, R8 ;  /* 0x00000008000d7213 */ /* 0x000fe20000000000 */
[----:B-1----:R-:W-:Y:S02]  /*5f70*/  VIADD R15, R0, 0x194 ;  /* 0x00000194000f7836 */ /* 0x002fe40000000000 */
[----:B------:R-:W-:-:S02]  /*5f80*/  IMAD R18, R4, R14, R18 ;  /* 0x0000000e04127224 */ /* 0x000fc400078e0212 */
[----:B------:R-:W-:Y:S01]  /*5f90*/  @!P3 IMAD.IADD R10, R10, 0x1, -R4 ;  /* 0x000000010a0ab824 */ /* 0x000fe200078e0a04 */
[----:B------:R-:W-:Y:S01]  /*5fa0*/  IABS R23, R15 ;  /* 0x0000000f00177213 */ /* 0x000fe20000000000 */
[----:B------:R-:W-:Y:S01]  /*5fb0*/  IMAD.HI.U32 R12, R2, R13, RZ ;  /* 0x0000000d020c7227 */ /* 0x000fe200078e00ff */
[----:B------:R-:W-:-:S03]  /*5fc0*/  ISETP.GT.U32.AND P3, PT, R4, R3, PT ;  /* 0x000000030400720c */ /* 0x000fc60003f64070 */
[----:B------:R-:W-:Y:S01]  /*5fd0*/  @!P6 IMAD.IADD R5, R5, 0x1, -R4 ;  /* 0x000000010505e824 */ /* 0x000fe200078e0a04 */
[----:B------:R-:W-:Y:S01]  /*5fe0*/  ISETP.GT.U32.AND P6, PT, R4, R18, PT ;  /* 0x000000120400720c */ /* 0x000fe20003fc4070 */
[----:B------:R-:W-:Y:S02]  /*5ff0*/  IMAD.MOV R12, RZ, RZ, -R12 ;  /* 0x000000ffff0c7224 */ /* 0x000fe400078e0a0c */
[----:B------:R-:W-:-:S04]  /*6000*/  IMAD.HI.U32 R22, R2, R23, RZ ;  /* 0x0000001702167227 */ /* 0x000fc800078e00ff */
[C---:B------:R-:W-:Y:S02]  /*6010*/  IMAD R13, R4.reuse, R12, R13 ;  /* 0x0000000c040d7224 */ /* 0x040fe400078e020d */
[----:B------:R-:W-:Y:S02]  /*6020*/  IMAD.MOV R22, RZ, RZ, -R22 ;  /* 0x000000ffff167224 */ /* 0x000fe400078e0a16 */
[--C-:B------:R-:W-:Y:S01]  /*6030*/  @!P3 IMAD.IADD R3, R3, 0x1, -R4.reuse ;  /* 0x000000010303b824 */ /* 0x100fe200078e0a04 */
[C---:B------:R-:W-:Y:S01]  /*6040*/  ISETP.GT.U32.AND P3, PT, R4.reuse, R13, PT ;  /* 0x0000000d0400720c */ /* 0x040fe20003f64070 */
[----:B------:R-:W-:Y:S02]  /*6050*/  IMAD R22, R4, R22, R23 ;  /* 0x0000001604167224 */ /* 0x000fe400078e0217 */
[----:B------:R-:W-:Y:S01]  /*6060*/  @!P5 IMAD.MOV R7, RZ, RZ, -R7 ;  /* 0x000000ffff07d224 */ /* 0x000fe200078e0a07 */
[----:B------:R-:W-:Y:S01]  /*6070*/  ISETP.GE.AND P5, PT, R9, RZ, PT ;  /* 0x000000ff0900720c */ /* 0x000fe20003fa6270 */
[----:B------:R-:W-:Y:S01]  /*6080*/  @!P6 IMAD.IADD R18, R18, 0x1, -R4 ;  /* 0x000000011212e824 */ /* 0x000fe200078e0a04 */
[----:B------:R-:W-:Y:S01]  /*6090*/  ISETP.GT.U32.AND P6, PT, R4, R22, PT ;  /* 0x000000160400720c */ /* 0x000fe20003fc4070 */
[C---:B------:R-:W-:Y:S01]  /*60a0*/  VIADD R9, R0.reuse, 0x192 ;  /* 0x0000019200097836 */ /* 0x040fe20000000000 */
[----:B------:R0:W-:Y:S01]  /*60b0*/  STL [R1+0x3e4], R7 ;  /* 0x0003e40701007387 */ /* 0x0001e20000100800 */
[----:B------:R-:W-:-:S02]  /*60c0*/  VIADD R16, R0, 0x191 ;  /* 0x0000019100107836 */ /* 0x000fc40000000000 */
[----:B------:R-:W-:Y:S01]  /*60d0*/  IMAD.HI.U32 R24, R2, R21, RZ ;  /* 0x0000001502187227 */ /* 0x000fe200078e00ff */
[----:B------:R-:W-:-:S03]  /*60e0*/  IABS R14, R9 ;  /* 0x00000009000e7213 */ /* 0x000fc60000000000 */
[----:B------:R-:W-:Y:S01]  /*60f0*/  @!P1 IMAD.IADD R17, R17, 0x1, -R4 ;  /* 0x0000000111119824 */ /* 0x000fe200078e0a04 */
[----:B------:R-:W-:Y:S01]  /*6100*/  ISETP.GE.AND P1, PT, R11, RZ, PT ;  /* 0x000000ff0b00720c */ /* 0x000fe20003f26270 */
[----:B------:R-:W-:Y:S01]  /*6110*/  IMAD.MOV R24, RZ, RZ, -R24 ;  /* 0x000000ffff187224 */ /* 0x000fe200078e0a18 */
[----:B------:R-:W-:Y:S01]  /*6120*/  IABS R11, R16 ;  /* 0x00000010000b7213 */ /* 0x000fe20000000000 */
[----:B------:R-:W-:Y:S01]  /*6130*/  @!P3 IMAD.IADD R13, R13, 0x1, -R4 ;  /* 0x000000010d0db824 */ /* 0x000fe200078e0a04 */
[----:B------:R-:W-:Y:S01]  /*6140*/  ISETP.GT.U32.AND P3, PT, R4, R3, PT ;  /* 0x000000030400720c */ /* 0x000fe20003f64070 */
[----:B------:R-:W-:-:S04]  /*6150*/  IMAD.HI.U32 R19, R2, R14, RZ ;  /* 0x0000000e02137227 */ /* 0x000fc800078e00ff */
[----:B0-----:R-:W-:Y:S02]  /*6160*/  IMAD.MOV.U32 R7, RZ, RZ, R17 ;  /* 0x000000ffff077224 */ /* 0x001fe400078e0011 */
[----:B------:R-:W-:Y:S02]  /*6170*/  IMAD R21, R4, R24, R21 ;  /* 0x0000001804157224 */ /* 0x000fe400078e0215 */
[----:B------:R-:W-:Y:S01]  /*6180*/  @!P6 IMAD.IADD R22, R22, 0x1, -R4 ;  /* 0x000000011616e824 */ /* 0x000fe200078e0a04 */
[----:B------:R-:W-:Y:S01]  /*6190*/  ISETP.GT.U32.AND P6, PT, R4, R13, PT ;  /* 0x0000000d0400720c */ /* 0x000fe20003fc4070 */
[----:B------:R-:W-:-:S04]  /*61a0*/  IMAD.HI.U32 R12, R2, R11, RZ ;  /* 0x0000000b020c7227 */ /* 0x000fc800078e00ff */
[----:B------:R-:W-:Y:S02]  /*61b0*/  IMAD.MOV R19, RZ, RZ, -R19 ;  /* 0x000000ffff137224 */ /* 0x000fe400078e0a13 */
[----:B------:R-:W-:Y:S01]  /*61c0*/  @!P0 IMAD.MOV R7, RZ, RZ, -R7 ;  /* 0x000000ffff078224 */ /* 0x000fe200078e0a07 */
[C---:B------:R-:W-:Y:S01]  /*61d0*/  ISETP.GT.U32.AND P0, PT, R4.reuse, R18, PT ;  /* 0x000000120400720c */ /* 0x040fe20003f04070 */
[----:B------:R-:W-:Y:S01]  /*61e0*/  @!P2 IMAD.MOV R5, RZ, RZ, -R5 ;  /* 0x000000ffff05a224 */ /* 0x000fe200078e0a05 */
[C---:B------:R-:W-:Y:S01]  /*61f0*/  ISETP.GT.U32.AND P2, PT, R4.reuse, R21, PT ;  /* 0x000000150400720c */ /* 0x040fe20003f44070 */
[----:B------:R-:W-:Y:S01]  /*6200*/  IMAD.MOV R12, RZ, RZ, -R12 ;  /* 0x000000ffff0c7224 */ /* 0x000fe200078e0a0c */
[----:B------:R0:W-:Y:S01]  /*6210*/  STL [R1+0x3e8], R7 ;  /* 0x0003e80701007387 */ /* 0x0001e20000100800 */
[C---:B------:R-:W-:Y:S02]  /*6220*/  IMAD R14, R4.reuse, R19, R14 ;  /* 0x00000013040e7224 */ /* 0x040fe400078e020e */
[----:B------:R-:W-:-:S02]  /*6230*/  IMAD R11, R4, R12, R11 ;  /* 0x0000000c040b7224 */ /* 0x000fc400078e020b */
[----:B------:R-:W-:Y:S01]  /*6240*/  @!P3 IMAD.IADD R3, R3, 0x1, -R4 ;  /* 0x000000010303b824 */ /* 0x000fe200078e0a04 */
[----:B------:R-:W-:Y:S01]  /*6250*/  ISETP.GT.U32.AND P3, PT, R4, R14, PT ;  /* 0x0000000e0400720c */ /* 0x000fe20003f64070 */
[C---:B------:R-:W-:Y:S02]  /*6260*/  VIADD R12, R0.reuse, 0x18f ;  /* 0x0000018f000c7836 */ /* 0x040fe40000000000 */
[----:B------:R-:W-:Y:S02]  /*6270*/  VIADD R19, R0, 0x190 ;  /* 0x0000019000137836 */ /* 0x000fe40000000000 */
[----:B0-----:R-:W-:Y:S01]  /*6280*/  IMAD.MOV.U32 R7, RZ, RZ, R10 ;  /* 0x000000ffff077224 */ /* 0x001fe200078e000a */
[----:B------:R-:W-:Y:S01]  /*6290*/  IABS R10, R12 ;  /* 0x0000000c000a7213 */ /* 0x000fe20000000000 */
[--C-:B------:R-:W-:Y:S01]  /*62a0*/  @!P6 IMAD.IADD R13, R13, 0x1, -R4.reuse ;  /* 0x000000010d0de824 */ /* 0x100fe200078e0a04 */
[C---:B------:R-:W-:Y:S01]  /*62b0*/  ISETP.GT.U32.AND P6, PT, R4.reuse, R11, PT ;  /* 0x0000000b0400720c */ /* 0x040fe20003fc4070 */
[----:B------:R-:W-:Y:S01]  /*62c0*/  @!P4 IMAD.MOV R7, RZ, RZ, -R7 ;  /* 0x000000ffff07c224 */ /* 0x000fe200078e0a07 */
[----:B------:R-:W-:Y:S01]  /*62d0*/  ISETP.GT.U32.AND P4, PT, R4, R22, PT ;  /* 0x000000160400720c */ /* 0x000fe20003f84070 */
[--C-:B------:R-:W-:Y:S01]  /*62e0*/  @!P2 IMAD.IADD R21, R21, 0x1, -R4.reuse ;  /* 0x000000011515a824 */ /* 0x100fe200078e0a04 */
[----:B------:R-:W-:Y:S01]  /*62f0*/  IABS R17, R19 ;  /* 0x0000001300117213 */ /* 0x000fe20000000000 */
[----:B------:R-:W-:Y:S01]  /*6300*/  IMAD.MOV.U32 R23, RZ, RZ, R3 ;  /* 0x000000ffff177224 */ /* 0x000fe200078e0003 */
[----:B------:R0:W-:Y:S01]  /*6310*/  STL [R1+0x3ec], R7 ;  /* 0x0003ec0701007387 */ /* 0x0001e20000100800 */
[----:B------:R-:W-:Y:S01]  /*6320*/  @!P0 IMAD.IADD R18, R18, 0x1, -R4 ;  /* 0x0000000112128824 */ /* 0x000fe200078e0a04 */
[----:B------:R-:W-:Y:S01]  /*6330*/  ISETP.GE.AND P0, PT, R8, RZ, PT ;  /* 0x000000ff0800720c */ /* 0x000fe20003f06270 */
[----:B------:R-:W-:Y:S01]  /*6340*/  @!P5 IMAD.MOV R23, RZ, RZ, -R23 ;  /* 0x000000ffff17d224 */ /* 0x000fe200078e0a17 */
[----:B------:R1:W-:Y:S01]  /*6350*/  STL [R1+0x3f0], R5 ;  /* 0x0003f00501007387 */ /* 0x0003e20000100800 */
[----:B------:R-:W-:Y:S01]  /*6360*/  IMAD.HI.U32 R8, R2, R10, RZ ;  /* 0x0000000a02087227 */ /* 0x000fe200078e00ff */
[----:B------:R-:W-:-:S02]  /*6370*/  ISETP.GT.U32.AND P5, PT, R4, R21, PT ;  /* 0x000000150400720c */ /* 0x000fc40003fa4070 */
[----:B------:R-:W-:Y:S01]  /*6380*/  STL [R1+0x3f4], R23 ;  /* 0x0003f41701007387 */ /* 0x000fe20000100800 */
[----:B------:R-:W-:Y:S01]  /*6390*/  @!P3 IMAD.IADD R14, R14, 0x1, -R4 ;  /* 0x000000010e0eb824 */ /* 0x000fe200078e0a04 */
[----:B------:R-:W-:Y:S01]  /*63a0*/  ISETP.GE.AND P2, PT, R20, RZ, PT ;  /* 0x000000ff1400720c */ /* 0x000fe20003f46270 */
[----:B0-----:R-:W-:Y:S01]  /*63b0*/  IMAD.MOV.U32 R7, RZ, RZ, R18 ;  /* 0x000000ffff077224 */ /* 0x001fe200078e0012 */
[----:B------:R-:W-:Y:S01]  /*63c0*/  ISETP.GE.AND P3, PT, R9, RZ, PT ;  /* 0x000000ff0900720c */ /* 0x000fe20003f66270 */
[----:B------:R-:W-:Y:S01]  /*63d0*/  @!P4 IMAD.IADD R22, R22, 0x1, -R4 ;  /* 0x000000011616c824 */ /* 0x000fe200078e0a04 */
[----:B------:R-:W-:Y:S01]  /*63e0*/  ISETP.GE.AND P4, PT, R15, RZ, PT ;  /* 0x000000ff0f00720c */ /* 0x000fe20003f86270 */
[----:B-1----:R-:W-:-:S04]  /*63f0*/  IMAD.HI.U32 R5, R2, R17, RZ ;  /* 0x0000001102057227 */ /* 0x002fc800078e00ff */
[----:B------:R-:W-:Y:S02]  /*6400*/  IMAD.MOV R8, RZ, RZ, -R8 ;  /* 0x000000ffff087224 */ /* 0x000fe400078e0a08 */
[----:B------:R-:W-:Y:S02]  /*6410*/  IMAD.MOV R5, RZ, RZ, -R5 ;  /* 0x000000ffff057224 */ /* 0x000fe400078e0a05 */
[----:B------:R-:W-:Y:S02]  /*6420*/  @!P6 IMAD.IADD R11, R11, 0x1, -R4 ;  /* 0x000000010b0be824 */ /* 0x000fe400078e0a04 */
[----:B------:R-:W-:Y:S01]  /*6430*/  @!P1 IMAD.MOV R7, RZ, RZ, -R7 ;  /* 0x000000ffff079224 */ /* 0x000fe200078e0a07 */
[C---:B------:R-:W-:Y:S01]  /*6440*/  ISETP.GT.U32.AND P1, PT, R4.reuse, R14, PT ;  /* 0x0000000e0400720c */ /* 0x040fe20003f24070 */
[C---:B------:R-:W-:Y:S01]  /*6450*/  IMAD R8, R4.reuse, R8, R10 ;  /* 0x0000000804087224 */ /* 0x040fe200078e020a */
[C---:B------:R-:W-:Y:S01]  /*6460*/  ISETP.GT.U32.AND P6, PT, R4.reuse, R11, PT ;  /* 0x0000000b0400720c */ /* 0x040fe20003fc4070 */
[----:B------:R-:W-:Y:S01]  /*6470*/  IMAD R5, R4, R5, R17 ;  /* 0x0000000504057224 */ /* 0x000fe200078e0211 */
[----:B------:R0:W-:Y:S01]  /*6480*/  STL [R1+0x3f8], R7 ;  /* 0x0003f80701007387 */ /* 0x0001e20000100800 */
[----:B------:R-:W-:-:S02]  /*6490*/  IMAD.MOV.U32 R10, RZ, RZ, R13 ;  /* 0x000000ffff0a7224 */ /* 0x000fc400078e000d */
[----:B------:R-:W-:Y:S01]  /*64a0*/  @!P5 IMAD.IADD R21, R21, 0x1, -R4 ;  /* 0x000000011515d824 */ /* 0x000fe200078e0a04 */
[C---:B------:R-:W-:Y:S01]  /*64b0*/  ISETP.GT.U32.AND P5, PT, R4.reuse, R8, PT ;  /* 0x000000080400720c */ /* 0x040fe20003fa4070 */
[----:B------:R-:W-:Y:S01]  /*64c0*/  @!P0 IMAD.MOV R10, RZ, RZ, -R10 ;  /* 0x000000ffff0a8224 */ /* 0x000fe200078e0a0a */
[----:B------:R-:W-:Y:S01]  /*64d0*/  ISETP.GT.U32.AND P0, PT, R4, R5, PT ;  /* 0x000000050400720c */ /* 0x000fe20003f04070 */
[----:B------:R-:W-:Y:S02]  /*64e0*/  VIADD R3, R0, 0x18e ;  /* 0x0000018e00037836 */ /* 0x000fe40000000000 */
[----:B------:R-:W-:Y:S01]  /*64f0*/  @!P1 IMAD.IADD R14, R14, 0x1, -R4 ;  /* 0x000000010e0e9824 */ /* 0x000fe200078e0a04 */
[----:B------:R1:W-:Y:S01]  /*6500*/  STL [R1+0x3fc], R10 ;  /* 0x0003fc0a01007387 */ /* 0x0003e20000100800 */
[----:B0-----:R-:W-:Y:S01]  /*6510*/  IMAD.MOV.U32 R7, RZ, RZ, R22 ;  /* 0x000000ffff077224 */ /* 0x001fe200078e0016 */
[----:B------:R-:W-:Y:S01]  /*6520*/  IABS R13, R3 ;  /* 0x00000003000d7213 */ /* 0x000fe20000000000 */
[----:B------:R-:W-:Y:S01]  /*6530*/  IMAD.MOV.U32 R15, RZ, RZ, R21 ;  /* 0x000000ffff0f7224 */ /* 0x000fe200078e0015 */
[----:B------:R-:W-:Y:S01]  /*6540*/  ISETP.GE.AND P1, PT, R19, RZ, PT ;  /* 0x000000ff1300720c */ /* 0x000fe20003f26270 */
[----:B------:R-:W-:Y:S01]  /*6550*/  @!P4 IMAD.MOV R7, RZ, RZ, -R7 ;  /* 0x000000ffff07c224 */ /* 0x000fe200078e0a07 */
[----:B------:R-:W-:Y:S01]  /*6560*/  ISETP.GE.AND P4, PT, R16, RZ, PT ;  /* 0x000000ff1000720c */ /* 0x000fe20003f86270 */
[----:B------:R-:W-:-:S02]  /*6570*/  VIADD R9, R0, 0x18d ;  /* 0x0000018d00097836 */ /* 0x000fc40000000000 */
[----:B------:R-:W-:Y:S01]  /*6580*/  @!P6 IMAD.IADD R11, R11, 0x1, -R4 ;  /* 0x000000010b0be824 */ /* 0x000fe200078e0a04 */
[----:B------:R0:W-:Y:S01]  /*6590*/  STL [R1+0x400], R7 ;  /* 0x0004000701007387 */ /* 0x0001e20000100800 */
[----:B------:R-:W-:Y:S01]  /*65a0*/  ISETP.GE.AND P6, PT, R12, RZ, PT ;  /* 0x000000ff0c00720c */ /* 0x000fe20003fc6270 */
[----:B------:R-:W-:Y:S01]  /*65b0*/  IMAD.HI.U32 R12, R2, R13, RZ ;  /* 0x0000000d020c7227 */ /* 0x000fe200078e00ff */
[----:B-1----:R-:W-:-:S03]  /*65c0*/  IABS R10, R9 ;  /* 0x00000009000a7213 */ /* 0x002fc60000000000 */
[----:B------:R-:W-:Y:S02]  /*65d0*/  @!P2 IMAD.MOV R15, RZ, RZ, -R15 ;  /* 0x000000ffff0fa224 */ /* 0x000fe400078e0a0f */
[----:B------:R-:W-:Y:S01]  /*65e0*/  @!P0 IMAD.IADD R5, R5, 0x1, -R4 ;  /* 0x0000000105058824 */ /* 0x000fe200078e0a04 */
[----:B------:R-:W-:Y:S01]  /*65f0*/  ISETP.GE.AND P0, PT, R3, RZ, PT ;  /* 0x000000ff0300720c */ /* 0x000fe20003f06270 */
[----:B0-----:R-:W-:Y:S01]  /*6600*/  IMAD.MOV.U32 R7, RZ, RZ, R14 ;  /* 0x000000ffff077224 */ /* 0x001fe200078e000e */
[----:B------:R-:W-:Y:S01]  /*6610*/  STL [R1+0x404], R15 ;  /* 0x0004040f01007387 */ /* 0x000fe20000100800 */
[----:B------:R-:W-:Y:S01]  /*6620*/  @!P5 IMAD.IADD R8, R8, 0x1, -R4 ;  /* 0x000000010808d824 */ /* 0x000fe200078e0a04 */
[C---:B------:R-:W-:Y:S01]  /*6630*/  ISETP.GT.U32.AND P2, PT, R4.reuse, R5, PT ;  /* 0x000000050400720c */ /* 0x040fe20003f44070 */
[----:B------:R-:W-:Y:S01]  /*6640*/  @!P3 IMAD.MOV R7, RZ, RZ, -R7 ;  /* 0x000000ffff07b224 */ /* 0x000fe200078e0a07 */
[----:B------:R-:W-:Y:S01]  /*6650*/  ISETP.GE.AND P3, PT, R9, RZ, PT ;  /* 0x000000ff0900720c */ /* 0x000fe20003f66270 */
[----:B------:R-:W-:Y:S01]  /*6660*/  IMAD.MOV R12, RZ, RZ, -R12 ;  /* 0x000000ffff0c7224 */ /* 0x000fe200078e0a0c */
[----:B------:R-:W-:Y:S01]  /*6670*/  ISETP.GT.U32.AND P5, PT, R4, R8, PT ;  /* 0x000000080400720c */ /* 0x000fe20003fa4070 */
[----:B------:R-:W-:Y:S01]  /*6680*/  IMAD.HI.U32 R3, R2, R10, RZ ;  /* 0x0000000a02037227 */ /* 0x000fe200078e00ff */
[----:B------:R0:W-:Y:S03]  /*6690*/  STL [R1+0x410], R7 ;  /* 0x0004100701007387 */ /* 0x0001e60000100800 */
[----:B------:R-:W-:-:S02]  /*66a0*/  IMAD R13, R4, R12, R13 ;  /* 0x0000000c040d7224 */ /* 0x000fc400078e020d */
[----:B------:R-:W-:Y:S02]  /*66b0*/  IMAD.MOV R3, RZ, RZ, -R3 ;  /* 0x000000ffff037224 */ /* 0x000fe400078e0a03 */
[----:B------:R-:W-:Y:S02]  /*66c0*/  @!P2 IMAD.IADD R5, R5, 0x1, -R4 ;  /* 0x000000010505a824 */ /* 0x000fe400078e0a04 */
[----:B------:R-:W-:Y:S02]  /*66d0*/  IMAD R10, R4, R3, R10 ;  /* 0x00000003040a7224 */ /* 0x000fe400078e020a */
[----:B0-----:R-:W-:Y:S02]  /*66e0*/  IMAD.MOV.U32 R7, RZ, RZ, R11 ;  /* 0x000000ffff077224 */ /* 0x001fe400078e000b */
[----:B------:R-:W-:Y:S01]  /*66f0*/  @!P5 IMAD.IADD R8, R8, 0x1, -R4 ;  /* 0x000000010808d824 */ /* 0x000fe200078e0a04 */
[C---:B------:R-:W-:Y:S01]  /*6700*/  ISETP.GT.U32.AND P5, PT, R4.reuse, R10, PT ;  /* 0x0000000a0400720c */ /* 0x040fe20003fa4070 */
[----:B------:R-:W-:Y:S01]  /*6710*/  @!P4 IMAD.MOV R7, RZ, RZ, -R7 ;  /* 0x000000ffff07c224 */ /* 0x000fe200078e0a07 */
[----:B------:R-:W-:Y:S01]  /*6720*/  ISETP.GT.U32.AND P4, PT, R4, R13, PT ;  /* 0x0000000d0400720c */ /* 0x000fe20003f84070 */
[----:B------:R-:W-:-:S02]  /*6730*/  VIADD R11, R0, 0x18c ;  /* 0x0000018c000b7836 */ /* 0x000fc40000000000 */
[C---:B------:R-:W-:Y:S01]  /*6740*/  VIADD R9, R0.reuse, 0x18a ;  /* 0x0000018a00097836 */ /* 0x040fe20000000000 */
[----:B------:R0:W-:Y:S01]  /*6750*/  STL [R1+0x414], R7 ;  /* 0x0004140701007387 */ /* 0x0001e20000100800 */
[----:B------:R-:W-:Y:S01]  /*6760*/  VIADD R12, R0, 0x18b ;  /* 0x0000018b000c7836 */ /* 0x000fe20000000000 */
[----:B------:R-:W-:Y:S02]  /*6770*/  ISETP.GE.AND P2, PT, R11, RZ, PT ;  /* 0x000000ff0b00720c */ /* 0x000fe40003f46270 */
[----:B------:R-:W-:Y:S02]  /*6780*/  IABS R11, R11 ;  /* 0x0000000b000b7213 */ /* 0x000fe40000000000 */
[----:B------:R-:W-:Y:S01]  /*6790*/  IABS R14, R9 ;  /* 0x00000009000e7213 */ /* 0x000fe20000000000 */
[--C-:B------:R-:W-:Y:S01]  /*67a0*/  @!P5 IMAD.IADD R10, R10, 0x1, -R4.reuse ;  /* 0x000000010a0ad824 */ /* 0x100fe200078e0a04 */
[----:B------:R-:W-:Y:S01]  /*67b0*/  IABS R3, R12 ;  /* 0x0000000c00037213 */ /* 0x000fe20000000000 */
[----:B------:R-:W-:-:S02]  /*67c0*/  @!P4 IMAD.IADD R13, R13, 0x1, -R4 ;  /* 0x000000010d0dc824 */ /* 0x000fc400078e0a04 */
[----:B0-----:R-:W-:Y:S01]  /*67d0*/  IMAD.MOV.U32 R7, RZ, RZ, R5 ;  /* 0x000000ffff077224 */ /* 0x001fe200078e0005 */
[----:B------:R-:W-:Y:S01]  /*67e0*/  ISETP.GT.U32.AND P5, PT, R4, R10, PT ;  /* 0x0000000a0400720c */ /* 0x000fe20003fa4070 */
[----:B------:R-:W-:Y:S01]  /*67f0*/  IMAD.HI.U32 R15, R2, R11, RZ ;  /* 0x0000000b020f7227 */ /* 0x000fe200078e00ff */
[----:B------:R-:W-:-:S03]  /*6800*/  ISETP.GT.U32.AND P4, PT, R4, R13, PT ;  /* 0x0000000d0400720c */ /* 0x000fc60003f84070 */
[----:B------:R-:W-:Y:S01]  /*6810*/  @!P1 IMAD.MOV R7, RZ, RZ, -R7 ;  /* 0x000000ffff079224 */ /* 0x000fe200078e0a07 */
[----:B------:R-:W-:Y:S01]  /*6820*/  ISETP.GE.AND P1, PT, R12, RZ, PT ;  /* 0x000000ff0c00720c */ /* 0x000fe20003f26270 */
[----:B------:R-:W-:Y:S02]  /*6830*/  IMAD.MOV R15, RZ, RZ, -R15 ;  /* 0x000000ffff0f7224 */ /* 0x000fe400078e0a0f */
[----:B------:R-:W-:Y:S01]  /*6840*/  IMAD.MOV.U32 R5, RZ, RZ, R14 ;  /* 0x000000ffff057224 */ /* 0x000fe200078e000e */
[----:B------:R0:W-:Y:S01]  /*6850*/  STL [R1+0x418], R7 ;  /* 0x0004180701007387 */ /* 0x0001e20000100800 */
[----:B------:R-:W-:-:S04]  /*6860*/  IMAD.HI.U32 R14, R2, R3, RZ ;  /* 0x00000003020e7227 */ /* 0x000fc800078e00ff */
[----:B------:R-:W-:-:S04]  /*6870*/  IMAD.HI.U32 R12, R2, R5, RZ ;  /* 0x00000005020c7227 */ /* 0x000fc800078e00ff */
[----:B------:R-:W-:Y:S02]  /*6880*/  IMAD.MOV R14, RZ, RZ, -R14 ;  /* 0x000000ffff0e7224 */ /* 0x000fe400078e0a0e */
[----:B0-----:R-:W-:Y:S02]  /*6890*/  IMAD.MOV.U32 R7, RZ, RZ, R8 ;  /* 0x000000ffff077224 */ /* 0x001fe400078e0008 */
[----:B------:R-:W-:Y:S02]  /*68a0*/  @!P4 IMAD.IADD R13, R13, 0x1, -R4 ;  /* 0x000000010d0dc824 */ /* 0x000fe400078e0a04 */
[----:B------:R-:W-:Y:S01]  /*68b0*/  @!P6 IMAD.MOV R7, RZ, RZ, -R7 ;  /* 0x000000ffff07e224 */ /* 0x000fe200078e0a07 */
[----:B------:R-:W-:Y:S01]  /*68c0*/  ISETP.GE.AND P6, PT, R9, RZ, PT ;  /* 0x000000ff0900720c */ /* 0x000fe20003fc6270 */
[C---:B------:R-:W-:Y:S02]  /*68d0*/  IMAD R9, R4.reuse, R15, R11 ;  /* 0x0000000f04097224 */ /* 0x040fe400078e020b */
[----:B------:R-:W-:Y:S01]  /*68e0*/  IMAD.MOV R12, RZ, RZ, -R12 ;  /* 0x000000ffff0c7224 */ /* 0x000fe200078e0a0c */
[----:B------:R0:W-:Y:S01]  /*68f0*/  STL [R1+0x41c], R7 ;  /* 0x00041c0701007387 */ /* 0x0001e20000100800 */
[C---:B------:R-:W-:Y:S01]  /*6900*/  IMAD R3, R4.reuse, R14, R3 ;  /* 0x0000000e04037224 */ /* 0x040fe200078e0203 */
[C---:B------:R-:W-:Y:S01]  /*6910*/  ISETP.GT.U32.AND P4, PT, R4.reuse, R9, PT ;  /* 0x000000090400720c */ /* 0x040fe20003f84070 */
[----:B------:R-:W-:-:S02]  /*6920*/  IMAD R5, R4, R12, R5 ;  /* 0x0000000c04057224 */ /* 0x000fc400078e0205 */
[--C-:B------:R-:W-:Y:S01]  /*6930*/  @!P5 IMAD.IADD R10, R10, 0x1, -R4.reuse ;  /* 0x000000010a0ad824 */ /* 0x100fe200078e0a04 */
[----:B------:R-:W-:Y:S01]  /*6940*/  ISETP.GT.U32.AND P5, PT, R4, R3, PT ;  /* 0x000000030400720c */ /* 0x000fe20003fa4070 */
[C---:B------:R-:W-:Y:S02]  /*6950*/  VIADD R8, R0.reuse, 0x189 ;  /* 0x0000018900087836 */ /* 0x040fe40000000000 */
[C---:B------:R-:W-:Y:S02]  /*6960*/  VIADD R11, R0.reuse, 0x187 ;  /* 0x00000187000b7836 */ /* 0x040fe40000000000 */
[----:B0-----:R-:W-:Y:S01]  /*6970*/  IMAD.MOV.U32 R7, RZ, RZ, R13 ;  /* 0x000000ffff077224 */ /* 0x001fe200078e000d */
[----:B------:R-:W-:Y:S01]  /*6980*/  IABS R16, R8 ;  /* 0x0000000800107213 */ /* 0x000fe20000000000 */
[----:B------:R-:W-:Y:S01]  /*6990*/  VIADD R14, R0, 0x188 ;  /* 0x00000188000e7836 */ /* 0x000fe20000000000 */
[----:B------:R-:W-:Y:S01]  /*69a0*/  IABS R18, R11 ;  /* 0x0000000b00127213 */ /* 0x000fe20000000000 */
[----:B------:R-:W-:Y:S01]  /*69b0*/  @!P0 IMAD.MOV R7, RZ, RZ, -R7 ;  /* 0x000000ffff078224 */ /* 0x000fe200078e0a07 */
[----:B------:R-:W-:Y:S01]  /*69c0*/  ISETP.GT.U32.AND P0, PT, R4, R5, PT ;  /* 0x000000050400720c */ /* 0x000fe20003f04070 */
[--C-:B------:R-:W-:Y:S01]  /*69d0*/  @!P4 IMAD.IADD R9, R9, 0x1, -R4.reuse ;  /* 0x000000010909c824 */ /* 0x100fe200078e0a04 */
[----:B------:R-:W-:Y:S01]  /*69e0*/  IABS R17, R14 ;  /* 0x0000000e00117213 */ /* 0x000fe20000000000 */
[----:B------:R-:W-:Y:S01]  /*69f0*/  IMAD.HI.U32 R13, R2, R16, RZ ;  /* 0x00000010020d7227 */ /* 0x000fe200078e00ff */
[----:B------:R0:W-:Y:S02]  /*6a00*/  STL [R1+0x420], R7 ;  /* 0x0004200701007387 */ /* 0x0001e40000100800 */
[----:B------:R-:W-:Y:S01]  /*6a10*/  ISETP.GT.U32.AND P4, PT, R4, R9, PT ;  /* 0x000000090400720c */ /* 0x000fe20003f84070 */
[----:B------:R-:W-:-:S02]  /*6a20*/  @!P5 IMAD.IADD R3, R3, 0x1, -R4 ;  /* 0x000000010303d824 */ /* 0x000fc400078e0a04 */
[----:B------:R-:W-:Y:S02]  /*6a30*/  VIADD R12, R0, 0x186 ;  /* 0x00000186000c7836 */ /* 0x000fe40000000000 */
[----:B------:R-:W-:Y:S01]  /*6a40*/  IMAD.MOV R13, RZ, RZ, -R13 ;  /* 0x000000ffff0d7224 */ /* 0x000fe200078e0a0d */
[C---:B------:R-:W-:Y:S01]  /*6a50*/  ISETP.GT.U32.AND P5, PT, R4.reuse, R3, PT ;  /* 0x000000030400720c */ /* 0x040fe20003fa4070 */
[----:B------:R-:W-:Y:S01]  /*6a60*/  @!P0 IMAD.IADD R5, R5, 0x1, -R4 ;  /* 0x0000000105058824 */ /* 0x000fe200078e0a04 */
[----:B------:R-:W-:Y:S01]  /*6a70*/  IABS R15, R12 ;  /* 0x0000000c000f7213 */ /* 0x000fe20000000000 */
[----:B0-----:R-:W-:Y:S02]  /*6a80*/  IMAD.MOV.U32 R7, RZ, RZ, R10 ;  /* 0x000000ffff077224 */ /* 0x001fe400078e000a */
[----:B------:R-:W-:Y:S01]  /*6a90*/  IMAD.MOV.U32 R10, RZ, RZ, R18 ;  /* 0x000000ffff0a7224 */ /* 0x000fe200078e0012 */
[----:B------:R-:W-:Y:S01]  /*6aa0*/  ISETP.GT.U32.AND P0, PT, R4, R5, PT ;  /* 0x000000050400720c */ /* 0x000fe20003f04070 */
[----:B------:R-:W-:Y:S01]  /*6ab0*/  @!P3 IMAD.MOV R7, RZ, RZ, -R7 ;  /* 0x000000ffff07b224 */ /* 0x000fe200078e0a07 */
[----:B------:R-:W-:Y:S01]  /*6ac0*/  ISETP.GE.AND P3, PT, R8, RZ, PT ;  /* 0x000000ff0800720c */ /* 0x000fe20003f66270 */
[----:B------:R-:W-:-:S02]  /*6ad0*/  IMAD R8, R4, R13, R16 ;  /* 0x0000000d04087224 */ /* 0x000fc400078e0210 */
[----:B------:R-:W-:Y:S01]  /*6ae0*/  @!P4 IMAD.IADD R9, R9, 0x1, -R4 ;  /* 0x000000010909c824 */ /* 0x000fe200078e0a04 */
[----:B------:R0:W-:Y:S01]  /*6af0*/  STL [R1+0x424], R7 ;  /* 0x0004240701007387 */ /* 0x0001e20000100800 */
[----:B------:R-:W-:Y:S01]  /*6b00*/  IMAD.MOV.U32 R13, RZ, RZ, R15 ;  /* 0x000000ffff0d7224 */ /* 0x000fe200078e000f */
[----:B------:R-:W-:Y:S01]  /*6b10*/  ISETP.GT.U32.AND P4, PT, R4, R8, PT ;  /* 0x000000080400720c */ /* 0x000fe20003f84070 */
[----:B------:R-:W-:-:S04]  /*6b20*/  IMAD.HI.U32 R18, R2, R17, RZ ;  /* 0x0000001102127227 */ /* 0x000fc800078e00ff */
[----:B------:R-:W-:-:S04]  /*6b30*/  IMAD.HI.U32 R16, R2, R10, RZ ;  /* 0x0000000a02107227 */ /* 0x000fc800078e00ff */
[----:B0-----:R-:W-:Y:S02]  /*6b40*/  IMAD.MOV.U32 R7, RZ, RZ, R9 ;  /* 0x000000ffff077224 */ /* 0x001fe400078e0009 */
[----:B------:R-:W-:-:S04]  /*6b50*/  IMAD.HI.U32 R15, R2, R13, RZ ;  /* 0x0000000d020f7227 */ /* 0x000fc800078e00ff */
[----:B------:R-:W-:Y:S02]  /*6b60*/  IMAD.MOV R18, RZ, RZ, -R18 ;  /* 0x000000ffff127224 */ /* 0x000fe400078e0a12 */
[----:B------:R-:W-:Y:S02]  /*6b70*/  IMAD.MOV R16, RZ, RZ, -R16 ;  /* 0x000000ffff107224 */ /* 0x000fe400078e0a10 */
[----:B------:R-:W-:Y:S01]  /*6b80*/  @!P5 IMAD.IADD R3, R3, 0x1, -R4 ;  /* 0x000000010303d824 */ /* 0x000fe200078e0a04 */
[----:B------:R-:W-:Y:S01]  /*6b90*/  ISETP.GE.AND P5, PT, R14, RZ, PT ;  /* 0x000000ff0e00720c */ /* 0x000fe20003fa6270 */
[----:B------:R-:W-:Y:S02]  /*6ba0*/  @!P2 IMAD.MOV R7, RZ, RZ, -R7 ;  /* 0x000000ffff07a224 */ /* 0x000fe400078e0a07 */
[C---:B------:R-:W-:Y:S02]  /*6bb0*/  IMAD R14, R4.reuse, R18, R17 ;  /* 0x00000012040e7224 */ /* 0x040fe400078e0211 */
[----:B------:R-:W-:Y:S01]  /*6bc0*/  IMAD.MOV R15, RZ, RZ, -R15 ;  /* 0x000000ffff0f7224 */ /* 0x000fe200078e0a0f */
[----:B------:R0:W-:Y:S01]  /*6bd0*/  STL [R1+0x428], R7 ;  /* 0x0004280701007387 */ /* 0x0001e20000100800 */
[C---:B------:R-:W-:Y:S01]  /*6be0*/  IMAD R10, R4.reuse, R16, R10 ;  /* 0x00000010040a7224 */ /* 0x040fe200078e020a */
[----:B------:R-:W-:Y:S01]  /*6bf0*/  ISETP.GT.U32.AND P2, PT, R4, R14, PT ;  /* 0x0000000e0400720c */ /* 0x000fe20003f44070 */
[----:B------:R-:W-:-:S02]  /*6c00*/  @!P0 IMAD.IADD R5, R5, 0x1, -R4 ;  /* 0x0000000105058824 */ /* 0x000fc400078e0a04 */
[C---:B------:R-:W-:Y:S01]  /*6c10*/  IMAD R9, R4.reuse, R15, R13 ;  /* 0x0000000f04097224 */ /* 0x040fe200078e020d */
[----:B------:R-:W-:Y:S01]  /*6c20*/  ISETP.GT.U32.AND P0, PT, R4, R10, PT ;  /* 0x0000000a0400720c */ /* 0x000fe20003f04070 */
[--C-:B------:R-:W-:Y:S02]  /*6c30*/  @!P4 IMAD.IADD R8, R8, 0x1, -R4.reuse ;  /* 0x000000010808c824 */ /* 0x100fe400078e0a04 */
[----:B------:R-:W-:Y:S02]  /*6c40*/  IMAD.MOV.U32 R15, RZ, RZ, R3 ;  /* 0x000000ffff0f7224 */ /* 0x000fe400078e0003 */
[----:B0-----:R-:W-:Y:S01]  /*6c50*/  IMAD.MOV.U32 R7, RZ, RZ, R5 ;  /* 0x000000ffff077224 */ /* 0x001fe200078e0005 */
[----:B------:R-:W-:Y:S01]  /*6c60*/  ISETP.GT.U32.AND P4, PT, R4, R8, PT ;  /* 0x000000080400720c */ /* 0x000fe20003f84070 */
[----:B------:R-:W-:Y:S02]  /*6c70*/  VIADD R16, R0, 0x185 ;  /* 0x0000018500107836 */ /* 0x000fe40000000000 */
[----:B------:R-:W-:Y:S01]  /*6c80*/  @!P6 IMAD.MOV R7, RZ, RZ, -R7 ;  /* 0x000000ffff07e224 */ /* 0x000fe200078e0a07 */
[----:B------:R-:W-:Y:S01]  /*6c90*/  ISETP.GT.U32.AND P6, PT, R4, R9, PT ;  /* 0x000000090400720c */ /* 0x000fe20003fc4070 */
[----:B------:R-:W-:Y:S01]  /*6ca0*/  @!P1 IMAD.MOV R15, RZ, RZ, -R15 ;  /* 0x000000ffff0f9224 */ /* 0x000fe200078e0a0f */
[----:B------:R-:W-:Y:S01]  /*6cb0*/  IABS R13, R16 ;  /* 0x00000010000d7213 */ /* 0x000fe20000000000 */
[----:B------:R-:W-:Y:S01]  /*6cc0*/  VIADD R17, R0, 0x184 ;  /* 0x0000018400117836 */ /* 0x000fe20000000000 */
[----:B------:R-:W-:Y:S01]  /*6cd0*/  ISETP.GE.AND P1, PT, R11, RZ, PT ;  /* 0x000000ff0b00720c */ /* 0x000fe20003f26270 */
[--C-:B------:R-:W-:Y:S01]  /*6ce0*/  @!P2 IMAD.IADD R14, R14, 0x1, -R4.reuse ;  /* 0x000000010e0ea824 */ /* 0x100fe200078e0a04 */
[----:B------:R0:W-:Y:S01]  /*6cf0*/  STL [R1+0x430], R15 ;  /* 0x0004300f01007387 */ /* 0x0001e20000100800 */
[--C-:B------:R-:W-:Y:S01]  /*6d00*/  @!P0 IMAD.IADD R10, R10, 0x1, -R4.reuse ;  /* 0x000000010a0a8824 */ /* 0x100fe200078e0a04 */
[----:B------:R-:W-:Y:S01]  /*6d10*/  ISETP.GE.AND P2, PT, R16, RZ, PT ;  /* 0x000000ff1000720c */ /* 0x000fe20003f46270 */
[----:B------:R-:W-:Y:S01]  /*6d20*/  IMAD.MOV.U32 R3, RZ, RZ, R13 ;  /* 0x000000ffff037224 */ /* 0x000fe200078e000d */
[----:B------:R-:W-:Y:S01]  /*6d30*/  ISETP.GT.U32.AND P0, PT, R4, R14, PT ;  /* 0x0000000e0400720c */ /* 0x000fe20003f04070 */
[--C-:B------:R-:W-:Y:S01]  /*6d40*/  @!P4 IMAD.IADD R8, R8, 0x1, -R4.reuse ;  /* 0x000000010808c824 */ /* 0x100fe200078e0a04 */
[----:B------:R1:W-:Y:S01]  /*6d50*/  STL [R1+0x434], R7 ;  /* 0x0004340701007387 */ /* 0x0003e20000100800 */
[----:B------:R-:W-:Y:S01]  /*6d60*/  @!P6 IMAD.IADD R9, R9, 0x1, -R4 ;  /* 0x000000010909e824 */ /* 0x000fe200078e0a04 */
[----:B------:R-:W-:Y:S01]  /*6d70*/  ISETP.GT.U32.AND P6, PT, R4, R10, PT ;  /* 0x0000000a0400720c */ /* 0x000fe20003fc4070 */
[----:B------:R-:W-:Y:S01]  /*6d80*/  IMAD.HI.U32 R5, R2, R3, RZ ;  /* 0x0000000302057227 */ /* 0x000fe200078e00ff */
[----:B0-----:R-:W-:-:S02]  /*6d90*/  IABS R15, R17 ;  /* 0x00000011000f7213 */ /* 0x001fc40000000000 */
[----:B------:R-:W-:Y:S01]  /*6da0*/  ISETP.GE.AND P4, PT, R12, RZ, PT ;  /* 0x000000ff0c00720c */ /* 0x000fe20003f86270 */
[----:B------:R-:W-:Y:S02]  /*6db0*/  IMAD.MOV R5, RZ, RZ, -R5 ;  /* 0x000000ffff057224 */ /* 0x000fe400078e0a05 */
[----:B------:R-:W-:-:S04]  /*6dc0*/  IMAD.HI.U32 R11, R2, R15, RZ ;  /* 0x0000000f020b7227 */ /* 0x000fc800078e00ff */
[----:B-1----:R-:W-:Y:S02]  /*6dd0*/  IMAD.MOV.U32 R7, RZ, RZ, R8 ;  /* 0x000000ffff077224 */ /* 0x002fe400078e0008 */
[----:B------:R-:W-:Y:S02]  /*6de0*/  IMAD.MOV R11, RZ, RZ, -R11 ;  /* 0x000000ffff0b7224 */ /* 0x000fe400078e0a0b */
[C---:B------:R-:W-:Y:S02]  /*6df0*/  IMAD R3, R4.reuse, R5, R3 ;  /* 0x0000000504037224 */ /* 0x040fe400078e0203 */
[----:B------:R-:W-:Y:S01]  /*6e00*/  @!P3 IMAD.MOV R7, RZ, RZ, -R7 ;  /* 0x000000ffff07b224 */ /* 0x000fe200078e0a07 */
[C---:B------:R-:W-:Y:S01]  /*6e10*/  ISETP.GT.U32.AND P3, PT, R4.reuse, R9, PT ;  /* 0x000000090400720c */ /* 0x040fe20003f64070 */
[----:B------:R-:W-:Y:S02]  /*6e20*/  IMAD R15, R4, R11, R15 ;  /* 0x0000000b040f7224 */ /* 0x000fe400078e020f */
[--C-:B------:R-:W-:Y:S01]  /*6e30*/  @!P0 IMAD.IADD R14, R14, 0x1, -R4.reuse ;  /* 0x000000010e0e8824 */ /* 0x100fe200078e0a04 */
[----:B------:R-:W-:Y:S01]  /*6e40*/  ISETP.GT.U32.AND P0, PT, R4, R3, PT ;  /* 0x000000030400720c */ /* 0x000fe20003f04070 */
[----:B------:R-:W-:Y:S01]  /*6e50*/  @!P6 IMAD.IADD R10, R10, 0x1, -R4 ;  /* 0x000000010a0ae824 */ /* 0x000fe200078e0a04 */
[----:B------:R-:W-:Y:S01]  /*6e60*/  ISETP.GT.U32.AND P6, PT, R4, R15, PT ;  /* 0x0000000f0400720c */ /* 0x000fe20003fc4070 */
[C---:B------:R-:W-:Y:S01]  /*6e70*/  VIADD R13, R0.reuse, 0x183 ;  /* 0x00000183000d7836 */ /* 0x040fe20000000000 */
[----:B------:R0:W-:Y:S01]  /*6e80*/  STL [R1+0x438], R7 ;  /* 0x0004380701007387 */ /* 0x0001e20000100800 */
[----:B------:R-:W-:-:S02]  /*6e90*/  VIADD R8, R0, 0x182 ;  /* 0x0000018200087836 */ /* 0x000fc40000000000 */
[----:B------:R-:W-:Y:S01]  /*6ea0*/  VIADD R5, R0, 0x181 ;  /* 0x0000018100057836 */ /* 0x000fe20000000000 */
[----:B------:R-:W-:Y:S01]  /*6eb0*/  IABS R16, R13 ;  /* 0x0000000d00107213 */ /* 0x000fe20000000000 */
[----:B------:R-:W-:Y:S01]  /*6ec0*/  @!P3 IMAD.IADD R9, R9, 0x1, -R4 ;  /* 0x000000010909b824 */ /* 0x000fe200078e0a04 */
[----:B------:R-:W-:Y:S01]  /*6ed0*/  IABS R11, R8 ;  /* 0x00000008000b7213 */ /* 0x000fe20000000000 */
[----:B------:R-:W-:Y:S01]  /*6ee0*/  @!P1 IMAD.MOV R10, RZ, RZ, -R10 ;  /* 0x000000ffff0a9224 */ /* 0x000fe200078e0a0a */
[----:B------:R-:W-:Y:S01]  /*6ef0*/  ISETP.GE.AND P3, PT, R17, RZ, PT ;  /* 0x000000ff1100720c */ /* 0x000fe20003f66270 */
[----:B------:R-:W-:Y:S01]  /*6f00*/  IMAD.HI.U32 R17, R2, R16, RZ ;  /* 0x0000001002117227 */ /* 0x000fe200078e00ff */
[----:B------:R-:W-:-:S03]  /*6f10*/  IABS R12, R5 ;  /* 0x00000005000c7213 */ /* 0x000fc60000000000 */
[----:B------:R-:W-:Y:S01]  /*6f20*/  @!P0 IMAD.IADD R3, R3, 0x1, -R4 ;  /* 0x0000000103038824 */ /* 0x000fe200078e0a04 */
[----:B------:R-:W-:Y:S01]  /*6f30*/  ISETP.GE.AND P0, PT, R13, RZ, PT ;  /* 0x000000ff0d00720c */ /* 0x000fe20003f06270 */
[----:B0-----:R-:W-:Y:S02]  /*6f40*/  IMAD.MOV.U32 R7, RZ, RZ, R14 ;  /* 0x000000ffff077224 */ /* 0x001fe400078e000e */
        /* <DEDUP_REMOVED lines=9> */
[C---:B------:R-:W-:Y:S01]  /*6fe0*/  IMAD R16, R4.reuse, R17, R16 ;  /* 0x0000001104107224 */ /* 0x040fe200078e0210 */
[----:B------:R1:W-:Y:S01]  /*6ff0*/  STL [R1+0x440], R10 ;  /* 0x0004400a01007387 */ /* 0x0003e20000100800 */
[----:B------:R-:W-:Y:S02]  /*7000*/  IMAD.MOV R13, RZ, RZ, -R13 ;  /* 0x000000ffff0d7224 */ /* 0x000fe400078e0a0d */
[C---:B------:R-:W-:Y:S01]  /*7010*/  IMAD R11, R4.reuse, R18, R11 ;  /* 0x00000012040b7224 */ /* 0x040fe200078e020b */
[C---:B------:R-:W-:Y:S01]  /*7020*/  ISETP.GT.U32.AND P1, PT, R4.reuse, R16, PT ;  /* 0x000000100400720c */ /* 0x040fe20003f24070 */
[----:B------:R-:W-:Y:S02]  /*7030*/  IMAD R12, R4, R13, R12 ;  /* 0x0000000d040c7224 */ /* 0x000fe400078e020c */
[----:B0-----:R-:W-:-:S02]  /*7040*/  IMAD.MOV.U32 R7, RZ, RZ, R9 ;  /* 0x000000ffff077224 */ /* 0x001fc400078e0009 */
[--C-:B------:R-:W-:Y:S01]  /*7050*/  @!P5 IMAD.IADD R3, R3, 0x1, -R4.reuse ;  /* 0x000000010303d824 */ /* 0x100fe200078e0a04 */
[----:B------:R-:W-:Y:S01]  /*7060*/  ISETP.GE.AND P5, PT, R8, RZ, PT ;  /* 0x000000ff0800720c */ /* 0x000fe20003fa6270 */
[----:B------:R-:W-:Y:S01]  /*7070*/  @!P4 IMAD.MOV R7, RZ, RZ, -R7 ;  /* 0x000000ffff07c224 */ /* 0x000fe200078e0a07 */
[C---:B------:R-:W-:Y:S01]  /*7080*/  ISETP.GT.U32.AND P4, PT, R4.reuse, R11, PT ;  /* 0x0000000b0400720c */ /* 0x040fe20003f84070 */
[--C-:B------:R-:W-:Y:S01]  /*7090*/  @!P6 IMAD.IADD R15, R15, 0x1, -R4.reuse ;  /* 0x000000010f0fe824 */ /* 0x100fe200078e0a04 */
[----:B------:R-:W-:Y:S01]  /*70a0*/  ISETP.GT.U32.AND P6, PT, R4, R12, PT ;  /* 0x0000000c0400720c */ /* 0x000fe20003fc4070 */
[C---:B------:R-:W-:Y:S01]  /*70b0*/  VIADD R17, R0.reuse, 0x180 ;  /* 0x0000018000117836 */ /* 0x040fe20000000000 */
[----:B------:R0:W-:Y:S01]  /*70c0*/  STL [R1+0x448], R7 ;  /* 0x0004480701007387 */ /* 0x0001e20000100800 */
[----:B------:R-:W-:Y:S02]  /*70d0*/  VIADD R8, R0, 0x17f ;  /* 0x0000017f00087836 */ /* 0x000fe40000000000 */
[--C-:B------:R-:W-:Y:S01]  /*70e0*/  @!P1 IMAD.IADD R16, R16, 0x1, -R4.reuse ;  /* 0x0000000110109824 */ /* 0x100fe200078e0a04 */
[----:B------:R-:W-:Y:S01]  /*70f0*/  IABS R9, R17 ;  /* 0x0000001100097213 */ /* 0x000fe20000000000 */
[----:B-1----:R-:W-:Y:S01]  /*7100*/  VIADD R10, R0, 0x17e ;  /* 0x0000017e000a7836 */ /* 0x002fe20000000000 */
[----:B------:R-:W-:Y:S01]  /*7110*/  IABS R13, R8 ;  /* 0x00000008000d7213 */ /* 0x000fe20000000000 */
[----:B------:R-:W-:Y:S01]  /*7120*/  @!P3 IMAD.MOV R15, RZ, RZ, -R15 ;  /* 0x000000ffff0fb224 */ /* 0x000fe200078e0a0f */
[----:B------:R-:W-:Y:S01]  /*7130*/  ISETP.GE.AND P1, PT, R5, RZ, PT ;  /* 0x000000ff0500720c */ /* 0x000fe20003f26270 */
[----:B------:R-:W-:Y:S01]  /*7140*/  @!P4 IMAD.IADD R11, R11, 0x1, -R4 ;  /* 0x000000010b0bc824 */ /* 0x000fe200078e0a04 */
[----:B------:R-:W-:Y:S01]  /*7150*/  ISETP.GT.U32.AND P4, PT, R4, R16, PT ;  /* 0x000000100400720c */ /* 0x000fe20003f84070 */
[----:B------:R-:W-:Y:S01]  /*7160*/  IMAD.HI.U32 R14, R2, R9, RZ ;  /* 0x00000009020e7227 */ /* 0x000fe200078e00ff */
[----:B------:R-:W-:-:S03]  /*7170*/  IABS R19, R10 ;  /* 0x0000000a00137213 */ /* 0x000fc60000000000 */
[----:B------:R-:W-:Y:S02]  /*7180*/  IMAD.MOV.U32 R5, RZ, RZ, R13 ;  /* 0x000000ffff057224 */ /* 0x000fe400078e000d */
[----:B------:R-:W-:Y:S01]  /*7190*/  @!P6 IMAD.IADD R12, R12, 0x1, -R4 ;  /* 0x000000010c0ce824 */ /* 0x000fe200078e0a04 */
[----:B------:R-:W-:Y:S01]  /*71a0*/  ISETP.GT.U32.AND P6, PT, R4, R11, PT ;  /* 0x0000000b0400720c */ /* 0x000fe20003fc4070 */
[----:B------:R-:W-:Y:S02]  /*71b0*/  IMAD.MOV R14, RZ, RZ, -R14 ;  /* 0x000000ffff0e7224 */ /* 0x000fe400078e0a0e */
[----:B------:R-:W-:-:S04]  /*71c0*/  IMAD.HI.U32 R13, R2, R5, RZ ;  /* 0x00000005020d7227 */ /* 0x000fc800078e00ff */
[----:B0-----:R-:W-:Y:S02]  /*71d0*/  IMAD.MOV.U32 R7, RZ, RZ, R3 ;  /* 0x000000ffff077224 */ /* 0x001fe400078e0003 */
        /* <DEDUP_REMOVED lines=15> */
[----:B------:R-:W-:Y:S01]  /*72d0*/  IMAD.MOV R20, RZ, RZ, -R20 ;  /* 0x000000ffff147224 */ /* 0x000fe200078e0a14 */
[----:B------:R-:W-:Y:S01]  /*72e0*/  STL [R1+0x450], R15 ;  /* 0x0004500f01007387 */ /* 0x000fe20000100800 */
[----:B------:R-:W-:-:S04]  /*72f0*/  IMAD.HI.U32 R18, R2, R13, RZ ;  /* 0x0000000d02127227 */ /* 0x000fc800078e00ff */
[----:B0-----:R-:W-:Y:S02]  /*7300*/  IMAD.MOV.U32 R7, RZ, RZ, R16 ;  /* 0x000000ffff077224 */ /* 0x001fe400078e0010 */
[--C-:B------:R-:W-:Y:S01]  /*7310*/  @!P6 IMAD.IADD R5, R5, 0x1, -R4.reuse ;  /* 0x000000010505e824 */ /* 0x100fe200078e0a04 */
[----:B------:R-:W-:Y:S01]  /*7320*/  ISETP.GT.U32.AND P6, PT, R4, R3, PT ;  /* 0x000000030400720c */ /* 0x000fe20003fc4070 */
[----:B------:R-:W-:Y:S02]  /*7330*/  @!P0 IMAD.MOV R7, RZ, RZ, -R7 ;  /* 0x000000ffff078224 */ /* 0x000fe400078e0a07 */
[----:B------:R-:W-:Y:S01]  /*7340*/  @!P2 IMAD.IADD R12, R12, 0x1, -R4 ;  /* 0x000000010c0ca824 */ /* 0x000fe200078e0a04 */
[----:B------:R-:W-:Y:S01]  /*7350*/  ISETP.GE.AND P2, PT, R17, RZ, PT ;  /* 0x000000ff1100720c */ /* 0x000fe20003f46270 */
[----:B------:R-:W-:Y:S01]  /*7360*/  @!P5 IMAD.MOV R11, RZ, RZ, -R11 ;  /* 0x000000ffff0bd224 */ /* 0x000fe200078e0a0b */
[----:B------:R0:W-:Y:S01]  /*7370*/  STL [R1+0x45c], R7 ;  /* 0x00045c0701007387 */ /* 0x0001e20000100800 */
[C---:B------:R-:W-:Y:S01]  /*7380*/  IMAD R8, R4.reuse, R20, R19 ;  /* 0x0000001404087224 */ /* 0x040fe200078e0213 */
[----:B------:R-:W-:Y:S01]  /*7390*/  ISETP.GT.U32.AND P0, PT, R4, R5, PT ;  /* 0x000000050400720c */ /* 0x000fe20003f04070 */
[----:B------:R-:W-:Y:S01]  /*73a0*/  IMAD.MOV R18, RZ, RZ, -R18 ;  /* 0x000000ffff127224 */ /* 0x000fe200078e0a12 */
[----:B------:R1:W-:Y:S01]  /*73b0*/  STL [R1+0x46c], R11 ;  /* 0x00046c0b01007387 */ /* 0x0003e20000100800 */
[----:B------:R-:W-:Y:S01]  /*73c0*/  VIADD R14, R0, 0x17c ;  /* 0x0000017c000e7836 */ /* 0x000fe20000000000 */
[----:B------:R-:W-:Y:S01]  /*73d0*/  ISETP.GT.U32.AND P3, PT, R4, R8, PT ;  /* 0x000000080400720c */ /* 0x000fe20003f64070 */
[----:B------:R-:W-:Y:S01]  /*73e0*/  @!P6 IMAD.IADD R3, R3, 0x1, -R4 ;  /* 0x000000010303e824 */ /* 0x000fe200078e0a04 */
[----:B------:R-:W-:Y:S01]  /*73f0*/  ISETP.GE.AND P5, PT, R10, RZ, PT ;  /* 0x000000ff0a00720c */ /* 0x000fe20003fa6270 */
[----:B0-----:R-:W-:Y:S01]  /*7400*/  IMAD.MOV.U32 R7, RZ, RZ, R12 ;  /* 0x000000ffff077224 */ /* 0x001fe200078e000c */
[----:B------:R-:W-:Y:S01]  /*7410*/  IABS R17, R14 ;  /* 0x0000000e00117213 */ /* 0x000fe20000000000 */
[----:B------:R-:W-:-:S02]  /*7420*/  VIADD R12, R0, 0x17a ;  /* 0x0000017a000c7836 */ /* 0x000fc40000000000 */
[----:B-1----:R-:W-:Y:S02]  /*7430*/  IMAD R11, R4, R18, R13 ;  /* 0x00000012040b7224 */ /* 0x002fe400078e020d */
[----:B------:R-:W-:Y:S01]  /*7440*/  @!P1 IMAD.MOV R7, RZ, RZ, -R7 ;  /* 0x000000ffff079224 */ /* 0x000fe200078e0a07 */
[----:B------:R-:W-:Y:S01]  /*7450*/  ISETP.GE.AND P1, PT, R9, RZ, PT ;  /* 0x000000ff0900720c */ /* 0x000fe20003f26270 */
[----:B------:R-:W-:Y:S01]  /*7460*/  IMAD.HI.U32 R10, R2, R17, RZ ;  /* 0x00000011020a7227 */ /* 0x000fe200078e00ff */
[----:B------:R-:W-:Y:S02]  /*7470*/  ISETP.GT.U32.AND P6, PT, R4, R11, PT ;  /* 0x0000000b0400720c */ /* 0x000fe40003fc4070 */
[----:B------:R0:W-:Y:S01]  /*7480*/  STL [R1+0x4a0], R7 ;  /* 0x0004a00701007387 */ /* 0x0001e20000100800 */
[----:B------:R-:W-:Y:S02]  /*7490*/  VIADD R9, R0, 0x17b ;  /* 0x0000017b00097836 */ /* 0x000fe40000000000 */
[----:B------:R-:W-:-:S02]  /*74a0*/  IMAD.MOV R15, RZ, RZ, -R10 ;  /* 0x000000ffff0f7224 */ /* 0x000fc400078e0a0a */
[--C-:B------:R-:W-:Y:S01]  /*74b0*/  @!P0 IMAD.IADD R5, R5, 0x1, -R4.reuse ;  /* 0x0000000105058824 */ /* 0x100fe200078e0a04 */
[----:B------:R-:W-:Y:S01]  /*74c0*/  IABS R10, R9 ;  /* 0x00000009000a7213 */ /* 0x000fe20000000000 */
[--C-:B------:R-:W-:Y:S01]  /*74d0*/  @!P3 IMAD.IADD R8, R8, 0x1, -R4.reuse ;  /* 0x000000010808b824 */ /* 0x100fe200078e0a04 */
[----:B------:R-:W-:Y:S01]  /*74e0*/  ISETP.GE.AND P0, PT, R14, RZ, PT ;  /* 0x000000ff0e00720c */ /* 0x000fe20003f06270 */
[C---:B------:R-:W-:Y:S01]  /*74f0*/  IMAD R15, R4.reuse, R15, R17 ;  /* 0x0000000f040f7224 */ /* 0x040fe200078e0211 */
[----:B------:R-:W-:Y:S01]  /*7500*/  ISETP.GE.AND P3, PT, R9, RZ, PT ;  /* 0x000000ff0900720c */ /* 0x000fe20003f66270 */
[----:B0-----:R-:W-:Y:S01]  /*7510*/  IMAD.MOV.U32 R7, RZ, RZ, R3 ;  /* 0x000000ffff077224 */ /* 0x001fe200078e0003 */
[----:B------:R-:W-:Y:S01]  /*7520*/  IABS R3, R12 ;  /* 0x0000000c00037213 */ /* 0x000fe20000000000 */
[----:B------:R-:W-:Y:S01]  /*7530*/  @!P6 IMAD.IADD R11, R11, 0x1, -R4 ;  /* 0x000000010b0be824 */ /* 0x000fe200078e0a04 */
[----:B------:R-:W-:Y:S01]  /*7540*/  ISETP.GT.U32.AND P6, PT, R4, R8, PT ;  /* 0x000000080400720c */ /* 0x000fe20003fc4070 */
[----:B------:R-:W-:-:S02]  /*7550*/  @!P2 IMAD.MOV R7, RZ, RZ, -R7 ;  /* 0x000000ffff07a224 */ /* 0x000fc400078e0a07 */
[----:B------:R-:W-:Y:S01]  /*7560*/  IMAD.HI.U32 R14, R2, R10, RZ ;  /* 0x0000000a020e7227 */ /* 0x000fe200078e00ff */
[----:B------:R-:W-:Y:S02]  /*7570*/  ISETP.GT.U32.AND P2, PT, R4, R11, PT ;  /* 0x0000000b0400720c */ /* 0x000fe40003f44070 */
[----:B------:R0:W-:Y:S01]  /*7580*/  STL [R1+0x4e0], R7 ;  /* 0x0004e00701007387 */ /* 0x0001e20000100800 */
[C---:B------:R-:W-:Y:S02]  /*7590*/  VIADD R18, R0.reuse, 0x178 ;  /* 0x0000017800127836 */ /* 0x040fe40000000000 */
[----:B------:R-:W-:Y:S02]  /*75a0*/  VIADD R9, R0, 0x179 ;  /* 0x0000017900097836 */ /* 0x000fe40000000000 */
[----:B------:R-:W-:-:S03]  /*75b0*/  IMAD.HI.U32 R16, R2, R3, RZ ;  /* 0x0000000302107227 */ /* 0x000fc600078e00ff */
[----:B------:R-:W-:Y:S01]  /*75c0*/  IABS R13, R9 ;  /* 0x00000009000d7213 */ /* 0x000fe20000000000 */
[----:B------:R-:W-:Y:S02]  /*75d0*/  @!P6 IMAD.IADD R8, R8, 0x1, -R4 ;  /* 0x000000010808e824 */ /* 0x000fe400078e0a04 */
        /* <DEDUP_REMOVED lines=16> */
[----:B------:R-:W-:Y:S02]  /*76e0*/  IMAD.MOV R14, RZ, RZ, -R14 ;  /* 0x000000ffff0e7224 */ /* 0x000fe400078e0a0e */
[----:B------:R-:W-:Y:S01]  /*76f0*/  @!P5 IMAD.MOV R7, RZ, RZ, -R7 ;  /* 0x000000ffff07d224 */ /* 0x000fe200078e0a07 */
[C---:B------:R-:W-:Y:S01]  /*7700*/  ISETP.GT.U32.AND P5, PT, R4.reuse, R15, PT ;  /* 0x0000000f0400720c */ /* 0x040fe20003fa4070 */
[----:B------:R-:W-:-:S02]  /*7710*/  IMAD R3, R4, R16, R3 ;  /* 0x0000001004037224 */ /* 0x000fc400078e0203 */
[----:B------:R-:W-:Y:S01]  /*7720*/  @!P6 IMAD.IADD R5, R5, 0x1, -R4 ;  /* 0x000000010505e824 */ /* 0x000fe200078e0a04 */
[----:B------:R0:W-:Y:S01]  /*7730*/  STL [R1+0x4e4], R7 ;  /* 0x0004e40701007387 */ /* 0x0001e20000100800 */
[----:B------:R-:W-:Y:S02]  /*7740*/  IMAD R9, R4, R14, R13 ;  /* 0x0000000e04097224 */ /* 0x000fe400078e020d */
[----:B------:R-:W-:Y:S01]  /*7750*/  IMAD.HI.U32 R12, R2, R10, RZ ;  /* 0x0000000a020c7227 */ /* 0x000fe200078e00ff */
[----:B------:R-:W-:-:S03]  /*7760*/  ISETP.GT.U32.AND P6, PT, R4, R5, PT ;  /* 0x000000050400720c */ /* 0x000fc60003fc4070 */
[----:B------:R-:W-:Y:S02]  /*7770*/  IMAD.MOV R12, RZ, RZ, -R12 ;  /* 0x000000ffff0c7224 */ /* 0x000fe400078e0a0c */
[----:B------:R-:W-:Y:S01]  /*7780*/  @!P5 IMAD.IADD R15, R15, 0x1, -R4 ;  /* 0x000000010f0fd824 */ /* 0x000fe200078e0a04 */
[----:B------:R-:W-:Y:S01]  /*7790*/  ISETP.GT.U32.AND P5, PT, R4, R9, PT ;  /* 0x000000090400720c */ /* 0x000fe20003fa4070 */
[----:B0-----:R-:W-:Y:S02]  /*77a0*/  IMAD.MOV.U32 R7, RZ, RZ, R11 ;  /* 0x000000ffff077224 */ /* 0x001fe400078e000b */
[----:B------:R-:W-:Y:S02]  /*77b0*/  VIADD R13, R0, 0x177 ;  /* 0x00000177000d7836 */ /* 0x000fe40000000000 */
[----:B------:R-:W-:Y:S01]  /*77c0*/  @!P1 IMAD.MOV R7, RZ, RZ, -R7 ;  /* 0x000000ffff079224 */ /* 0x000fe200078e0a07 */
[C---:B------:R-:W-:Y:S01]  /*77d0*/  ISETP.GT.U32.AND P1, PT, R4.reuse, R3, PT ;  /* 0x000000030400720c */ /* 0x040fe20003f24070 */
[----:B------:R-:W-:Y:S01]  /*77e0*/  IMAD R10, R4, R12, R10 ;  /* 0x0000000c040a7224 */ /* 0x000fe200078e020a */
[----:B------:R-:W-:Y:S01]  /*77f0*/  IABS R12, R13 ;  /* 0x0000000d000c7213 */ /* 0x000fe20000000000 */
[--C-:B------:R-:W-:Y:S01]  /*7800*/  @!P6 IMAD.IADD R5, R5, 0x1, -R4.reuse ;  /* 0x000000010505e824 */ /* 0x100fe200078e0a04 */
[----:B------:R0:W-:Y:S01]  /*7810*/  STL [R1+0x50c], R7 ;  /* 0x00050c0701007387 */ /* 0x0001e20000100800 */
[----:B------:R-:W-:Y:S01]  /*7820*/  VIADD R11, R0, 0x175 ;  /* 0x00000175000b7836 */ /* 0x000fe20000000000 */
[----:B------:R-:W-:Y:S01]  /*7830*/  ISETP.GT.U32.AND P6, PT, R4, R10, PT ;  /* 0x0000000a0400720c */ /* 0x000fe20003fc4070 */
[----:B------:R-:W-:-:S02]  /*7840*/  @!P5 IMAD.IADD R9, R9, 0x1, -R4 ;  /* 0x000000010909d824 */ /* 0x000fc400078e0a04 */
[----:B------:R-:W-:Y:S01]  /*7850*/  IMAD.HI.U32 R17, R2, R12, RZ ;  /* 0x0000000c02117227 */ /* 0x000fe200078e00ff */
[----:B------:R-:W-:-:S03]  /*7860*/  IABS R19, R11 ;  /* 0x0000000b00137213 */ /* 0x000fc60000000000 */
[--C-:B------:R-:W-:Y:S01]  /*7870*/  @!P1 IMAD.IADD R3, R3, 0x1, -R4.reuse ;  /* 0x0000000103039824 */ /* 0x100fe200078e0a04 */
[----:B------:R-:W-:Y:S01]  /*7880*/  ISETP.GE.AND P1, PT, R18, RZ, PT ;  /* 0x000000ff1200720c */ /* 0x000fe20003f26270 */
[----:B------:R-:W-:Y:S02]  /*7890*/  VIADD R14, R0, 0x176 ;  /* 0x00000176000e7836 */ /* 0x000fe40000000000 */
[----:B------:R-:W-:Y:S01]  /*78a0*/  IMAD.MOV R17, RZ, RZ, -R17 ;  /* 0x000000ffff117224 */ /* 0x000fe200078e0a11 */
[----:B------:R-:W-:Y:S01]  /*78b0*/  ISETP.GT.U32.AND P5, PT, R4, R3, PT ;  /* 0x000000030400720c */ /* 0x000fe20003fa4070 */
[----:B------:R-:W-:Y:S01]  /*78c0*/  @!P6 IMAD.IADD R10, R10, 0x1, -R4 ;  /* 0x000000010a0ae824 */ /* 0x000fe200078e0a04 */
[----:B------:R-:W-:Y:S01]  /*78d0*/  IABS R16, R14 ;  /* 0x0000000e00107213 */ /* 0x000fe20000000000 */
[C---:B------:R-:W-:Y:S01]  /*78e0*/  IMAD R12, R4.reuse, R17, R12 ;  /* 0x00000011040c7224 */ /* 0x040fe200078e020c */
[----:B------:R-:W-:Y:S01]  /*78f0*/  ISETP.GT.U32.AND P6, PT, R4, R9, PT ;  /* 0x000000090400720c */ /* 0x000fe20003fc4070 */
[----:B------:R-:W-:-:S02]  /*7900*/  IMAD.MOV.U32 R18, RZ, RZ, R19 ;  /* 0x000000ffff127224 */ /* 0x000fc400078e0013 */
[----:B------:R-:W-:Y:S02]  /*7910*/  VIADD R8, R0, 0x174 ;  /* 0x0000017400087836 */ /* 0x000fe40000000000 */
[----:B------:R-:W-:-:S03]  /*7920*/  IMAD.HI.U32 R19, R2, R16, RZ ;  /* 0x0000001002137227 */ /* 0x000fc600078e00ff */
[----:B------:R-:W-:Y:S01]  /*7930*/  IABS R20, R8 ;  /* 0x0000000800147213 */ /* 0x000fe20000000000 */
[----:B------:R-:W-:Y:S01]  /*7940*/  @!P5 IMAD.IADD R3, R3, 0x1, -R4 ;  /* 0x000000010303d824 */ /* 0x000fe200078e0a04 */
[C---:B------:R-:W-:Y:S01]  /*7950*/  ISETP.GT.U32.AND P5, PT, R4.reuse, R12, PT ;  /* 0x0000000c0400720c */ /* 0x040fe20003fa4070 */
[----:B------:R-:W-:Y:S02]  /*7960*/  IMAD.MOV.U32 R21, RZ, RZ, R15 ;  /* 0x000000ffff157224 */ /* 0x000fe400078e000f */
[----:B------:R-:W-:Y:S02]  /*7970*/  IMAD.MOV R19, RZ, RZ, -R19 ;  /* 0x000000ffff137224 */ /* 0x000fe400078e0a13 */
[----:B0-----:R-:W-:Y:S02]  /*7980*/  IMAD.MOV.U32 R7, RZ, RZ, R5 ;  /* 0x000000ffff077224 */ /* 0x001fe400078e0005 */
[----:B------:R-:W-:Y:S01]  /*7990*/  @!P0 IMAD.MOV R21, RZ, RZ, -R21 ;  /* 0x000000ffff158224 */ /* 0x000fe200078e0a15 */
[C---:B------:R-:W-:Y:S01]  /*79a0*/  ISETP.GT.U32.AND P0, PT, R4.reuse, R10, PT ;  /* 0x0000000a0400720c */ /* 0x040fe20003f04070 */
        /* <DEDUP_REMOVED lines=10> */
[----:B------:R-:W-:-:S04]  /*7a50*/  IMAD.HI.U32 R13, R2, R18, RZ ;  /* 0x00000012020d7227 */ /* 0x000fc800078e00ff */
[----:B0-----:R-:W-:Y:S02]  /*7a60*/  IMAD.MOV.U32 R7, RZ, RZ, R3 ;  /* 0x000000ffff077224 */ /* 0x001fe400078e0003 */
[C---:B------:R-:W-:Y:S02]  /*7a70*/  IMAD R15, R4.reuse, R15, R20 ;  /* 0x0000000f040f7224 */ /* 0x040fe400078e0214 */
[----:B------:R-:W-:Y:S01]  /*7a80*/  @!P2 IMAD.MOV R7, RZ, RZ, -R7 ;  /* 0x000000ffff07a224 */ /* 0x000fe200078e0a07 */
[----:B------:R-:W-:Y:S01]  /*7a90*/  ISETP.GT.U32.AND P2, PT, R4, R12, PT ;  /* 0x0000000c0400720c */ /* 0x000fe20003f44070 */
[----:B------:R-:W-:Y:S02]  /*7aa0*/  IMAD.MOV R13, RZ, RZ, -R13 ;  /* 0x000000ffff0d7224 */ /* 0x000fe400078e0a0d */
[----:B------:R-:W-:Y:S01]  /*7ab0*/  VIADD R5, R0, 0x173 ;  /* 0x0000017300057836 */ /* 0x000fe20000000000 */
[----:B------:R0:W-:Y:S01]  /*7ac0*/  STL [R1+0x510], R7 ;  /* 0x0005100701007387 */ /* 0x0001e20000100800 */
[----:B------:R-:W-:Y:S01]  /*7ad0*/  @!P0 IMAD.IADD R10, R10, 0x1, -R4 ;  /* 0x000000010a0a8824 */ /* 0x000fe200078e0a04 */
[----:B------:R-:W-:Y:S01]  /*7ae0*/  ISETP.GE.AND P0, PT, R14, RZ, PT ;  /* 0x000000ff0e00720c */ /* 0x000fe20003f06270 */
[----:B------:R-:W-:Y:S01]  /*7af0*/  @!P4 IMAD.MOV R9, RZ, RZ, -R9 ;  /* 0x000000ffff09c224 */ /* 0x000fe200078e0a09 */
[C---:B------:R-:W-:Y:S01]  /*7b00*/  ISETP.GT.U32.AND P4, PT, R4.reuse, R15, PT ;  /* 0x0000000f0400720c */ /* 0x040fe20003f84070 */
[----:B------:R-:W-:Y:S01]  /*7b10*/  IMAD R13, R4, R13, R18 ;  /* 0x0000000d040d7224 */ /* 0x000fe200078e0212 */
[----:B------:R-:W-:Y:S01]  /*7b20*/  IABS R14, R5 ;  /* 0x00000005000e7213 */ /* 0x000fe20000000000 */
[----:B------:R-:W-:Y:S01]  /*7b30*/  @!P6 IMAD.IADD R16, R16, 0x1, -R4 ;  /* 0x000000011010e824 */ /* 0x000fe200078e0a04 */
[----:B------:R-:W-:Y:S01]  /*7b40*/  STL [R1+0x538], R9 ;  /* 0x0005380901007387 */ /* 0x000fe20000100800 */
[----:B------:R-:W-:Y:S01]  /*7b50*/  VIADD R17, R0, 0x172 ;  /* 0x0000017200117836 */ /* 0x000fe20000000000 */
[C---:B------:R-:W-:Y:S01]  /*7b60*/  ISETP.GT.U32.AND P5, PT, R4.reuse, R13, PT ;  /* 0x0000000d0400720c */ /* 0x040fe20003fa4070 */
[----:B0-----:R-:W-:Y:S01]  /*7b70*/  IMAD.MOV.U32 R7, RZ, RZ, R10 ;  /* 0x000000ffff077224 */ /* 0x001fe200078e000a */
[----:B------:R-:W-:Y:S01]  /*7b80*/  ISETP.GT.U32.AND P6, PT, R4, R16, PT ;  /* 0x000000100400720c */ /* 0x000fe20003fc4070 */
[----:B------:R-:W-:Y:S01]  /*7b90*/  IMAD.HI.U32 R18, R2, R14, RZ ;  /* 0x0000000e02127227 */ /* 0x000fe200078e00ff */
[----:B------:R-:W-:-:S03]  /*7ba0*/  IABS R3, R17 ;  /* 0x0000001100037213 */ /* 0x000fc60000000000 */
[----:B------:R-:W-:Y:S01]  /*7bb0*/  @!P1 IMAD.MOV R7, RZ, RZ, -R7 ;  /* 0x000000ffff079224 */ /* 0x000fe200078e0a07 */
[----:B------:R-:W-:Y:S01]  /*7bc0*/  ISETP.GE.AND P1, PT, R11, RZ, PT ;  /* 0x000000ff0b00720c */ /* 0x000fe20003f26270 */
[----:B------:R-:W-:Y:S01]  /*7bd0*/  @!P2 IMAD.IADD R12, R12, 0x1, -R4 ;  /* 0x000000010c0ca824 */ /* 0x000fe200078e0a04 */
[----:B------:R-:W-:Y:S01]  /*7be0*/  ISETP.GE.AND P2, PT, R8, RZ, PT ;  /* 0x000000ff0800720c */ /* 0x000fe20003f46270 */
[----:B------:R-:W-:Y:S01]  /*7bf0*/  IMAD.MOV R18, RZ, RZ, -R18 ;  /* 0x000000ffff127224 */ /* 0x000fe200078e0a12 */
[----:B------:R0:W-:Y:S01]  /*7c00*/  STL [R1+0x534], R7 ;  /* 0x0005340701007387 */ /* 0x0001e20000100800 */
[----:B------:R-:W-:Y:S01]  /*7c10*/  @!P4 IMAD.IADD R15, R15, 0x1, -R4 ;  /* 0x000000010f0fc824 */ /* 0x000fe200078e0a04 */
[----:B------:R-:W-:Y:S01]  /*7c20*/  ISETP.GE.AND P4, PT, R5, RZ, PT ;  /* 0x000000ff0500720c */ /* 0x000fe20003f86270 */
[----:B------:R-:W-:Y:S02]  /*7c30*/  IMAD R14, R4, R18, R14 ;  /* 0x00000012040e7224 */ /* 0x000fe400078e020e */
[----:B------:R-:W-:-:S02]  /*7c40*/  @!P5 IMAD.IADD R13, R13, 0x1, -R4 ;  /* 0x000000010d0dd824 */ /* 0x000fc400078e0a04 */
[----:B------:R-:W-:-:S03]  /*7c50*/  IMAD.HI.U32 R8, R2, R3, RZ ;  /* 0x0000000302087227 */ /* 0x000fc600078e00ff */
[----:B------:R-:W-:Y:S01]  /*7c60*/  ISETP.GT.U32.AND P5, PT, R4, R13, PT ;  /* 0x0000000d0400720c */ /* 0x000fe20003fa4070 */
[----:B0-----:R-:W-:Y:S02]  /*7c70*/  IMAD.MOV.U32 R7, RZ, RZ, R12 ;  /* 0x000000ffff077224 */ /* 0x001fe400078e000c */
[----:B------:R-:W-:Y:S01]  /*7c80*/  @!P6 IMAD.IADD R16, R16, 0x1, -R4 ;  /* 0x000000011010e824 */ /* 0x000fe200078e0a04 */
[C---:B------:R-:W-:Y:S01]  /*7c90*/  ISETP.GT.U32.AND P6, PT, R4.reuse, R14, PT ;  /* 0x0000000e0400720c */ /* 0x040fe20003fc4070 */
[----:B------:R-:W-:Y:S01]  /*7ca0*/  @!P3 IMAD.MOV R7, RZ, RZ, -R7 ;  /* 0x000000ffff07b224 */ /* 0x000fe200078e0a07 */
[----:B------:R-:W-:Y:S01]  /*7cb0*/  ISETP.GT.U32.AND P3, PT, R4, R15, PT ;  /* 0x0000000f0400720c */ /* 0x000fe20003f64070 */
[----:B------:R-:W-:Y:S02]  /*7cc0*/  IMAD.MOV R8, RZ, RZ, -R8 ;  /* 0x000000ffff087224 */ /* 0x000fe400078e0a08 */
[----:B------:R-:W-:Y:S01]  /*7cd0*/  VIADD R10, R0, 0x171 ;  /* 0x00000171000a7836 */ /* 0x000fe20000000000 */
[----:B------:R0:W-:Y:S01]  /*7ce0*/  STL [R1+0x56c], R7 ;  /* 0x00056c0701007387 */ /* 0x0001e20000100800 */
[----:B------:R-:W-:-:S02]  /*7cf0*/  IMAD R3, R4, R8, R3 ;  /* 0x0000000804037224 */ /* 0x000fc400078e0203 */
[--C-:B------:R-:W-:Y:S01]  /*7d00*/  @!P5 IMAD.IADD R13, R13, 0x1, -R4.reuse ;  /* 0x000000010d0dd824 */ /* 0x100fe200078e0a04 */
[----:B------:R-:W-:Y:S01]  /*7d10*/  IABS R19, R10 ;  /* 0x0000000a00137213 */ /* 0x000fe20000000000 */
[----:B------:R-:W-:Y:S01]  /*7d20*/  VIADD R9, R0, 0x16f ;  /* 0x0000016f00097836 */ /* 0x000fe20000000000 */
[----:B------:R-:W-:Y:S01]  /*7d30*/  ISETP.GE.AND P5, PT, R17, RZ, PT ;  /* 0x000000ff1100720c */ /* 0x000fe20003fa6270 */
[--C-:B------:R-:W-:Y:S02]  /*7d40*/  @!P6 IMAD.IADD R14, R14, 0x1, -R4.reuse ;  /* 0x000000010e0ee824 */ /* 0x100fe400078e0a04 */
[----:B------:R-:W-:Y:S01]  /*7d50*/  @!P3 IMAD.IADD R15, R15, 0x1, -R4 ;  /* 0x000000010f0fb824 */ /* 0x000fe200078e0a04 */
[C---:B------:R-:W-:Y:S01]  /*7d60*/  ISETP.GT.U32.AND P3, PT, R4.reuse, R3, PT ;  /* 0x000000030400720c */ /* 0x040fe20003f64070 */
[----:B0-----:R-:W-:Y:S01]  /*7d70*/  IMAD.MOV.U32 R7, RZ, RZ, R16 ;  /* 0x000000ffff077224 */ /* 0x001fe200078e0010 */
[----:B------:R-:W-:Y:S01]  /*7d80*/  ISETP.GT.U32.AND P6, PT, R4, R14, PT ;  /* 0x0000000e0400720c */ /* 0x000fe20003fc4070 */
[----:B------:R-:W-:-:S02]  /*7d90*/  IMAD.MOV.U32 R11, RZ, RZ, R13 ;  /* 0x000000ffff0b7224 */ /* 0x000fc400078e000d */
[----:B------:R-:W-:Y:S01]  /*7da0*/  @!P0 IMAD.MOV R7, RZ, RZ, -R7 ;  /* 0x000000ffff078224 */ /* 0x000fe200078e0a07 */
[----:B------:R-:W-:Y:S01]  /*7db0*/  ISETP.GE.AND P0, PT, R10, RZ, PT ;  /* 0x000000ff0a00720c */ /* 0x000fe20003f06270 */
[----:B------:R-:W-:Y:S02]  /*7dc0*/  @!P1 IMAD.MOV R11, RZ, RZ, -R11 ;  /* 0x000000ffff0b9224 */ /* 0x000fe400078e0a0b */
[C---:B------:R-:W-:Y:S01]  /*7dd0*/  VIADD R8, R0.reuse, 0x16e ;  /* 0x0000016e00087836 */ /* 0x040fe20000000000 */
[----:B------:R0:W-:Y:S01]  /*7de0*/  STL [R1+0x568], R7 ;  /* 0x0005680701007387 */ /* 0x0001e20000100800 */
[----:B------:R-:W-:Y:S02]  /*7df0*/  VIADD R5, R0, 0x170 ;  /* 0x0000017000057836 */ /* 0x000fe40000000000 */
[--C-:B------:R-:W-:Y:S01]  /*7e00*/  @!P3 IMAD.IADD R3, R3, 0x1, -R4.reuse ;  /* 0x000000010303b824 */ /* 0x100fe200078e0a04 */
[----:B------:R1:W-:Y:S01]  /*7e10*/  STL [R1+0x580], R11 ;  /* 0x0005800b01007387 */ /* 0x0003e20000100800 */
[----:B------:R-:W-:Y:S01]  /*7e20*/  @!P6 IMAD.IADD R14, R14, 0x1, -R4 ;  /* 0x000000010e0ee824 */ /* 0x000fe200078e0a04 */
[----:B------:R-:W-:Y:S01]  /*7e30*/  ISETP.GE.AND P6, PT, R8, RZ, PT ;  /* 0x000000ff0800720c */ /* 0x000fe20003fc6270 */
[----:B------:R-:W-:Y:S01]  /*7e40*/  VIADD R16, R0, 0x16c ;  /* 0x0000016c00107836 */ /* 0x000fe20000000000 */
[----:B------:R-:W-:Y:S01]  /*7e50*/  ISETP.GT.U32.AND P3, PT, R4, R3, PT ;  /* 0x000000030400720c */ /* 0x000fe20003f64070 */
[C---:B------:R-:W-:Y:S01]  /*7e60*/  VIADD R20, R0.reuse, 0x16d ;  /* 0x0000016d00147836 */ /* 0x040fe20000000000 */
[----:B------:R-:W-:Y:S01]  /*7e70*/  ISETP.GE.AND P1, PT, R5, RZ, PT ;  /* 0x000000ff0500720c */ /* 0x000fe20003f26270 */
[----:B0-----:R-:W-:Y:S01]  /*7e80*/  IMAD.MOV.U32 R7, RZ, RZ, R15 ;  /* 0x000000ffff077224 */ /* 0x001fe200078e000f */
[----:B------:R-:W-:Y:S01]  /*7e90*/  IABS R15, R8 ;  /* 0x00000008000f7213 */ /* 0x000fe20000000000 */
[----:B------:R-:W-:Y:S01]  /*7ea0*/  VIADD R13, R0, 0x16b ;  /* 0x0000016b000d7836 */ /* 0x000fe20000000000 */
[----:B------:R-:W-:Y:S01]  /*7eb0*/  IABS R5, R5 ;  /* 0x0000000500057213 */ /* 0x000fe20000000000 */
[----:B------:R-:W-:Y:S01]  /*7ec0*/  @!P2 IMAD.MOV R7, RZ, RZ, -R7 ;  /* 0x000000ffff07a224 */ /* 0x000fe200078e0a07 */
[----:B------:R-:W-:Y:S01]  /*7ed0*/  ISETP.GE.AND P2, PT, R9, RZ, PT ;  /* 0x000000ff0900720c */ /* 0x000fe20003f46270 */
[----:B-1----:R-:W-:Y:S01]  /*7ee0*/  IMAD.HI.U32 R11, R2, R19, RZ ;  /* 0x00000013020b7227 */ /* 0x002fe200078e00ff */
[----:B------:R-:W-:-:S02]  /*7ef0*/  IABS R9, R9 ;  /* 0x0000000900097213 */ /* 0x000fc40000000000 */
[----:B------:R0:W-:Y:S01]  /*7f00*/  STL [R1+0x57c], R7 ;  /* 0x00057c0701007387 */ /* 0x0001e20000100800 */
[----:B------:R-:W-:Y:S02]  /*7f10*/  IMAD.MOV R11, RZ, RZ, -R11 ;  /* 0x000000ffff0b7224 */ /* 0x000fe400078e0a0b */
[----:B------:R-:W-:-:S04]  /*7f20*/  IMAD.HI.U32 R8, R2, R9, RZ ;  /* 0x0000000902087227 */ /* 0x000fc800078e00ff */
[C---:B------:R-:W-:Y:S02]  /*7f30*/  IMAD R19, R4.reuse, R11, R19 ;  /* 0x0000000b04137224 */ /* 0x040fe400078e0213 */
[----:B------:R-:W-:Y:S02]  /*7f40*/  IMAD.MOV R8, RZ, RZ, -R8 ;  /* 0x000000ffff087224 */ /* 0x000fe400078e0a08 */
[----:B0-----:R-:W-:Y:S02]  /*7f50*/  IMAD.MOV.U32 R7, RZ, RZ, R14 ;  /* 0x000000ffff077224 */ /* 0x001fe400078e000e */
[----:B------:R-:W-:Y:S02]  /*7f60*/  @!P3 IMAD.IADD R3, R3, 0x1, -R4 ;  /* 0x000000010303b824 */ /* 0x000fe400078e0a04 */
[----:B------:R-:W-:Y:S01]  /*7f70*/  @!P4 IMAD.MOV R7, RZ, RZ, -R7 ;  /* 0x000000ffff07c224 */ /* 0x000fe200078e0a07 */
[C---:B------:R-:W-:Y:S01]  /*7f80*/  ISETP.GT.U32.AND P4, PT, R4.reuse, R19, PT ;  /* 0x000000130400720c */ /* 0x040fe20003f84070 */
[----:B------:R-:W-:-:S02]  /*7f90*/  IMAD R9, R4, R8, R9 ;  /* 0x0000000804097224 */ /* 0x000fc400078e0209 */
[C---:B------:R-:W-:Y:S01]  /*7fa0*/  IMAD.HI.U32 R10, R2.reuse, R5, RZ ;  /* 0x00000005020a7227 */ /* 0x040fe200078e00ff */
[----:B------:R0:W-:Y:S03]  /*7fb0*/  STL [R1+0x584], R7 ;  /* 0x0005840701007387 */ /* 0x0001e60000100800 */
[----:B------:R-:W-:Y:S02]  /*7fc0*/  IMAD.MOV R14, RZ, RZ, -R10 ;  /* 0x000000ffff0e7224 */ /* 0x000fe400078e0a0a */
[----:B------:R-:W-:-:S04]  /*7fd0*/  IMAD.HI.U32 R10, R2, R15, RZ ;  /* 0x0000000f020a7227 */ /* 0x000fc800078e00ff */
[C---:B------:R-:W-:Y:S02]  /*7fe0*/  IMAD R14, R4.reuse, R14, R5 ;  /* 0x0000000e040e7224 */ /* 0x040fe400078e0205 */
[----:B0-----:R-:W-:Y:S01]  /*7ff0*/  IMAD.MOV.U32 R7, RZ, RZ, R3 ;  /* 0x000000ffff077224 */ /* 0x001fe200078e0003 */
[----:B------:R-:W-:Y:S01]  /*8000*/  IABS R3, R16 ;  /* 0x0000001000037213 */ /* 0x000fe20000000000 */
[----:B------:R-:W-:Y:S01]  /*8010*/  @!P4 IMAD.IADD R19, R19, 0x1, -R4 ;  /* 0x000000011313c824 */ /* 0x000fe200078e0a04 */
[C---:B------:R-:W-:Y:S01]  /*8020*/  ISETP.GT.U32.AND P3, PT, R4.reuse, R14, PT ;  /* 0x0000000e0400720c */ /* 0x040fe20003f64070 */
[----:B------:R-:W-:Y:S01]  /*8030*/  @!P5 IMAD.MOV R7, RZ, RZ, -R7 ;  /* 0x000000ffff07d224 */ /* 0x000fe200078e0a07 */
[C---:B------:R-:W-:Y:S01]  /*8040*/  ISETP.GT.U32.AND P5, PT, R4.reuse, R9, PT ;  /* 0x000000090400720c */ /* 0x040fe20003fa4070 */
[----:B------:R-:W-:Y:S01]  /*8050*/  IMAD.MOV R5, RZ, RZ, -R10 ;  /* 0x000000ffff057224 */ /* 0x000fe200078e0a0a */
[----:B------:R-:W-:Y:S01]  /*8060*/  ISETP.GT.U32.AND P4, PT, R4, R19, PT ;  /* 0x000000130400720c */ /* 0x000fe20003f84070 */
[----:B------:R-:W-:Y:S01]  /*8070*/  IMAD.HI.U32 R8, R2, R3, RZ ;  /* 0x0000000302087227 */ /* 0x000fe200078e00ff */
[----:B------:R0:W-:Y:S01]  /*8080*/  STL [R1+0x58c], R7 ;  /* 0x00058c0701007387 */ /* 0x0001e20000100800 */
[----:B------:R-:W-:-:S02]  /*8090*/  IABS R10, R13 ;  /* 0x0000000d000a7213 */ /* 0x000fc40000000000 */
[----:B------:R-:W-:Y:S01]  /*80a0*/  IMAD R15, R4, R5, R15 ;  /* 0x00000005040f7224 */ /* 0x000fe200078e020f */
[----:B------:R-:W-:Y:S01]  /*80b0*/  IABS R5, R20 ;  /* 0x0000001400057213 */ /* 0x000fe20000000000 */
[----:B------:R-:W-:Y:S02]  /*80c0*/  IMAD.MOV R8, RZ, RZ, -R8 ;  /* 0x000000ffff087224 */ /* 0x000fe400078e0a08 */
[--C-:B------:R-:W-:Y:S02]  /*80d0*/  @!P3 IMAD.IADD R14, R14, 0x1, -R4.reuse ;  /* 0x000000010e0eb824 */ /* 0x100fe400078e0a04 */
[--C-:B------:R-:W-:Y:S02]  /*80e0*/  @!P5 IMAD.IADD R9, R9, 0x1, -R4.reuse ;  /* 0x000000010909d824 */ /* 0x100fe400078e0a04 */
[----:B------:R-:W-:Y:S01]  /*80f0*/  @!P4 IMAD.IADD R19, R19, 0x1, -R4 ;  /* 0x000000011313c824 */ /* 0x000fe200078e0a04 */
[C---:B------:R-:W-:Y:S01]  /*8100*/  ISETP.GT.U32.AND P4, PT, R4.reuse, R15, PT ;  /* 0x0000000f0400720c */ /* 0x040fe20003f84070 */
[C---:B------:R-:W-:Y:S01]  /*8110*/  IMAD R3, R4.reuse, R8, R3 ;  /* 0x0000000804037224 */ /* 0x040fe200078e0203 */
[----:B------:R-:W-:Y:S01]  /*8120*/  ISETP.GT.U32.AND P5, PT, R4, R9, PT ;  /* 0x000000090400720c */ /* 0x000fe20003fa4070 */
[----:B------:R-:W-:Y:S01]  /*8130*/  IMAD.HI.U32 R17, R2, R5, RZ ;  /* 0x0000000502117227 */ /* 0x000fe200078e00ff */
[----:B------:R-:W-:-:S03]  /*8140*/  ISETP.GT.U32.AND P3, PT, R4, R14, PT ;  /* 0x0000000e0400720c */ /* 0x000fc60003f64070 */
[----:B------:R-:W-:Y:S02]  /*8150*/  IMAD.MOV R17, RZ, RZ, -R17 ;  /* 0x000000ffff117224 */ /* 0x000fe400078e0a11 */
[----:B0-----:R-:W-:Y:S02]  /*8160*/  IMAD.MOV.U32 R7, RZ, RZ, R19 ;  /* 0x000000ffff077224 */ /* 0x001fe400078e0013 */
[----:B------:R-:W-:Y:S02]  /*8170*/  IMAD R5, R4, R17, R5 ;  /* 0x0000001104057224 */ /* 0x000fe400078e0205 */
[--C-:B------:R-:W-:Y:S01]  /*8180*/  @!P4 IMAD.IADD R15, R15, 0x1, -R4.reuse ;  /* 0x000000010f0fc824 */ /* 0x100fe200078e0a04 */
[----:B------:R-:W-:Y:S01]  /*8190*/  ISETP.GE.AND P4, PT, R20, RZ, PT ;  /* 0x000000ff1400720c */ /* 0x000fe20003f86270 */
[----:B------:R-:W-:Y:S01]  /*81a0*/  @!P5 IMAD.IADD R9, R9, 0x1, -R4 ;  /* 0x000000010909d824 */ /* 0x000fe200078e0a04 */
[----:B------:R-:W-:Y:S01]  /*81b0*/  ISETP.GT.U32.AND P5, PT, R4, R3, PT ;  /* 0x000000030400720c */ /* 0x000fe20003fa4070 */
[----:B------:R-:W-:-:S02]  /*81c0*/  VIADD R12, R0, 0x16a ;  /* 0x0000016a000c7836 */ /* 0x000fc40000000000 */
[----:B------:R-:W-:Y:S02]  /*81d0*/  VIADD R8, R0, 0x169 ;  /* 0x0000016900087836 */ /* 0x000fe40000000000 */
[--C-:B------:R-:W-:Y:S01]  /*81e0*/  @!P3 IMAD.IADD R14, R14, 0x1, -R4.reuse ;  /* 0x000000010e0eb824 */ /* 0x100fe200078e0a04 */
[C---:B------:R-:W-:Y:S01]  /*81f0*/  ISETP.GT.U32.AND P3, PT, R4.reuse, R5, PT ;  /* 0x000000050400720c */ /* 0x040fe20003f64070 */
[----:B------:R-:W-:Y:S01]  /*8200*/  @!P0 IMAD.MOV R7, RZ, RZ, -R7 ;  /* 0x000000ffff078224 */ /* 0x000fe200078e0a07 */
[----:B------:R-:W-:Y:S01]  /*8210*/  ISETP.GT.U32.AND P0, PT, R4, R15, PT ;  /* 0x0000000f0400720c */ /* 0x000fe20003f04070 */
[C---:B------:R-:W-:Y:S01]  /*8220*/  IMAD.HI.U32 R18, R2.reuse, R10, RZ ;  /* 0x0000000a02127227 */ /* 0x040fe200078e00ff */
[----:B------:R-:W-:Y:S02]  /*8230*/  IABS R11, R12 ;  /* 0x0000000c000b7213 */ /* 0x000fe40000000000 */
[----:B------:R-:W-:Y:S01]  /*8240*/  IABS R19, R8 ;  /* 0x0000000800137213 */ /* 0x000fe20000000000 */
[----:B------:R-:W-:Y:S01]  /*8250*/  @!P5 IMAD.IADD R3, R3, 0x1, -R4 ;  /* 0x000000010303d824 */ /* 0x000fe200078e0a04 */
[----:B------:R0:W-:Y:S01]  /*8260*/  STL [R1+0x588], R7 ;  /* 0x0005880701007387 */ /* 0x0001e20000100800 */
[----:B------:R-:W-:-:S03]  /*8270*/  IMAD.HI.U32 R17, R2, R11, RZ ;  /* 0x0000000b02117227 */ /* 0x000fc600078e00ff */
[----:B------:R-:W-:Y:S01]  /*8280*/  ISETP.GT.U32.AND P5, PT, R4, R3, PT ;  /* 0x000000030400720c */ /* 0x000fe20003fa4070 */
[----:B------:R-:W-:Y:S02]  /*8290*/  IMAD.MOV R18, RZ, RZ, -R18 ;  /* 0x000000ffff127224 */ /* 0x000fe400078e0a12 */
[----:B------:R-:W-:Y:S02]  /*82a0*/  IMAD.MOV R17, RZ, RZ, -R17 ;  /* 0x000000ffff117224 */ /* 0x000fe400078e0a11 */
[----:B------:R-:W-:Y:S01]  /*82b0*/  @!P3 IMAD.IADD R5, R5, 0x1, -R4 ;  /* 0x000000010505b824 */ /* 0x000fe200078e0a04 */
[----:B------:R-:W-:Y:S01]  /*82c0*/  ISETP.GE.AND P3, PT, R16, RZ, PT ;  /* 0x000000ff1000720c */ /* 0x000fe20003f66270 */
[----:B0-----:R-:W-:Y:S02]  /*82d0*/  IMAD.MOV.U32 R7, RZ, RZ, R14 ;  /* 0x000000ffff077224 */ /* 0x001fe400078e000e */
[----:B------:R-:W-:-:S04]  /*82e0*/  IMAD.HI.U32 R14, R2, R19, RZ ;  /* 0x00000013020e7227 */ /* 0x000fc800078e00ff */
[----:B------:R-:W-:Y:S01]  /*82f0*/  @!P1 IMAD.MOV R7, RZ, RZ, -R7 ;  /* 0x000000ffff079224 */ /* 0x000fe200078e0a07 */
[C---:B------:R-:W-:Y:S01]  /*8300*/  ISETP.GT.U32.AND P1, PT, R4.reuse, R5, PT ;  /* 0x000000050400720c */ /* 0x040fe20003f24070 */
[C---:B------:R-:W-:Y:S02]  /*8310*/  IMAD R10, R4.reuse, R18, R10 ;  /* 0x00000012040a7224 */ /* 0x040fe400078e020a */
[----:B------:R-:W-:Y:S01]  /*8320*/  @!P0 IMAD.IADD R15, R15, 0x1, -R4 ;  /* 0x000000010f0f8824 */ /* 0x000fe200078e0a04 */
[----:B------:R0:W-:Y:S01]  /*8330*/  STL [R1+0x578], R7 ;  /* 0x0005780701007387 */ /* 0x0001e20000100800 */
[----:B------:R-:W-:Y:S01]  /*8340*/  IMAD.MOV R14, RZ, RZ, -R14 ;  /* 0x000000ffff0e7224 */ /* 0x000fe200078e0a0e */
[C---:B------:R-:W-:Y:S01]  /*8350*/  ISETP.GT.U32.AND P0, PT, R4.reuse, R10, PT ;  /* 0x0000000a0400720c */ /* 0x040fe20003f04070 */
[C---:B------:R-:W-:Y:S02]  /*8360*/  IMAD R11, R4.reuse, R17, R11 ;  /* 0x00000011040b7224 */ /* 0x040fe400078e020b */
[----:B------:R-:W-:-:S02]  /*8370*/  IMAD R19, R4, R14, R19 ;  /* 0x0000000e04137224 */ /* 0x000fc400078e0213 */
[--C-:B------:R-:W-:Y:S02]  /*8380*/  @!P5 IMAD.IADD R3, R3, 0x1, -R4.reuse ;  /* 0x000000010303d824 */ /* 0x100fe400078e0a04 */
[----:B------:R-:W-:Y:S01]  /*8390*/  @!P2 IMAD.MOV R9, RZ, RZ, -R9 ;  /* 0x000000ffff09a224 */ /* 0x000fe200078e0a09 */
[----:B------:R-:W-:Y:S01]  /*83a0*/  ISETP.GT.U32.AND P5, PT, R4, R19, PT ;  /* 0x000000130400720c */ /* 0x000fe20003fa4070 */
[----:B0-----:R-:W-:Y:S01]  /*83b0*/  IMAD.MOV.U32 R7, RZ, RZ, R15 ;  /* 0x000000ffff077224 */ /* 0x001fe200078e000f */
[----:B------:R-:W-:Y:S01]  /*83c0*/  ISETP.GE.AND P2, PT, R13, RZ, PT ;  /* 0x000000ff0d00720c */ /* 0x000fe20003f46270 */
[----:B------:R-:W-:Y:S01]  /*83d0*/  VIADD R15, R0, 0x168 ;  /* 0x00000168000f7836 */ /* 0x000fe20000000000 */
[----:B------:R0:W-:Y:S01]  /*83e0*/  STL [R1+0x5c0], R9 ;  /* 0x0005c00901007387 */ /* 0x0001e20000100800 */
[----:B------:R-:W-:Y:S01]  /*83f0*/  @!P6 IMAD.MOV R7, RZ, RZ, -R7 ;  /* 0x000000ffff07e224 */ /* 0x000fe200078e0a07 */
[----:B------:R-:W-:Y:S01]  /*8400*/  ISETP.GT.U32.AND P6, PT, R4, R11, PT ;  /* 0x0000000b0400720c */ /* 0x000fe20003fc4070 */
[--C-:B------:R-:W-:Y:S01]  /*8410*/  @!P1 IMAD.IADD R5, R5, 0x1, -R4.reuse ;  /* 0x0000000105059824 */ /* 0x100fe200078e0a04 */
[----:B------:R-:W-:Y:S01]  /*8420*/  ISETP.GE.AND P1, PT, R12, RZ, PT ;  /* 0x000000ff0c00720c */ /* 0x000fe20003f26270 */
[----:B------:R-:W-:Y:S01]  /*8430*/  VIADD R13, R0, 0x167 ;  /* 0x00000167000d7836 */ /* 0x000fe20000000000 */
[----:B------:R1:W-:Y:S01]  /*8440*/  STL [R1+0x5c4], R7 ;  /* 0x0005c40701007387 */ /* 0x0003e20000100800 */
[--C-:B------:R-:W-:Y:S01]  /*8450*/  @!P0 IMAD.IADD R10, R10, 0x1, -R4.reuse ;  /* 0x000000010a0a8824 */ /* 0x100fe200078e0a04 */
[----:B------:R-:W-:Y:S01]  /*8460*/  ISETP.GE.AND P0, PT, R8, RZ, PT ;  /* 0x000000ff0800720c */ /* 0x000fe20003f06270 */
[----:B------:R-:W-:Y:S01]  /*8470*/  @!P5 IMAD.IADD R19, R19, 0x1, -R4 ;  /* 0x000000011313d824 */ /* 0x000fe200078e0a04 */
[----:B0-----:R-:W-:Y:S01]  /*8480*/  IABS R9, R15 ;  /* 0x0000000f00097213 */ /* 0x001fe20000000000 */
[----:B------:R-:W-:Y:S01]  /*8490*/  VIADD R8, R0, 0x166 ;  /* 0x0000016600087836 */ /* 0x000fe20000000000 */
[----:B------:R-:W-:Y:S01]  /*84a0*/  IABS R12, R13 ;  /* 0x0000000d000c7213 */ /* 0x000fe20000000000 */
[----:B------:R-:W-:-:S02]  /*84b0*/  @!P3 IMAD.MOV R3, RZ, RZ, -R3 ;  /* 0x000000ffff03b224 */ /* 0x000fc400078e0a03 */
[----:B------:R-:W-:Y:S01]  /*84c0*/  @!P6 IMAD.IADD R11, R11, 0x1, -R4 ;  /* 0x000000010b0be824 */ /* 0x000fe200078e0a04 */
[----:B------:R-:W-:Y:S01]  /*84d0*/  ISETP.GT.U32.AND P6, PT, R4, R10, PT ;  /* 0x0000000a0400720c */ /* 0x000fe20003fc4070 */
[----:B-1----:R-:W-:Y:S02]  /*84e0*/  IMAD.MOV.U32 R7, RZ, RZ, R5 ;  /* 0x000000ffff077224 */ /* 0x002fe400078e0005 */
[----:B------:R-:W-:Y:S01]  /*84f0*/  IMAD.HI.U32 R14, R2, R9, RZ ;  /* 0x00000009020e7227 */ /* 0x000fe200078e00ff */
[----:B------:R-:W-:-:S03]  /*8500*/  ISETP.GT.U32.AND P5, PT, R4, R11, PT ;  /* 0x0000000b0400720c */ /* 0x000fc60003fa4070 */
[----:B------:R-:W-:Y:S01]  /*8510*/  @!P4 IMAD.MOV R7, RZ, RZ, -R7 ;  /* 0x000000ffff07c224 */ /* 0x000fe200078e0a07 */
[----:B------:R-:W-:Y:S01]  /*8520*/  ISETP.GT.U32.AND P4, PT, R4, R19, PT ;  /* 0x000000130400720c */ /* 0x000fe20003f84070 */
[----:B------:R-:W-:Y:S02]  /*8530*/  IMAD.MOV R5, RZ, RZ, -R14 ;  /* 0x000000ffff057224 */ /* 0x000fe400078e0a0e */
[----:B------:R-:W-:Y:S01]  /*8540*/  IMAD.HI.U32 R16, R2, R12, RZ ;  /* 0x0000000c02107227 */ /* 0x000fe200078e00ff */
[----:B------:R0:W-:Y:S03]  /*8550*/  STL [R1+0x5e8], R7 ;  /* 0x0005e80701007387 */ /* 0x0001e60000100800 */
[----:B------:R-:W-:Y:S01]  /*8560*/  IMAD R9, R4, R5, R9 ;  /* 0x0000000504097224 */ /* 0x000fe200078e0209 */
[----:B------:R-:W-:Y:S01]  /*8570*/  IABS R5, R8 ;  /* 0x0000000800057213 */ /* 0x000fe20000000000 */
[----:B------:R-:W-:Y:S01]  /*8580*/  IMAD.MOV R16, RZ, RZ, -R16 ;  /* 0x000000ffff107224 */ /* 0x000fe200078e0a10 */
[----:B------:R1:W-:Y:S01]  /*8590*/  STL [R1+0x5e4], R3 ;  /* 0x0005e40301007387 */ /* 0x0003e20000100800 */
[----:B------:R-:W-:Y:S01]  /*85a0*/  @!P6 IMAD.IADD R10, R10, 0x1, -R4 ;  /* 0x000000010a0ae824 */ /* 0x000fe200078e0a04 */
[C---:B------:R-:W-:Y:S01]  /*85b0*/  ISETP.GT.U32.AND P6, PT, R4.reuse, R9, PT ;  /* 0x000000090400720c */ /* 0x040fe20003fc4070 */
[----:B------:R-:W-:-:S02]  /*85c0*/  IMAD R12, R4, R16, R12 ;  /* 0x00000010040c7224 */ /* 0x000fc400078e020c */
[----:B------:R-:W-:Y:S02]  /*85d0*/  @!P4 IMAD.IADD R19, R19, 0x1, -R4 ;  /* 0x000000011313c824 */ /* 0x000fe400078e0a04 */
[----:B------:R-:W-:Y:S01]  /*85e0*/  VIADD R14, R0, 0x165 ;  /* 0x00000165000e7836 */ /* 0x000fe20000000000 */
[----:B------:R-:W-:Y:S01]  /*85f0*/  ISETP.GT.U32.AND P4, PT, R4, R12, PT ;  /* 0x0000000c0400720c */ /* 0x000fe20003f84070 */
[----:B------:R-:W-:-:S03]  /*8600*/  IMAD.HI.U32 R17, R2, R5, RZ ;  /* 0x0000000502117227 */ /* 0x000fc600078e00ff */
[----:B------:R-:W-:Y:S01]  /*8610*/  IABS R20, R14 ;  /* 0x0000000e00147213 */ /* 0x000fe20000000000 */
[--C-:B------:R-:W-:Y:S01]  /*8620*/  @!P5 IMAD.IADD R11, R11, 0x1, -R4.reuse ;  /* 0x000000010b0bd824 */ /* 0x100fe200078e0a04 */
[----:B------:R-:W-:Y:S01]  /*8630*/  ISETP.GE.AND P5, PT, R15, RZ, PT ;  /* 0x000000ff0f00720c */ /* 0x000fe20003fa6270 */
[----:B------:R-:W-:Y:S01]  /*8640*/  @!P6 IMAD.IADD R9, R9, 0x1, -R4 ;  /* 0x000000010909e824 */ /* 0x000fe200078e0a04 */
[----:B------:R-:W-:Y:S01]  /*8650*/  ISETP.GE.AND P6, PT, R13, RZ, PT ;  /* 0x000000ff0d00720c */ /* 0x000fe20003fc6270 */
[----:B------:R-:W-:-:S03]  /*8660*/  IMAD.HI.U32 R16, R2, R20, RZ ;  /* 0x0000001402107227 */ /* 0x000fc600078e00ff */
[----:B------:R-:W-:Y:S01]  /*8670*/  ISETP.GT.U32.AND P3, PT, R4, R9, PT ;  /* 0x000000090400720c */ /* 0x000fe20003f64070 */
[----:B------:R-:W-:Y:S02]  /*8680*/  VIADD R15, R0, 0x164 ;  /* 0x00000164000f7836 */ /* 0x000fe40000000000 */
[----:B------:R-:W-:Y:S02]  /*8690*/  IMAD.MOV R17, RZ, RZ, -R17 ;  /* 0x000000ffff117224 */ /* 0x000fe400078e0a11 */
[----:B------:R-:W-:Y:S02]  /*86a0*/  @!P4 IMAD.IADD R12, R12, 0x1, -R4 ;  /* 0x000000010c0cc824 */ /* 0x000fe400078e0a04 */
[----:B0-----:R-:W-:Y:S02]  /*86b0*/  IMAD.MOV.U32 R7, RZ, RZ, R10 ;  /* 0x000000ffff077224 */ /* 0x001fe400078e000a */
[----:B------:R-:W-:Y:S01]  /*86c0*/  IMAD.MOV R16, RZ, RZ, -R16 ;  /* 0x000000ffff107224 */ /* 0x000fe200078e0a10 */
[----:B------:R-:W-:Y:S01]  /*86d0*/  ISETP.GT.U32.AND P4, PT, R4, R12, PT ;  /* 0x0000000c0400720c */ /* 0x000fe20003f84070 */
[----:B------:R-:W-:-:S02]  /*86e0*/  VIADD R13, R0, 0x163 ;  /* 0x00000163000d7836 */ /* 0x000fc40000000000 */
[C---:B------:R-:W-:Y:S01]  /*86f0*/  IMAD R5, R4.reuse, R17, R5 ;  /* 0x0000001104057224 */ /* 0x040fe200078e0205 */
[----:B------:R-:W-:Y:S01]  /*8700*/  IABS R17, R15 ;  /* 0x0000000f00117213 */ /* 0x000fe20000000000 */
[----:B------:R-:W-:Y:S02]  /*8710*/  @!P2 IMAD.MOV R7, RZ, RZ, -R7 ;  /* 0x000000ffff07a224 */ /* 0x000fe400078e0a07 */
[----:B------:R-:W-:Y:S01]  /*8720*/  IMAD R20, R4, R16, R20 ;  /* 0x0000001004147224 */ /* 0x000fe200078e0214 */
[----:B------:R-:W-:Y:S01]  /*8730*/  IABS R16, R13 ;  /* 0x0000000d00107213 */ /* 0x000fe20000000000 */
[----:B-1----:R-:W-:Y:S01]  /*8740*/  IMAD.HI.U32 R3, R2, R17, RZ ;  /* 0x0000001102037227 */ /* 0x002fe200078e00ff */
[----:B------:R0:W-:Y:S01]  /*8750*/  STL [R1+0x5e0], R7 ;  /* 0x0005e00701007387 */ /* 0x0001e20000100800 */
[C---:B------:R-:W-:Y:S02]  /*8760*/  ISETP.GT.U32.AND P2, PT, R4.reuse, R5, PT ;  /* 0x000000050400720c */ /* 0x040fe40003f44070 */
[----:B------:R-:W-:Y:S01]  /*8770*/  @!P1 IMAD.MOV R11, RZ, RZ, -R11 ;  /* 0x000000ffff0b9224 */ /* 0x000fe200078e0a0b */
[----:B------:R-:W-:Y:S01]  /*8780*/  ISETP.GT.U32.AND P1, PT, R4, R20, PT ;  /* 0x000000140400720c */ /* 0x000fe20003f24070 */
[----:B------:R-:W-:-:S03]  /*8790*/  IMAD.HI.U32 R10, R2, R16, RZ ;  /* 0x00000010020a7227 */ /* 0x000fc600078e00ff */
[----:B------:R-:W-:Y:S01]  /*87a0*/  STL [R1+0x5dc], R11 ;  /* 0x0005dc0b01007387 */ /* 0x000fe20000100800 */
[----:B------:R-:W-:Y:S01]  /*87b0*/  @!P3 IMAD.IADD R9, R9, 0x1, -R4 ;  /* 0x000000010909b824 */ /* 0x000fe200078e0a04 */
[----:B------:R-:W-:Y:S01]  /*87c0*/  ISETP.GE.AND P3, PT, R14, RZ, PT ;  /* 0x000000ff0e00720c */ /* 0x000fe20003f66270 */
[----:B0-----:R-:W-:Y:S02]  /*87d0*/  IMAD.MOV.U32 R7, RZ, RZ, R19 ;  /* 0x000000ffff077224 */ /* 0x001fe400078e0013 */
        /* <DEDUP_REMOVED lines=12> */
[----:B------:R-:W-:Y:S02]  /*88a0*/  @!P1 IMAD.IADD R20, R20, 0x1, -R4 ;  /* 0x0000000114149824 */ /* 0x000fe400078e0a04 */
[----:B0-----:R-:W-:Y:S01]  /*88b0*/  IMAD.MOV.U32 R7, RZ, RZ, R12 ;  /* 0x000000ffff077224 */ /* 0x001fe200078e000c */
[----:B------:R-:W-:Y:S01]  /*88c0*/  STL [R1+0x61c], R18 ;  /* 0x00061c1201007387 */ /* 0x000fe20000100800 */
[--C-:B------:R-:W-:Y:S01]  /*88d0*/  @!P2 IMAD.IADD R5, R5, 0x1, -R4.reuse ;  /* 0x000000010505a824 */ /* 0x100fe200078e0a04 */
[C---:B------:R-:W-:Y:S01]  /*88e0*/  ISETP.GT.U32.AND P1, PT, R4.reuse, R20, PT ;  /* 0x000000140400720c */ /* 0x040fe20003f24070 */
[----:B------:R-:W-:Y:S01]  /*88f0*/  @!P6 IMAD.MOV R7, RZ, RZ, -R7 ;  /* 0x000000ffff07e224 */ /* 0x000fe200078e0a07 */
[----:B------:R-:W-:Y:S01]  /*8900*/  ISETP.GT.U32.AND P6, PT, R4, R10, PT ;  /* 0x0000000a0400720c */ /* 0x000fe20003fc4070 */
[----:B------:R-:W-:Y:S01]  /*8910*/  VIADD R11, R0, 0x162 ;  /* 0x00000162000b7836 */ /* 0x000fe20000000000 */
[----:B------:R-:W-:Y:S01]  /*8920*/  ISETP.GT.U32.AND P2, PT, R4, R5, PT ;  /* 0x000000050400720c */ /* 0x000fe20003f44070 */
[----:B------:R-:W-:Y:S01]  /*8930*/  VIADD R3, R0, 0x161 ;  /* 0x0000016100037836 */ /* 0x000fe20000000000 */
[----:B------:R0:W-:Y:S01]  /*8940*/  STL [R1+0x628], R7 ;  /* 0x0006280701007387 */ /* 0x0001e20000100800 */
[----:B------:R-:W-:Y:S01]  /*8950*/  @!P5 IMAD.IADD R8, R8, 0x1, -R4 ;  /* 0x000000010808d824 */ /* 0x000fe200078e0a04 */
[----:B------:R-:W-:Y:S01]  /*8960*/  IABS R14, R11 ;  /* 0x0000000b000e7213 */ /* 0x000fe20000000000 */
[C---:B------:R-:W-:Y:S01]  /*8970*/  VIADD R12, R0.reuse, 0x160 ;  /* 0x00000160000c7836 */ /* 0x040fe20000000000 */
[----:B------:R-:W-:Y:S01]  /*8980*/  IABS R9, R3 ;  /* 0x0000000300097213 */ /* 0x000fe20000000000 */
[----:B------:R-:W-:Y:S01]  /*8990*/  VIADD R16, R0, 0x15e ;  /* 0x0000015e00107836 */ /* 0x000fe20000000000 */
[----:B------:R-:W-:Y:S01]  /*89a0*/  ISETP.GT.U32.AND P5, PT, R4, R8, PT ;  /* 0x000000080400720c */ /* 0x000fe20003fa4070 */
[----:B------:R-:W-:-:S03]  /*89b0*/  IMAD.HI.U32 R15, R2, R14, RZ ;  /* 0x0000000e020f7227 */ /* 0x000fc600078e00ff */
[----:B------:R-:W-:Y:S01]  /*89c0*/  IABS R17, R16 ;  /* 0x0000001000117213 */ /* 0x000fe20000000000 */
[--C-:B------:R-:W-:Y:S02]  /*89d0*/  @!P6 IMAD.IADD R10, R10, 0x1, -R4.reuse ;  /* 0x000000010a0ae824 */ /* 0x100fe400078e0a04 */
[--C-:B------:R-:W-:Y:S01]  /*89e0*/  @!P1 IMAD.IADD R20, R20, 0x1, -R4.reuse ;  /* 0x0000000114149824 */ /* 0x100fe200078e0a04 */
[----:B------:R-:W-:Y:S01]  /*89f0*/  ISETP.GE.AND P1, PT, R11, RZ, PT ;  /* 0x000000ff0b00720c */ /* 0x000fe20003f26270 */
[----:B------:R-:W-:Y:S01]  /*8a00*/  @!P2 IMAD.IADD R5, R5, 0x1, -R4 ;  /* 0x000000010505a824 */ /* 0x000fe200078e0a04 */
[----:B------:R-:W-:Y:S01]  /*8a10*/  ISETP.GT.U32.AND P6, PT, R4, R10, PT ;  /* 0x0000000a0400720c */ /* 0x000fe20003fc4070 */
[----:B------:R-:W-:Y:S01]  /*8a20*/  IMAD.HI.U32 R11, R2, R9, RZ ;  /* 0x00000009020b7227 */ /* 0x000fe200078e00ff */
[----:B------:R-:W-:Y:S02]  /*8a30*/  ISETP.GE.AND P2, PT, R13, RZ, PT ;  /* 0x000000ff0d00720c */ /* 0x000fe40003f46270 */
[----:B------:R-:W-:Y:S01]  /*8a40*/  IABS R13, R12 ;  /* 0x0000000c000d7213 */ /* 0x000fe20000000000 */
[----:B------:R-:W-:-:S02]  /*8a50*/  IMAD.MOV R15, RZ, RZ, -R15 ;  /* 0x000000ffff0f7224 */ /* 0x000fc400078e0a0f */
[----:B0-----:R-:W-:Y:S02]  /*8a60*/  IMAD.MOV.U32 R7, RZ, RZ, R5 ;  /* 0x000000ffff077224 */ /* 0x001fe400078e0005 */
[----:B------:R-:W-:Y:S02]  /*8a70*/  IMAD.MOV R5, RZ, RZ, -R11 ;  /* 0x000000ffff057224 */ /* 0x000fe400078e0a0b */
[C---:B------:R-:W-:Y:S02]  /*8a80*/  IMAD R11, R4.reuse, R15, R14 ;  /* 0x0000000f040b7224 */ /* 0x040fe400078e020e */
[----:B------:R-:W-:Y:S02]  /*8a90*/  IMAD R5, R4, R5, R9 ;  /* 0x0000000504057224 */ /* 0x000fe400078e0209 */
[--C-:B------:R-:W-:Y:S01]  /*8aa0*/  @!P5 IMAD.IADD R8, R8, 0x1, -R4.reuse ;  /* 0x000000010808d824 */ /* 0x100fe200078e0a04 */
[----:B------:R-:W-:Y:S01]  /*8ab0*/  ISETP.GT.U32.AND P5, PT, R4, R11, PT ;  /* 0x0000000b0400720c */ /* 0x000fe20003fa4070 */
[----:B------:R-:W-:Y:S01]  /*8ac0*/  @!P6 IMAD.IADD R10, R10, 0x1, -R4 ;  /* 0x000000010a0ae824 */ /* 0x000fe200078e0a04 */
[----:B------:R-:W-:Y:S01]  /*8ad0*/  ISETP.GT.U32.AND P6, PT, R4, R5, PT ;  /* 0x000000050400720c */ /* 0x000fe20003fc4070 */
[----:B------:R-:W-:-:S02]  /*8ae0*/  IMAD.MOV.U32 R14, RZ, RZ, R13 ;  /* 0x000000ffff0e7224 */ /* 0x000fc400078e000d */
[----:B------:R-:W-:Y:S01]  /*8af0*/  @!P0 IMAD.MOV R7, RZ, RZ, -R7 ;  /* 0x000000ffff078224 */ /* 0x000fe200078e0a07 */
[----:B------:R-:W-:Y:S01]  /*8b00*/  ISETP.GE.AND P0, PT, R3, RZ, PT ;  /* 0x000000ff0300720c */ /* 0x000fe20003f06270 */
[----:B------:R-:W-:-:S03]  /*8b10*/  IMAD.HI.U32 R9, R2, R14, RZ ;  /* 0x0000000e02097227 */ /* 0x000fc600078e00ff */
[----:B------:R0:W-:Y:S01]  /*8b20*/  STL [R1+0x644], R7 ;  /* 0x0006440701007387 */ /* 0x0001e20000100800 */
[----:B------:R-:W-:Y:S02]  /*8b30*/  VIADD R15, R0, 0x15f ;  /* 0x0000015f000f7836 */ /* 0x000fe40000000000 */
[----:B------:R-:W-:Y:S02]  /*8b40*/  IMAD.MOV R9, RZ, RZ, -R9 ;  /* 0x000000ffff097224 */ /* 0x000fe400078e0a09 */
[----:B------:R-:W-:Y:S01]  /*8b50*/  @!P5 IMAD.IADD R11, R11, 0x1, -R4 ;  /* 0x000000010b0bd824 */ /* 0x000fe200078e0a04 */
[----:B------:R-:W-:Y:S01]  /*8b60*/  IABS R18, R15 ;  /* 0x0000000f00127213 */ /* 0x000fe20000000000 */
[C---:B------:R-:W-:Y:S02]  /*8b70*/  IMAD R14, R4.reuse, R9, R14 ;  /* 0x00000009040e7224 */ /* 0x040fe400078e020e */
[----:B------:R-:W-:Y:S01]  /*8b80*/  @!P6 IMAD.IADD R5, R5, 0x1, -R4 ;  /* 0x000000010505e824 */ /* 0x000fe200078e0a04 */
[C---:B------:R-:W-:Y:S01]  /*8b90*/  ISETP.GT.U32.AND P6, PT, R4.reuse, R11, PT ;  /* 0x0000000b0400720c */ /* 0x040fe20003fc4070 */
[----:B0-----:R-:W-:Y:S01]  /*8ba0*/  IMAD.MOV.U32 R7, RZ, RZ, R20 ;  /* 0x000000ffff077224 */ /* 0x001fe200078e0014 */
[----:B------:R-:W-:Y:S01]  /*8bb0*/  ISETP.GT.U32.AND P5, PT, R4, R14, PT ;  /* 0x0000000e0400720c */ /* 0x000fe20003fa4070 */
[----:B------:R-:W-:-:S02]  /*8bc0*/  VIADD R3, R0, 0x15d ;  /* 0x0000015d00037836 */ /* 0x000fc40000000000 */
[----:B------:R-:W-:Y:S01]  /*8bd0*/  @!P3 IMAD.MOV R7, RZ, RZ, -R7 ;  /* 0x000000ffff07b224 */ /* 0x000fe200078e0a07 */
[----:B------:R-:W-:Y:S01]  /*8be0*/  ISETP.GE.AND P3, PT, R12, RZ, PT ;  /* 0x000000ff0c00720c */ /* 0x000fe20003f66270 */
[C---:B------:R-:W-:Y:S01]  /*8bf0*/  IMAD.HI.U32 R21, R2.reuse, R18, RZ ;  /* 0x0000001202157227 */ /* 0x040fe200078e00ff */
[----:B------:R-:W-:Y:S02]  /*8c00*/  IABS R9, R3 ;  /* 0x0000000300097213 */ /* 0x000fe40000000000 */
[----:B------:R0:W-:Y:S01]  /*8c10*/  STL [R1+0x640], R7 ;  /* 0x0006400701007387 */ /* 0x0001e20000100800 */
[----:B------:R-:W-:Y:S02]  /*8c20*/  IMAD.MOV R21, RZ, RZ, -R21 ;  /* 0x000000ffff157224 */ /* 0x000fe400078e0a15 */
[----:B------:R-:W-:-:S04]  /*8c30*/  IMAD.HI.U32 R19, R2, R17, RZ ;  /* 0x0000001102137227 */ /* 0x000fc800078e00ff */
[C---:B------:R-:W-:Y:S02]  /*8c40*/  IMAD R12, R4.reuse, R21, R18 ;  /* 0x00000015040c7224 */ /* 0x040fe400078e0212 */
[----:B------:R-:W-:Y:S02]  /*8c50*/  IMAD.MOV.U32 R20, RZ, RZ, R9 ;  /* 0x000000ffff147224 */ /* 0x000fe400078e0009 */
[----:B0-----:R-:W-:Y:S02]  /*8c60*/  IMAD.MOV.U32 R7, RZ, RZ, R8 ;  /* 0x000000ffff077224 */ /* 0x001fe400078e0008 */
[----:B------:R-:W-:Y:S02]  /*8c70*/  IMAD.MOV R19, RZ, RZ, -R19 ;  /* 0x000000ffff137224 */ /* 0x000fe400078e0a13 */
[----:B------:R-:W-:Y:S01]  /*8c80*/  @!P4 IMAD.MOV R7, RZ, RZ, -R7 ;  /* 0x000000ffff07c224 */ /* 0x000fe200078e0a07 */
[C---:B------:R-:W-:Y:S01]  /*8c90*/  ISETP.GT.U32.AND P4, PT, R4.reuse, R5, PT ;  /* 0x000000050400720c */ /* 0x040fe20003f84070 */
[--C-:B------:R-:W-:Y:S01]  /*8ca0*/  @!P6 IMAD.IADD R11, R11, 0x1, -R4.reuse ;  /* 0x000000010b0be824 */ /* 0x100fe200078e0a04 */
[----:B------:R-:W-:Y:S01]  /*8cb0*/  ISETP.GT.U32.AND P6, PT, R4, R12, PT ;  /* 0x0000000c0400720c */ /* 0x000fe20003fc4070 */
[----:B------:R-:W-:Y:S01]  /*8cc0*/  IMAD.HI.U32 R8, R2, R20, RZ ;  /* 0x0000001402087227 */ /* 0x000fe200078e00ff */
[----:B------:R0:W-:Y:S03]  /*8cd0*/  STL [R1+0x63c], R7 ;  /* 0x00063c0701007387 */ /* 0x0001e60000100800 */
[----:B------:R-:W-:-:S02]  /*8ce0*/  @!P5 IMAD.IADD R14, R14, 0x1, -R4 ;  /* 0x000000010e0ed824 */ /* 0x000fc400078e0a04 */
[----:B------:R-:W-:Y:S02]  /*8cf0*/  IMAD R9, R4, R19, R17 ;  /* 0x0000001304097224 */ /* 0x000fe400078e0211 */
[----:B------:R-:W-:Y:S01]  /*8d00*/  VIADD R13, R0, 0x15c ;  /* 0x0000015c000d7836 */ /* 0x000fe20000000000 */
[----:B------:R-:W-:Y:S01]  /*8d10*/  ISETP.GT.U32.AND P5, PT, R4, R14, PT ;  /* 0x0000000e0400720c */ /* 0x000fe20003fa4070 */
[----:B------:R-:W-:Y:S02]  /*8d20*/  IMAD.MOV R8, RZ, RZ, -R8 ;  /* 0x000000ffff087224 */ /* 0x000fe400078e0a08 */
[----:B0-----:R-:W-:Y:S01]  /*8d30*/  IMAD.MOV.U32 R7, RZ, RZ, R11 ;  /* 0x000000ffff077224 */ /* 0x001fe200078e000b */
[----:B------:R-:W-:Y:S01]  /*8d40*/  IABS R18, R13 ;  /* 0x0000000d00127213 */ /* 0x000fe20000000000 */
[----:B------:R-:W-:Y:S01]  /*8d50*/  @!P4 IMAD.IADD R5, R5, 0x1, -R4 ;  /* 0x000000010505c824 */ /* 0x000fe200078e0a04 */
[----:B------:R-:W-:Y:S01]  /*8d60*/  ISETP.GE.AND P4, PT, R16, RZ, PT ;  /* 0x000000ff1000720c */ /* 0x000fe20003f86270 */
[----:B------:R-:W-:Y:S01]  /*8d70*/  @!P1 IMAD.MOV R7, RZ, RZ, -R7 ;  /* 0x000000ffff079224 */ /* 0x000fe200078e0a07 */
[C---:B------:R-:W-:Y:S01]  /*8d80*/  ISETP.GT.U32.AND P1, PT, R4.reuse, R9, PT ;  /* 0x000000090400720c */ /* 0x040fe20003f24070 */
[----:B------:R-:W-:-:S02]  /*8d90*/  IMAD R16, R4, R8, R20 ;  /* 0x0000000804107224 */ /* 0x000fc400078e0214 */
[----:B------:R-:W-:Y:S02]  /*8da0*/  IMAD.MOV.U32 R17, RZ, RZ, R10 ;  /* 0x000000ffff117224 */ /* 0x000fe400078e000a */
[----:B------:R-:W-:Y:S01]  /*8db0*/  @!P6 IMAD.IADD R12, R12, 0x1, -R4 ;  /* 0x000000010c0ce824 */ /* 0x000fe200078e0a04 */
[----:B------:R-:W-:Y:S01]  /*8dc0*/  ISETP.GT.U32.AND P6, PT, R4, R16, PT ;  /* 0x000000100400720c */ /* 0x000fe20003fc4070 */
[----:B------:R-:W-:-:S04]  /*8dd0*/  IMAD.HI.U32 R10, R2, R18, RZ ;  /* 0x00000012020a7227 */ /* 0x000fc800078e00ff */
[----:B------:R-:W-:Y:S01]  /*8de0*/  @!P2 IMAD.MOV R17, RZ, RZ, -R17 ;  /* 0x000000ffff11a224 */ /* 0x000fe200078e0a11 */
[----:B------:R-:W-:Y:S01]  /*8df0*/  ISETP.GE.AND P2, PT, R15, RZ, PT ;  /* 0x000000ff0f00720c */ /* 0x000fe20003f46270 */
[----:B------:R-:W-:Y:S02]  /*8e00*/  IMAD.MOV R10, RZ, RZ, -R10 ;  /* 0x000000ffff0a7224 */ /* 0x000fe400078e0a0a */
[--C-:B------:R-:W-:Y:S01]  /*8e10*/  @!P5 IMAD.IADD R14, R14, 0x1, -R4.reuse ;  /* 0x000000010e0ed824 */ /* 0x100fe200078e0a04 */
[----:B------:R0:W-:Y:S01]  /*8e20*/  STL [R1+0x64c], R17 ;  /* 0x00064c1101007387 */ /* 0x0001e20000100800 */
[----:B------:R-:W-:Y:S01]  /*8e30*/  ISETP.GE.AND P5, PT, R3, RZ, PT ;  /* 0x000000ff0300720c */ /* 0x000fe20003fa6270 */
[----:B------:R-:W-:Y:S02]  /*8e40*/  @!P1 IMAD.IADD R9, R9, 0x1, -R4 ;  /* 0x0000000109099824 */ /* 0x000fe400078e0a04 */
[----:B------:R1:W-:Y:S01]  /*8e50*/  STL [R1+0x660], R7 ;  /* 0x0006600701007387 */ /* 0x0003e20000100800 */
[----:B------:R-:W-:-:S02]  /*8e60*/  IMAD R3, R4, R10, R18 ;  /* 0x0000000a04037224 */ /* 0x000fc400078e0212 */
[----:B------:R-:W-:Y:S01]  /*8e70*/  VIADD R10, R0, 0x15b ;  /* 0x0000015b000a7836 */ /* 0x000fe20000000000 */
[----:B------:R-:W-:Y:S01]  /*8e80*/  ISETP.GT.U32.AND P1, PT, R4, R9, PT ;  /* 0x000000090400720c */ /* 0x000fe20003f24070 */
[----:B------:R-:W-:Y:S02]  /*8e90*/  @!P6 IMAD.IADD R16, R16, 0x1, -R4 ;  /* 0x000000011010e824 */ /* 0x000fe400078e0a04 */
[C---:B------:R-:W-:Y:S01]  /*8ea0*/  VIADD R11, R0.reuse, 0x15a ;  /* 0x0000015a000b7836 */ /* 0x040fe20000000000 */
[----:B------:R-:W-:Y:S01]  /*8eb0*/  IABS R18, R10 ;  /* 0x0000000a00127213 */ /* 0x000fe20000000000 */
[----:B0-----:R-:W-:Y:S01]  /*8ec0*/  VIADD R17, R0, 0x158 ;  /* 0x0000015800117836 */ /* 0x001fe20000000000 */
[----:B------:R-:W-:Y:S01]  /*8ed0*/  ISETP.GT.U32.AND P6, PT, R4, R16, PT ;  /* 0x000000100400720c */ /* 0x000fe20003fc4070 */
[----:B-1----:R-:W-:Y:S01]  /*8ee0*/  IMAD.MOV.U32 R7, RZ, RZ, R5 ;  /* 0x000000ffff077224 */ /* 0x002fe200078e0005 */
[----:B------:R-:W-:Y:S01]  /*8ef0*/  IABS R19, R11 ;  /* 0x0000000b00137213 */ /* 0x000fe20000000000 */
[----:B------:R-:W-:Y:S01]  /*8f00*/  IMAD.HI.U32 R20, R2, R18, RZ ;  /* 0x0000001202147227 */ /* 0x000fe200078e00ff */
[----:B------:R-:W-:-:S03]  /*8f10*/  IABS R5, R17 ;  /* 0x0000001100057213 */ /* 0x000fc60000000000 */
[----:B------:R-:W-:Y:S01]  /*8f20*/  @!P0 IMAD.MOV R7, RZ, RZ, -R7 ;  /* 0x000000ffff078224 */ /* 0x000fe200078e0a07 */
[C---:B------:R-:W-:Y:S01]  /*8f30*/  ISETP.GT.U32.AND P0, PT, R4.reuse, R12, PT ;  /* 0x0000000c0400720c */ /* 0x040fe20003f04070 */
[----:B------:R-:W-:Y:S02]  /*8f40*/  IMAD.MOV R20, RZ, RZ, -R20 ;  /* 0x000000ffff147224 */ /* 0x000fe400078e0a14 */
[----:B------:R-:W-:Y:S01]  /*8f50*/  @!P1 IMAD.IADD R9, R9, 0x1, -R4 ;  /* 0x0000000109099824 */ /* 0x000fe200078e0a04 */
[----:B------:R-:W-:Y:S01]  /*8f60*/  ISETP.GE.AND P1, PT, R13, RZ, PT ;  /* 0x000000ff0d00720c */ /* 0x000fe20003f26270 */
[----:B------:R-:W-:Y:S01]  /*8f70*/  IMAD R13, R4, R20, R18 ;  /* 0x00000014040d7224 */ /* 0x000fe200078e0212 */
[----:B------:R0:W-:Y:S01]  /*8f80*/  STL [R1+0x66c], R7 ;  /* 0x00066c0701007387 */ /* 0x0001e20000100800 */
[----:B------:R-:W-:Y:S02]  /*8f90*/  @!P6 IMAD.IADD R16, R16, 0x1, -R4 ;  /* 0x000000011010e824 */ /* 0x000fe400078e0a04 */
[----:B------:R-:W-:Y:S01]  /*8fa0*/  VIADD R15, R0, 0x159 ;  /* 0x00000159000f7836 */ /* 0x000fe20000000000 */
[----:B------:R-:W-:Y:S01]  /*8fb0*/  ISETP.GT.U32.AND P6, PT, R4, R13, PT ;  /* 0x0000000d0400720c */ /* 0x000fe20003fc4070 */
[----:B------:R-:W-:-:S03]  /*8fc0*/  IMAD.HI.U32 R18, R2, R19, RZ ;  /* 0x0000001302127227 */ /* 0x000fc600078e00ff */
[----:B------:R-:W-:Y:S01]  /*8fd0*/  IABS R8, R15 ;  /* 0x0000000f00087213 */ /* 0x000fe20000000000 */
[----:B------:R-:W-:Y:S01]  /*8fe0*/  @!P0 IMAD.IADD R12, R12, 0x1, -R4 ;  /* 0x000000010c0c8824 */ /* 0x000fe200078e0a04 */
[----:B------:R-:W-:Y:S01]  /*8ff0*/  ISETP.GT.U32.AND P0, PT, R4, R3, PT ;  /* 0x000000030400720c */ /* 0x000fe20003f04070 */
[----:B------:R-:W-:Y:S02]  /*9000*/  IMAD.MOV.U32 R22, RZ, RZ, R14 ;  /* 0x000000ffff167224 */ /* 0x000fe400078e000e */
[----:B------:R-:W-:-:S04]  /*9010*/  IMAD.HI.U32 R20, R2, R5, RZ ;  /* 0x0000000502147227 */ /* 0x000fc800078e00ff */
[----:B0-----:R-:W-:Y:S02]  /*9020*/  IMAD.MOV.U32 R7, RZ, RZ, R12 ;  /* 0x000000ffff077224 */ /* 0x001fe400078e000c */
[----:B------:R-:W-:-:S04]  /*9030*/  IMAD.HI.U32 R21, R2, R8, RZ ;  /* 0x0000000802157227 */ /* 0x000fc800078e00ff */
[----:B------:R-:W-:Y:S01]  /*9040*/  @!P0 IMAD.IADD R3, R3, 0x1, -R4 ;  /* 0x0000000103038824 */ /* 0x000fe200078e0a04 */
[----:B------:R-:W-:Y:S01]  /*9050*/  ISETP.GE.AND P0, PT, R10, RZ, PT ;  /* 0x000000ff0a00720c */ /* 0x000fe20003f06270 */
[----:B------:R-:W-:Y:S02]  /*9060*/  IMAD.MOV R18, RZ, RZ, -R18 ;  /* 0x000000ffff127224 */ /* 0x000fe400078e0a12 */
[----:B------:R-:W-:Y:S01]  /*9070*/  @!P6 IMAD.IADD R13, R13, 0x1, -R4 ;  /* 0x000000010d0de824 */ /* 0x000fe200078e0a04 */
[C---:B------:R-:W-:Y:S01]  /*9080*/  ISETP.GT.U32.AND P6, PT, R4.reuse, R3, PT ;  /* 0x000000030400720c */ /* 0x040fe20003fc4070 */
[----:B------:R-:W-:Y:S02]  /*9090*/  @!P3 IMAD.MOV R22, RZ, RZ, -R22 ;  /* 0x000000ffff16b224 */ /* 0x000fe400078e0a16 */
[----:B------:R-:W-:Y:S01]  /*90a0*/  IMAD.MOV R20, RZ, RZ, -R20 ;  /* 0x000000ffff147224 */ /* 0x000fe200078e0a14 */
[----:B------:R-:W-:Y:S01]  /*90b0*/  ISETP.GT.U32.AND P3, PT, R4, R13, PT ;  /* 0x0000000d0400720c */ /* 0x000fe20003f64070 */
[----:B------:R-:W-:Y:S01]  /*90c0*/  @!P2 IMAD.MOV R7, RZ, RZ, -R7 ;  /* 0x000000ffff07a224 */ /* 0x000fe200078e0a07 */
[----:B------:R-:W-:Y:S01]  /*90d0*/  STL [R1+0x668], R22 ;  /* 0x0006681601007387 */ /* 0x000fe20000100800 */
[----:B------:R-:W-:-:S02]  /*90e0*/  IMAD.MOV R21, RZ, RZ, -R21 ;  /* 0x000000ffff157224 */ /* 0x000fc400078e0a15 */
[C---:B------:R-:W-:Y:S01]  /*90f0*/  IMAD R18, R4.reuse, R18, R19 ;  /* 0x0000001204127224 */ /* 0x040fe200078e0213 */
[----:B------:R0:W-:Y:S01]  /*9100*/  STL [R1+0x664], R7 ;  /* 0x0006640701007387 */ /* 0x0001e20000100800 */
[C---:B------:R-:W-:Y:S02]  /*9110*/  IMAD R5, R4.reuse, R20, R5 ;  /* 0x0000001404057224 */ /* 0x040fe400078e0205 */
        /* <DEDUP_REMOVED lines=15> */
[----:B------:R-:W-:Y:S02]  /*9210*/  VIADD R19, R0, 0x156 ;  /* 0x0000015600137836 */ /* 0x000fe40000000000 */
[--C-:B------:R-:W-:Y:S01]  /*9220*/  @!P2 IMAD.IADD R18, R18, 0x1, -R4.reuse ;  /* 0x000000011212a824 */ /* 0x100fe200078e0a04 */
[----:B------:R-:W-:Y:S01]  /*9230*/  ISETP.GE.AND P2, PT, R17, RZ, PT ;  /* 0x000000ff1100720c */ /* 0x000fe20003f46270 */
[----:B------:R-:W-:Y:S01]  /*9240*/  IMAD.MOV R9, RZ, RZ, -R9 ;  /* 0x000000ffff097224 */ /* 0x000fe200078e0a09 */
[----:B------:R-:W-:Y:S01]  /*9250*/  IABS R12, R19 ;  /* 0x00000013000c7213 */ /* 0x000fe20000000000 */
[--C-:B------:R-:W-:Y:S01]  /*9260*/  @!P3 IMAD.IADD R13, R13, 0x1, -R4.reuse ;  /* 0x000000010d0db824 */ /* 0x100fe200078e0a04 */
[----:B------:R-:W-:Y:S01]  /*9270*/  ISETP.GE.AND P3, PT, R15, RZ, PT ;  /* 0x000000ff0f00720c */ /* 0x000fe20003f66270 */
[----:B------:R-:W-:Y:S01]  /*9280*/  @!P4 IMAD.IADD R8, R8, 0x1, -R4 ;  /* 0x000000010808c824 */ /* 0x000fe200078e0a04 */
[----:B------:R-:W-:Y:S01]  /*9290*/  ISETP.GT.U32.AND P4, PT, R4, R18, PT ;  /* 0x000000120400720c */ /* 0x000fe20003f84070 */
[----:B0-----:R-:W-:-:S02]  /*92a0*/  IMAD.MOV.U32 R7, RZ, RZ, R3 ;  /* 0x000000ffff077224 */ /* 0x001fc400078e0003 */
[----:B------:R-:W-:Y:S02]  /*92b0*/  IMAD R14, R4, R9, R14 ;  /* 0x00000009040e7224 */ /* 0x000fe400078e020e */
[----:B------:R-:W-:Y:S02]  /*92c0*/  @!P1 IMAD.MOV R7, RZ, RZ, -R7 ;  /* 0x000000ffff079224 */ /* 0x000fe400078e0a07 */
[----:B------:R-:W-:-:S03]  /*92d0*/  IMAD.HI.U32 R11, R2, R12, RZ ;  /* 0x0000000c020b7227 */ /* 0x000fc600078e00ff */
[----:B------:R0:W-:Y:S01]  /*92e0*/  STL [R1+0x6b0], R7 ;  /* 0x0006b00701007387 */ /* 0x0001e20000100800 */
[----:B------:R-:W-:Y:S01]  /*92f0*/  @!P6 IMAD.IADD R5, R5, 0x1, -R4 ;  /* 0x000000010505e824 */ /* 0x000fe200078e0a04 */
[----:B------:R-:W-:Y:S01]  /*9300*/  ISETP.GT.U32.AND P6, PT, R4, R8, PT ;  /* 0x000000080400720c */ /* 0x000fe20003fc4070 */
[----:B------:R-:W-:Y:S02]  /*9310*/  IMAD.MOV R11, RZ, RZ, -R11 ;  /* 0x000000ffff0b7224 */ /* 0x000fe400078e0a0b */
[----:B------:R-:W-:Y:S01]  /*9320*/  VIADD R3, R0, 0x155 ;  /* 0x0000015500037836 */ /* 0x000fe20000000000 */
[C---:B------:R-:W-:Y:S01]  /*9330*/  ISETP.GT.U32.AND P1, PT, R4.reuse, R5, PT ;  /* 0x000000050400720c */ /* 0x040fe20003f24070 */
[----:B------:R-:W-:Y:S02]  /*9340*/  IMAD R12, R4, R11, R12 ;  /* 0x0000000b040c7224 */ /* 0x000fe400078e020c */
[----:B------:R-:W-:Y:S01]  /*9350*/  @!P4 IMAD.IADD R18, R18, 0x1, -R4 ;  /* 0x000000011212c824 */ /* 0x000fe200078e0a04 */
[----:B------:R-:W-:Y:S01]  /*9360*/  IABS R11, R3 ;  /* 0x00000003000b7213 */ /* 0x000fe20000000000 */
[----:B0-----:R-:W-:Y:S01]  /*9370*/  IMAD.MOV.U32 R7, RZ, RZ, R13 ;  /* 0x000000ffff077224 */ /* 0x001fe200078e000d */
[----:B------:R-:W-:Y:S01]  /*9380*/  ISETP.GE.AND P4, PT, R10, RZ, PT ;  /* 0x000000ff0a00720c */ /* 0x000fe20003f86270 */
[----:B------:R-:W-:-:S02]  /*9390*/  VIADD R9, R0, 0x154 ;  /* 0x0000015400097836 */ /* 0x000fc40000000000 */
[----:B------:R-:W-:Y:S01]  /*93a0*/  @!P0 IMAD.MOV R7, RZ, RZ, -R7 ;  /* 0x000000ffff078224 */ /* 0x000fe200078e0a07 */
[----:B------:R-:W-:Y:S01]  /*93b0*/  ISETP.GT.U32.AND P0, PT, R4, R14, PT ;  /* 0x0000000e0400720c */ /* 0x000fe20003f04070 */
[----:B------:R-:W-:Y:S01]  /*93c0*/  IMAD.HI.U32 R16, R2, R11, RZ ;  /* 0x0000000b02107227 */ /* 0x000fe200078e00ff */
[----:B------:R-:W-:Y:S02]  /*93d0*/  IABS R10, R9 ;  /* 0x00000009000a7213 */ /* 0x000fe40000000000 */
[----:B------:R0:W-:Y:S01]  /*93e0*/  STL [R1+0x6ac], R7 ;  /* 0x0006ac0701007387 */ /* 0x0001e20000100800 */
[----:B------:R-:W-:Y:S01]  /*93f0*/  @!P6 IMAD.IADD R8, R8, 0x1, -R4 ;  /* 0x000000010808e824 */ /* 0x000fe200078e0a04 */
[----:B------:R-:W-:Y:S01]  /*9400*/  ISETP.GT.U32.AND P6, PT, R4, R12, PT ;  /* 0x0000000c0400720c */ /* 0x000fe20003fc4070 */
[----:B------:R-:W-:Y:S02]  /*9410*/  VIADD R13, R0, 0x153 ;  /* 0x00000153000d7836 */ /* 0x000fe40000000000 */
[----:B------:R-:W-:-:S02]  /*9420*/  IMAD.MOV R16, RZ, RZ, -R16 ;  /* 0x000000ffff107224 */ /* 0x000fc400078e0a10 */
[----:B------:R-:W-:-:S04]  /*9430*/  IMAD.HI.U32 R15, R2, R10, RZ ;  /* 0x0000000a020f7227 */ /* 0x000fc800078e00ff */
[----:B0-----:R-:W-:Y:S02]  /*9440*/  IMAD.MOV.U32 R7, RZ, RZ, R18 ;  /* 0x000000ffff077224 */ /* 0x001fe400078e0012 */
[--C-:B------:R-:W-:Y:S01]  /*9450*/  @!P0 IMAD.IADD R14, R14, 0x1, -R4.reuse ;  /* 0x000000010e0e8824 */ /* 0x100fe200078e0a04 */
[----:B------:R-:W-:Y:S01]  /*9460*/  ISETP.GE.AND P0, PT, R3, RZ, PT ;  /* 0x000000ff0300720c */ /* 0x000fe20003f06270 */
[----:B------:R-:W-:Y:S01]  /*9470*/  @!P5 IMAD.MOV R7, RZ, RZ, -R7 ;  /* 0x000000ffff07d224 */ /* 0x000fe200078e0a07 */
[----:B------:R-:W-:Y:S01]  /*9480*/  IABS R3, R13 ;  /* 0x0000000d00037213 */ /* 0x000fe20000000000 */
[C---:B------:R-:W-:Y:S01]  /*9490*/  IMAD R11, R4.reuse, R16, R11 ;  /* 0x00000010040b7224 */ /* 0x040fe200078e020b */
[----:B------:R-:W-:Y:S01]  /*94a0*/  ISETP.GT.U32.AND P5, PT, R4, R14, PT ;  /* 0x0000000e0400720c */ /* 0x000fe20003fa4070 */
[----:B------:R-:W-:Y:S01]  /*94b0*/  IMAD.MOV R15, RZ, RZ, -R15 ;  /* 0x000000ffff0f7224 */ /* 0x000fe200078e0a0f */
[----:B------:R0:W-:Y:S01]  /*94c0*/  STL [R1+0x6a8], R7 ;  /* 0x0006a80701007387 */ /* 0x0001e20000100800 */
[----:B------:R-:W-:-:S02]  /*94d0*/  @!P6 IMAD.IADD R12, R12, 0x1, -R4 ;  /* 0x000000010c0ce824 */ /* 0x000fc400078e0a04 */
[----:B------:R-:W-:Y:S01]  /*94e0*/  @!P1 IMAD.IADD R5, R5, 0x1, -R4 ;  /* 0x0000000105059824 */ /* 0x000fe200078e0a04 */
[----:B------:R-:W-:Y:S01]  /*94f0*/  ISETP.GE.AND P1, PT, R19, RZ, PT ;  /* 0x000000ff1300720c */ /* 0x000fe20003f26270 */
[----:B------:R-:W-:Y:S01]  /*9500*/  VIADD R18, R0, 0x14d ;  /* 0x0000014d00127836 */ /* 0x000fe20000000000 */
[----:B------:R-:W-:Y:S01]  /*9510*/  ISETP.GT.U32.AND P6, PT, R4, R12, PT ;  /* 0x0000000c0400720c */ /* 0x000fe20003fc4070 */
[----:B------:R-:W-:Y:S01]  /*9520*/  @!P2 IMAD.MOV R5, RZ, RZ, -R5 ;  /* 0x000000ffff05a224 */ /* 0x000fe200078e0a05 */
[----:B------:R-:W-:Y:S01]  /*9530*/  ISETP.GE.AND P2, PT, R9, RZ, PT ;  /* 0x000000ff0900720c */ /* 0x000fe20003f46270 */
[----:B------:R-:W-:Y:S02]  /*9540*/  VIADD R9, R0, 0x151 ;  /* 0x0000015100097836 */ /* 0x000fe40000000000 */
[----:B0-----:R-:W-:Y:S02]  /*9550*/  IMAD.MOV.U32 R7, RZ, RZ, R8 ;  /* 0x000000ffff077224 */ /* 0x001fe400078e0008 */
[C---:B------:R-:W-:Y:S01]  /*9560*/  IMAD R8, R4.reuse, R15, R10 ;  /* 0x0000000f04087224 */ /* 0x040fe200078e020a */
[----:B------:R-:W-:Y:S01]  /*9570*/  IABS R22, R9 ;  /* 0x0000000900167213 */ /* 0x000fe20000000000 */
[----:B------:R-:W-:Y:S01]  /*9580*/  @!P3 IMAD.MOV R7, RZ, RZ, -R7 ;  /* 0x000000ffff07b224 */ /* 0x000fe200078e0a07 */
[----:B------:R-:W-:Y:S01]  /*9590*/  ISETP.GT.U32.AND P3, PT, R4, R11, PT ;  /* 0x0000000b0400720c */ /* 0x000fe20003f64070 */
[----:B------:R-:W-:-:S03]  /*95a0*/  IMAD.HI.U32 R10, R2, R3, RZ ;  /* 0x00000003020a7227 */ /* 0x000fc600078e00ff */
[----:B------:R-:W-:Y:S01]  /*95b0*/  STL [R1+0x6b4], R7 ;  /* 0x0006b40701007387 */ /* 0x000fe20000100800 */
[----:B------:R-:W-:Y:S02]  /*95c0*/  IMAD.MOV R10, RZ, RZ, -R10 ;  /* 0x000000ffff0a7224 */ /* 0x000fe400078e0a0a */
[----:B------:R-:W-:Y:S01]  /*95d0*/  @!P5 IMAD.IADD R14, R14, 0x1, -R4 ;  /* 0x000000010e0ed824 */ /* 0x000fe200078e0a04 */
[C---:B------:R-:W-:Y:S01]  /*95e0*/  ISETP.GT.U32.AND P5, PT, R4.reuse, R8, PT ;  /* 0x000000080400720c */ /* 0x040fe20003fa4070 */
[C---:B------:R-:W-:Y:S01]  /*95f0*/  IMAD R10, R4.reuse, R10, R3 ;  /* 0x0000000a040a7224 */ /* 0x040fe200078e0203 */
[----:B------:R0:W-:Y:S01]  /*9600*/  STL [R1+0x6e8], R5 ;  /* 0x0006e80501007387 */ /* 0x0001e20000100800 */
[----:B------:R-:W-:Y:S02]  /*9610*/  IMAD.MOV.U32 R15, RZ, RZ, R14 ;  /* 0x000000ffff0f7224 */ /* 0x000fe400078e000e */
[--C-:B------:R-:W-:Y:S02]  /*9620*/  @!P3 IMAD.IADD R11, R11, 0x1, -R4.reuse ;  /* 0x000000010b0bb824 */ /* 0x100fe400078e0a04 */
[----:B------:R-:W-:Y:S01]  /*9630*/  @!P4 IMAD.MOV R15, RZ, RZ, -R15 ;  /* 0x000000ffff0fc224 */ /* 0x000fe200078e0a0f */
[----:B------:R-:W-:Y:S01]  /*9640*/  ISETP.GT.U32.AND P4, PT, R4, R10, PT ;  /* 0x0000000a0400720c */ /* 0x000fe20003f84070 */
[----:B------:R-:W-:Y:S01]  /*9650*/  @!P6 IMAD.IADD R12, R12, 0x1, -R4 ;  /* 0x000000010c0ce824 */ /* 0x000fe200078e0a04 */
[----:B------:R-:W-:Y:S01]  /*9660*/  ISETP.GT.U32.AND P3, PT, R4, R11, PT ;  /* 0x0000000b0400720c */ /* 0x000fe20003f64070 */
[----:B------:R-:W-:Y:S01]  /*9670*/  IMAD.HI.U32 R14, R2, R22, RZ ;  /* 0x00000016020e7227 */ /* 0x000fe200078e00ff */
[----:B------:R1:W-:Y:S01]  /*9680*/  STL [R1+0x6e4], R15 ;  /* 0x0006e40f01007387 */ /* 0x0003e20000100800 */
[----:B------:R-:W-:-:S02]  /*9690*/  ISETP.GE.AND P6, PT, R13, RZ, PT ;  /* 0x000000ff0d00720c */ /* 0x000fc40003fc6270 */
[----:B0-----:R-:W-:Y:S02]  /*96a0*/  VIADD R5, R0, 0x152 ;  /* 0x0000015200057836 */ /* 0x001fe40000000000 */
[----:B------:R-:W-:Y:S02]  /*96b0*/  IMAD.MOV.U32 R7, RZ, RZ, R12 ;  /* 0x000000ffff077224 */ /* 0x000fe400078e000c */
[--C-:B------:R-:W-:Y:S01]  /*96c0*/  @!P5 IMAD.IADD R8, R8, 0x1, -R4.reuse ;  /* 0x000000010808d824 */ /* 0x100fe200078e0a04 */
[----:B------:R-:W-:Y:S01]  /*96d0*/  IABS R21, R5 ;  /* 0x0000000500157213 */ /* 0x000fe20000000000 */
[--C-:B------:R-:W-:Y:S02]  /*96e0*/  @!P4 IMAD.IADD R10, R10, 0x1, -R4.reuse ;  /* 0x000000010a0ac824 */ /* 0x100fe400078e0a04 */
[----:B------:R-:W-:Y:S01]  /*96f0*/  @!P3 IMAD.IADD R11, R11, 0x1, -R4 ;  /* 0x000000010b0bb824 */ /* 0x000fe200078e0a04 */
[----:B------:R-:W-:Y:S01]  /*9700*/  ISETP.GT.U32.AND P5, PT, R4, R8, PT ;  /* 0x000000080400720c */ /* 0x000fe20003fa4070 */
[----:B------:R-:W-:Y:S01]  /*9710*/  IMAD.HI.U32 R12, R2, R21, RZ ;  /* 0x00000015020c7227 */ /* 0x000fe200078e00ff */
[----:B------:R-:W-:-:S02]  /*9720*/  ISETP.GT.U32.AND P4, PT, R4, R10, PT ;  /* 0x0000000a0400720c */ /* 0x000fc40003f84070 */
[----:B------:R-:W-:Y:S01]  /*9730*/  ISETP.GE.AND P3, PT, R9, RZ, PT ;  /* 0x000000ff0900720c */ /* 0x000fe20003f66270 */
[----:B------:R-:W-:Y:S02]  /*9740*/  IMAD.MOV R12, RZ, RZ, -R12 ;  /* 0x000000ffff0c7224 */ /* 0x000fe400078e0a0c */
[----:B-1----:R-:W-:Y:S02]  /*9750*/  IMAD.MOV.U32 R15, RZ, RZ, R11 ;  /* 0x000000ffff0f7224 */ /* 0x002fe400078e000b */
[C---:B------:R-:W-:Y:S02]  /*9760*/  IMAD R21, R4.reuse, R12, R21 ;  /* 0x0000000c04157224 */ /* 0x040fe400078e0215 */
[----:B------:R-:W-:Y:S02]  /*9770*/  IMAD.MOV R9, RZ, RZ, -R14 ;  /* 0x000000ffff097224 */ /* 0x000fe400078e0a0e */
[----:B------:R-:W-:Y:S01]  /*9780*/  @!P0 IMAD.MOV R15, RZ, RZ, -R15 ;  /* 0x000000ffff0f8224 */ /* 0x000fe200078e0a0f */
[----:B------:R-:W-:Y:S01]  /*9790*/  ISETP.GT.U32.AND P0, PT, R4, R21, PT ;  /* 0x000000150400720c */ /* 0x000fe20003f04070 */
[----:B------:R-:W-:-:S02]  /*97a0*/  VIADD R13, R0, 0x150 ;  /* 0x00000150000d7836 */ /* 0x000fc40000000000 */
[----:B------:R-:W-:Y:S02]  /*97b0*/  IMAD R22, R4, R9, R22 ;  /* 0x0000000904167224 */ /* 0x000fe400078e0216 */
[----:B------:R-:W-:Y:S01]  /*97c0*/  @!P1 IMAD.MOV R7, RZ, RZ, -R7 ;  /* 0x000000ffff079224 */ /* 0x000fe200078e0a07 */
[----:B------:R-:W-:Y:S01]  /*97d0*/  IABS R3, R13 ;  /* 0x0000000d00037213 */ /* 0x000fe20000000000 */
[--C-:B------:R-:W-:Y:S01]  /*97e0*/  @!P5 IMAD.IADD R8, R8, 0x1, -R4.reuse ;  /* 0x000000010808d824 */ /* 0x100fe200078e0a04 */
[----:B------:R-:W-:Y:S01]  /*97f0*/  ISETP.GE.AND P1, PT, R5, RZ, PT ;  /* 0x000000ff0500720c */ /* 0x000fe20003f26270 */
[----:B------:R-:W-:Y:S01]  /*9800*/  @!P4 IMAD.IADD R10, R10, 0x1, -R4 ;  /* 0x000000010a0ac824 */ /* 0x000fe200078e0a04 */
[----:B------:R-:W-:Y:S01]  /*9810*/  ISETP.GT.U32.AND P4, PT, R4, R22, PT ;  /* 0x000000160400720c */ /* 0x000fe20003f84070 */
[----:B------:R0:W-:Y:S01]  /*9820*/  STL [R1+0x708], R7 ;  /* 0x0007080701007387 */ /* 0x0001e20000100800 */
[----:B------:R-:W-:Y:S01]  /*9830*/  IMAD.HI.U32 R5, R2, R3, RZ ;  /* 0x0000000302057227 */ /* 0x000fe200078e00ff */
[----:B------:R-:W-:-:S02]  /*9840*/  ISETP.GE.AND P5, PT, R13, RZ, PT ;  /* 0x000000ff0d00720c */ /* 0x000fc40003fa6270 */
[----:B------:R1:W-:Y:S01]  /*9850*/  STL [R1+0x704], R15 ;  /* 0x0007040f01007387 */ /* 0x0003e20000100800 */
[----:B------:R-:W-:Y:S02]  /*9860*/  @!P0 IMAD.IADD R21, R21, 0x1, -R4 ;  /* 0x0000000115158824 */ /* 0x000fe400078e0a04 */
[----:B------:R-:W-:Y:S02]  /*9870*/  VIADD R13, R0, 0x14f ;  /* 0x0000014f000d7836 */ /* 0x000fe40000000000 */
[----:B------:R-:W-:Y:S01]  /*9880*/  IMAD.MOV R5, RZ, RZ, -R5 ;  /* 0x000000ffff057224 */ /* 0x000fe200078e0a05 */
[----:B------:R-:W-:Y:S01]  /*9890*/  ISETP.GT.U32.AND P0, PT, R4, R21, PT ;  /* 0x000000150400720c */ /* 0x000fe20003f04070 */
[----:B0-----:R-:W-:Y:S01]  /*98a0*/  IMAD.MOV.U32 R7, RZ, RZ, R8 ;  /* 0x000000ffff077224 */ /* 0x001fe200078e0008 */
[----:B------:R-:W-:Y:S01]  /*98b0*/  IABS R8, R18 ;  /* 0x0000001200087213 */ /* 0x000fe20000000000 */
[----:B------:R-:W-:Y:S02]  /*98c0*/  VIADD R9, R0, 0x14e ;  /* 0x0000014e00097836 */ /* 0x000fe40000000000 */
[----:B------:R-:W-:Y:S01]  /*98d0*/  @!P2 IMAD.MOV R7, RZ, RZ, -R7 ;  /* 0x000000ffff07a224 */ /* 0x000fe200078e0a07 */
[----:B------:R-:W-:Y:S01]  /*98e0*/  ISETP.GE.AND P2, PT, R13, RZ, PT ;  /* 0x000000ff0d00720c */ /* 0x000fe20003f46270 */
[----:B------:R-:W-:Y:S01]  /*98f0*/  IMAD R3, R4, R5, R3 ;  /* 0x0000000504037224 */ /* 0x000fe200078e0203 */
[----:B------:R-:W-:Y:S01]  /*9900*/  IABS R13, R13 ;  /* 0x0000000d000d7213 */ /* 0x000fe20000000000 */
[----:B------:R-:W-:Y:S01]  /*9910*/  @!P4 IMAD.IADD R22, R22, 0x1, -R4 ;  /* 0x000000011616c824 */ /* 0x000fe200078e0a04 */
[----:B------:R0:W-:Y:S01]  /*9920*/  STL [R1+0x720], R7 ;  /* 0x0007200701007387 */ /* 0x0001e20000100800 */
[----:B------:R-:W-:Y:S01]  /*9930*/  IABS R11, R9 ;  /* 0x00000009000b7213 */ /* 0x000fe20000000000 */
[----:B------:R-:W-:-:S02]  /*9940*/  IMAD.HI.U32 R16, R2, R8, RZ ;  /* 0x0000000802107227 */ /* 0x000fc400078e00ff */
[----:B------:R-:W-:Y:S02]  /*9950*/  ISETP.GT.U32.AND P4, PT, R4, R22, PT ;  /* 0x000000160400720c */ /* 0x000fe40003f84070 */
[----:B-1----:R-:W-:-:S04]  /*9960*/  IMAD.HI.U32 R15, R2, R13, RZ ;  /* 0x0000000d020f7227 */ /* 0x002fc800078e00ff */
[----:B0-----:R-:W-:Y:S02]  /*9970*/  IMAD.MOV.U32 R7, RZ, RZ, R10 ;  /* 0x000000ffff077224 */ /* 0x001fe400078e000a */
[----:B------:R-:W-:-:S04]  /*9980*/  IMAD.HI.U32 R12, R2, R11, RZ ;  /* 0x0000000b020c7227 */ /* 0x000fc800078e00ff */
[----:B------:R-:W-:Y:S01]  /*9990*/  @!P6 IMAD.MOV R7, RZ, RZ, -R7 ;  /* 0x000000ffff07e224 */ /* 0x000fe200078e0a07 */
[C---:B------:R-:W-:Y:S01]  /*99a0*/  ISETP.GT.U32.AND P6, PT, R4.reuse, R3, PT ;  /* 0x000000030400720c */ /* 0x040fe20003fc4070 */
[----:B------:R-:W-:Y:S02]  /*99b0*/  IMAD.MOV R15, RZ, RZ, -R15 ;  /* 0x000000ffff0f7224 */ /* 0x000fe400078e0a0f */
[----:B------:R-:W-:Y:S01]  /*99c0*/  IMAD.MOV R12, RZ, RZ, -R12 ;  /* 0x000000ffff0c7224 */ /* 0x000fe200078e0a0c */
[----:B------:R0:W-:Y:S01]  /*99d0*/  STL [R1+0x71c], R7 ;  /* 0x00071c0701007387 */ /* 0x0001e20000100800 */
[----:B------:R-:W-:Y:S01]  /*99e0*/  @!P0 IMAD.IADD R21, R21, 0x1, -R4 ;  /* 0x0000000115158824 */ /* 0x000fe200078e0a04 */
[----:B------:R-:W-:Y:S01]  /*99f0*/  ISETP.GE.AND P0, PT, R9, RZ, PT ;  /* 0x000000ff0900720c */ /* 0x000fe20003f06270 */
[C---:B------:R-:W-:Y:S02]  /*9a00*/  IMAD R9, R4.reuse, R15, R13 ;  /* 0x0000000f04097224 */ /* 0x040fe400078e020d */
[----:B------:R-:W-:-:S02]  /*9a10*/  IMAD R11, R4, R12, R11 ;  /* 0x0000000c040b7224 */ /* 0x000fc400078e020b */
[--C-:B------:R-:W-:Y:S01]  /*9a20*/  @!P4 IMAD.IADD R22, R22, 0x1, -R4.reuse ;  /* 0x000000011616c824 */ /* 0x100fe200078e0a04 */
[C---:B------:R-:W-:Y:S01]  /*9a30*/  ISETP.GT.U32.AND P4, PT, R4.reuse, R9, PT ;  /* 0x000000090400720c */ /* 0x040fe20003f84070 */
[----:B------:R-:W-:Y:S01]  /*9a40*/  @!P6 IMAD.IADD R3, R3, 0x1, -R4 ;  /* 0x000000010303e824 */ /* 0x000fe200078e0a04 */
[----:B------:R-:W-:Y:S01]  /*9a50*/  ISETP.GT.U32.AND P6, PT, R4, R11, PT ;  /* 0x0000000b0400720c */ /* 0x000fe20003fc4070 */
[C---:B------:R-:W-:Y:S02]  /*9a60*/  VIADD R14, R0.reuse, 0x14c ;  /* 0x0000014c000e7836 */ /* 0x040fe40000000000 */
[----:B------:R-:W-:Y:S02]  /*9a70*/  IMAD.MOV R10, RZ, RZ, -R16 ;  /* 0x000000ffff0a7224 */ /* 0x000fe400078e0a10 */
[C---:B------:R-:W-:Y:S01]  /*9a80*/  VIADD R13, R0.reuse, 0x14b ;  /* 0x0000014b000d7836 */ /* 0x040fe20000000000 */
[----:B------:R-:W-:Y:S01]  /*9a90*/  IABS R17, R14 ;  /* 0x0000000e00117213 */ /* 0x000fe20000000000 */
[----:B------:R-:W-:-:S02]  /*9aa0*/  VIADD R16, R0, 0x14a ;  /* 0x0000014a00107836 */ /* 0x000fc40000000000 */
[----:B0-----:R-:W-:Y:S01]  /*9ab0*/  IMAD.MOV.U32 R7, RZ, RZ, R21 ;  /* 0x000000ffff077224 */ /* 0x001fe200078e0015 */
[----:B------:R-:W-:Y:S01]  /*9ac0*/  IABS R15, R13 ;  /* 0x0000000d000f7213 */ /* 0x000fe20000000000 */
[--C-:B------:R-:W-:Y:S01]  /*9ad0*/  @!P4 IMAD.IADD R9, R9, 0x1, -R4.reuse ;  /* 0x000000010909c824 */ /* 0x100fe200078e0a04 */
[----:B------:R-:W-:Y:S01]  /*9ae0*/  IABS R19, R16 ;  /* 0x0000001000137213 */ /* 0x000fe20000000000 */
[----:B------:R-:W-:Y:S01]  /*9af0*/  @!P6 IMAD.IADD R11, R11, 0x1, -R4 ;  /* 0x000000010b0be824 */ /* 0x000fe200078e0a04 */
[----:B------:R-:W-:Y:S01]  /*9b00*/  ISETP.GT.U32.AND P4, PT, R4, R3, PT ;  /* 0x000000030400720c */ /* 0x000fe20003f84070 */
[----:B------:R-:W-:-:S03]  /*9b10*/  IMAD.HI.U32 R5, R2, R17, RZ ;  /* 0x0000001102057227 */ /* 0x000fc600078e00ff */
[C---:B------:R-:W-:Y:S01]  /*9b20*/  ISETP.GT.U32.AND P6, PT, R4.reuse, R11, PT ;  /* 0x0000000b0400720c */ /* 0x040fe20003fc4070 */
[----:B------:R-:W-:Y:S01]  /*9b30*/  @!P1 IMAD.MOV R7, RZ, RZ, -R7 ;  /* 0x000000ffff079224 */ /* 0x000fe200078e0a07 */
[----:B------:R-:W-:Y:S01]  /*9b40*/  ISETP.GT.U32.AND P1, PT, R4, R9, PT ;  /* 0x000000090400720c */ /* 0x000fe20003f24070 */
[----:B------:R-:W-:Y:S02]  /*9b50*/  IMAD.MOV R5, RZ, RZ, -R5 ;  /* 0x000000ffff057224 */ /* 0x000fe400078e0a05 */
[C---:B------:R-:W-:Y:S01]  /*9b60*/  IMAD.HI.U32 R23, R2.reuse, R15, RZ ;  /* 0x0000000f02177227 */ /* 0x040fe200078e00ff */
[----:B------:R0:W-:Y:S03]  /*9b70*/  STL [R1+0x718], R7 ;  /* 0x0007180701007387 */ /* 0x0001e60000100800 */
[----:B------:R-:W-:-:S04]  /*9b80*/  IMAD.HI.U32 R21, R2, R19, RZ ;  /* 0x0000001302157227 */ /* 0x000fc800078e00ff */
[C---:B------:R-:W-:Y:S02]  /*9b90*/  IMAD R8, R4.reuse, R10, R8 ;  /* 0x0000000a04087224 */ /* 0x040fe400078e0208 */
[C---:B------:R-:W-:Y:S02]  /*9ba0*/  IMAD R17, R4.reuse, R5, R17 ;  /* 0x0000000504117224 */ /* 0x040fe400078e0211 */
[----:B0-----:R-:W-:Y:S02]  /*9bb0*/  IMAD.MOV.U32 R7, RZ, RZ, R22 ;  /* 0x000000ffff077224 */ /* 0x001fe400078e0016 */
[----:B------:R-:W-:Y:S02]  /*9bc0*/  IMAD.MOV R23, RZ, RZ, -R23 ;  /* 0x000000ffff177224 */ /* 0x000fe400078e0a17 */
[----:B------:R-:W-:Y:S02]  /*9bd0*/  IMAD.MOV R21, RZ, RZ, -R21 ;  /* 0x000000ffff157224 */ /* 0x000fe400078e0a15 */
[----:B------:R-:W-:Y:S01]  /*9be0*/  @!P3 IMAD.MOV R7, RZ, RZ, -R7 ;  /* 0x000000ffff07b224 */ /* 0x000fe200078e0a07 */
[C---:B------:R-:W-:Y:S01]  /*9bf0*/  ISETP.GT.U32.AND P3, PT, R4.reuse, R8, PT ;  /* 0x000000080400720c */ /* 0x040fe20003f64070 */
[----:B------:R-:W-:Y:S01]  /*9c00*/  @!P4 IMAD.IADD R3, R3, 0x1, -R4 ;  /* 0x000000010303c824 */ /* 0x000fe200078e0a04 */
[C---:B------:R-:W-:Y:S01]  /*9c10*/  ISETP.GT.U32.AND P4, PT, R4.reuse, R17, PT ;  /* 0x000000110400720c */ /* 0x040fe20003f84070 */
[C---:B------:R-:W-:Y:S01]  /*9c20*/  IMAD R15, R4.reuse, R23, R15 ;  /* 0x00000017040f7224 */ /* 0x040fe200078e020f */
[----:B------:R0:W-:Y:S01]  /*9c30*/  STL [R1+0x714], R7 ;  /* 0x0007140701007387 */ /* 0x0001e20000100800 */
[----:B------:R-:W-:-:S02]  /*9c40*/  IMAD R19, R4, R21, R19 ;  /* 0x0000001504137224 */ /* 0x000fc400078e0213 */
[----:B------:R-:W-:Y:S02]  /*9c50*/  VIADD R10, R0, 0x149 ;  /* 0x00000149000a7836 */ /* 0x000fe40000000000 */
[--C-:B------:R-:W-:Y:S01]  /*9c60*/  @!P1 IMAD.IADD R9, R9, 0x1, -R4.reuse ;  /* 0x0000000109099824 */ /* 0x100fe200078e0a04 */
[C---:B------:R-:W-:Y:S01]  /*9c70*/  ISETP.GT.U32.AND P1, PT, R4.reuse, R15, PT ;  /* 0x0000000f0400720c */ /* 0x040fe20003f24070 */
[----:B------:R-:W-:Y:S01]  /*9c80*/  @!P6 IMAD.IADD R11, R11, 0x1, -R4 ;  /* 0x000000010b0be824 */ /* 0x000fe200078e0a04 */
[----:B------:R-:W-:Y:S01]  /*9c90*/  ISETP.GT.U32.AND P6, PT, R4, R19, PT ;  /* 0x000000130400720c */ /* 0x000fe20003fc4070 */
[----:B------:R-:W-:Y:S01]  /*9ca0*/  IMAD.MOV.U32 R24, RZ, RZ, R3 ;  /* 0x000000ffff187224 */ /* 0x000fe200078e0003 */
[----:B------:R-:W-:Y:S01]  /*9cb0*/  IABS R20, R10 ;  /* 0x0000000a00147213 */ /* 0x000fe20000000000 */
[----:B------:R-:W-:Y:S02]  /*9cc0*/  VIADD R12, R0, 0x148 ;  /* 0x00000148000c7836 */ /* 0x000fe40000000000 */
[----:B0-----:R-:W-:-:S02]  /*9cd0*/  IMAD.MOV.U32 R7, RZ, RZ, R9 ;  /* 0x000000ffff077224 */ /* 0x001fc400078e0009 */
[----:B------:R-:W-:Y:S01]  /*9ce0*/  IMAD.HI.U32 R22, R2, R20, RZ ;  /* 0x0000001402167227 */ /* 0x000fe200078e00ff */
[----:B------:R-:W-:-:S03]  /*9cf0*/  IABS R5, R12 ;  /* 0x0000000c00057213 */ /* 0x000fc60000000000 */
[----:B------:R-:W-:Y:S02]  /*9d00*/  @!P5 IMAD.MOV R24, RZ, RZ, -R24 ;  /* 0x000000ffff18d224 */ /* 0x000fe400078e0a18 */
[--C-:B------:R-:W-:Y:S01]  /*9d10*/  @!P3 IMAD.IADD R8, R8, 0x1, -R4.reuse ;  /* 0x000000010808b824 */ /* 0x100fe200078e0a04 */
[----:B------:R-:W-:Y:S01]  /*9d20*/  ISETP.GE.AND P3, PT, R18, RZ, PT ;  /* 0x000000ff1200720c */ /* 0x000fe20003f66270 */
[----:B------:R-:W-:Y:S01]  /*9d30*/  @!P4 IMAD.IADD R17, R17, 0x1, -R4 ;  /* 0x000000011111c824 */ /* 0x000fe200078e0a04 */
[----:B------:R-:W-:Y:S01]  /*9d40*/  STL [R1+0x710], R24 ;  /* 0x0007101801007387 */ /* 0x000fe20000100800 */
[----:B------:R-:W-:Y:S01]  /*9d50*/  @!P2 IMAD.MOV R7, RZ, RZ, -R7 ;  /* 0x000000ffff07a224 */ /* 0x000fe200078e0a07 */
[----:B------:R-:W-:Y:S01]  /*9d60*/  ISETP.GE.AND P4, PT, R14, RZ, PT ;  /* 0x000000ff0e00720c */ /* 0x000fe20003f86270 */
[----:B------:R-:W-:Y:S02]  /*9d70*/  IMAD.MOV R22, RZ, RZ, -R22 ;  /* 0x000000ffff167224 */ /* 0x000fe400078e0a16 */
[--C-:B------:R-:W-:Y:S01]  /*9d80*/  @!P1 IMAD.IADD R15, R15, 0x1, -R4.reuse ;  /* 0x000000010f0f9824 */ /* 0x100fe200078e0a04 */
[C---:B------:R-:W-:Y:S01]  /*9d90*/  ISETP.GT.U32.AND P1, PT, R4.reuse, R8, PT ;  /* 0x000000080400720c */ /* 0x040fe20003f24070 */
[----:B------:R-:W-:Y:S01]  /*9da0*/  @!P6 IMAD.IADD R19, R19, 0x1, -R4 ;  /* 0x000000011313e824 */ /* 0x000fe200078e0a04 */
[----:B------:R-:W-:Y:S01]  /*9db0*/  ISETP.GT.U32.AND P6, PT, R4, R17, PT ;  /* 0x000000110400720c */ /* 0x000fe20003fc4070 */
[----:B------:R0:W-:Y:S01]  /*9dc0*/  STL [R1+0x70c], R7 ;  /* 0x00070c0701007387 */ /* 0x0001e20000100800 */
[----:B------:R-:W-:Y:S01]  /*9dd0*/  IMAD.HI.U32 R23, R2, R5, RZ ;  /* 0x0000000502177227 */ /* 0x000fe200078e00ff */
[----:B------:R-:W-:-:S02]  /*9de0*/  ISETP.GT.U32.AND P5, PT, R4, R15, PT ;  /* 0x0000000f0400720c */ /* 0x000fc40003fa4070 */
[C---:B------:R-:W-:Y:S01]  /*9df0*/  ISETP.GT.U32.AND P2, PT, R4.reuse, R19, PT ;  /* 0x000000130400720c */ /* 0x040fe20003f44070 */
[----:B------:R-:W-:Y:S02]  /*9e00*/  IMAD R20, R4, R22, R20 ;  /* 0x0000001604147224 */ /* 0x000fe400078e0214 */
[----:B------:R-:W-:Y:S02]  /*9e10*/  IMAD.MOV R23, RZ, RZ, -R23 ;  /* 0x000000ffff177224 */ /* 0x000fe400078e0a17 */
[----:B------:R-:W-:Y:S02]  /*9e20*/  VIADD R14, R0, 0x147 ;  /* 0x00000147000e7836 */ /* 0x000fe40000000000 */
[----:B0-----:R-:W-:Y:S02]  /*9e30*/  IMAD.MOV.U32 R7, RZ, RZ, R11 ;  /* 0x000000ffff077224 */ /* 0x001fe400078e000b */
[C---:B------:R-:W-:Y:S01]  /*9e40*/  IMAD R5, R4.reuse, R23, R5 ;  /* 0x0000001704057224 */ /* 0x040fe200078e0205 */
[----:B------:R-:W-:Y:S01]  /*9e50*/  IABS R3, R14 ;  /* 0x0000000e00037213 */ /* 0x000fe20000000000 */
[----:B------:R-:W-:Y:S01]  /*9e60*/  @!P0 IMAD.MOV R7, RZ, RZ, -R7 ;  /* 0x000000ffff078224 */ /* 0x000fe200078e0a07 */
[----:B------:R-:W-:Y:S01]  /*9e70*/  ISETP.GT.U32.AND P0, PT, R4, R20, PT ;  /* 0x000000140400720c */ /* 0x000fe20003f04070 */
[----:B------:R-:W-:-:S02]  /*9e80*/  VIADD R18, R0, 0x146 ;  /* 0x0000014600127836 */ /* 0x000fc40000000000 */
[--C-:B------:R-:W-:Y:S01]  /*9e90*/  @!P1 IMAD.IADD R8, R8, 0x1, -R4.reuse ;  /* 0x0000000108089824 */ /* 0x100fe200078e0a04 */
[----:B------:R-:W-:Y:S01]  /*9ea0*/  ISETP.GE.AND P1, PT, R13, RZ, PT ;  /* 0x000000ff0d00720c */ /* 0x000fe20003f26270 */
[----:B------:R-:W-:Y:S01]  /*9eb0*/  @!P6 IMAD.IADD R17, R17, 0x1, -R4 ;  /* 0x000000011111e824 */ /* 0x000fe200078e0a04 */
[----:B------:R-:W-:Y:S01]  /*9ec0*/  ISETP.GT.U32.AND P6, PT, R4, R5, PT ;  /* 0x000000050400720c */ /* 0x000fe20003fc4070 */
[----:B------:R-:W-:Y:S01]  /*9ed0*/  IMAD.HI.U32 R11, R2, R3, RZ ;  /* 0x00000003020b7227 */ /* 0x000fe200078e00ff */
[----:B------:R-:W-:Y:S01]  /*9ee0*/  IABS R9, R18 ;  /* 0x0000001200097213 */ /* 0x000fe20000000000 */
[----:B------:R0:W-:Y:S02]  /*9ef0*/  STL [R1+0x700], R7 ;  /* 0x0007000701007387 */ /* 0x0001e40000100800 */
[----:B------:R-:W-:Y:S02]  /*9f00*/  IMAD.MOV.U32 R21, RZ, RZ, R8 ;  /* 0x000000ffff157224 */ /* 0x000fe400078e0008 */
[--C-:B------:R-:W-:Y:S01]  /*9f10*/  @!P5 IMAD.IADD R15, R15, 0x1, -R4.reuse ;  /* 0x000000010f0fd824 */ /* 0x100fe200078e0a04 */
[----:B------:R-:W-:Y:S01]  /*9f20*/  ISETP.GE.AND P5, PT, R16, RZ, PT ;  /* 0x000000ff1000720c */ /* 0x000fe20003fa6270 */
[--C-:B------:R-:W-:Y:S01]  /*9f30*/  @!P2 IMAD.IADD R19, R19, 0x1, -R4.reuse ;  /* 0x000000011313a824 */ /* 0x100fe200078e0a04 */
[----:B------:R-:W-:Y:S01]  /*9f40*/  ISETP.GE.AND P2, PT, R10, RZ, PT ;  /* 0x000000ff0a00720c */ /* 0x000fe20003f46270 */
[----:B------:R-:W-:Y:S01]  /*9f50*/  @!P0 IMAD.IADD R20, R20, 0x1, -R4 ;  /* 0x0000000114148824 */ /* 0x000fe200078e0a04 */
[----:B------:R-:W-:Y:S01]  /*9f60*/  ISETP.GE.AND P0, PT, R12, RZ, PT ;  /* 0x000000ff0c00720c */ /* 0x000fe20003f06270 */
[----:B0-----:R-:W-:-:S02]  /*9f70*/  IMAD.MOV.U32 R7, RZ, RZ, R17 ;  /* 0x000000ffff077224 */ /* 0x001fc400078e0011 */
[----:B------:R-:W-:-:S04]  /*9f80*/  IMAD.HI.U32 R10, R2, R9, RZ ;  /* 0x00000009020a7227 */ /* 0x000fc800078e00ff */
[----:B------:R-:W-:Y:S02]  /*9f90*/  IMAD.MOV R11, RZ, RZ, -R11 ;  /* 0x000000ffff0b7224 */ /* 0x000fe400078e0a0b */
[----:B------:R-:W-:Y:S01]  /*9fa0*/  @!P3 IMAD.MOV R21, RZ, RZ, -R21 ;  /* 0x000000ffff15b224 */ /* 0x000fe200078e0a15 */
[C---:B------:R-:W-:Y:S01]  /*9fb0*/  ISETP.GT.U32.AND P3, PT, R4.reuse, R20, PT ;  /* 0x000000140400720c */ /* 0x040fe20003f64070 */
[----:B------:R-:W-:Y:S02]  /*9fc0*/  @!P4 IMAD.MOV R7, RZ, RZ, -R7 ;  /* 0x000000ffff07c224 */ /* 0x000fe400078e0a07 */
[----:B------:R-:W-:Y:S01]  /*9fd0*/  IMAD.MOV R10, RZ, RZ, -R10 ;  /* 0x000000ffff0a7224 */ /* 0x000fe200078e0a0a */
[----:B------:R-:W-:Y:S01]  /*9fe0*/  STL [R1+0x750], R21 ;  /* 0x0007501501007387 */ /* 0x000fe20000100800 */
[----:B------:R-:W-:Y:S02]  /*9ff0*/  IMAD R3, R4, R11, R3 ;  /* 0x0000000b04037224 */ /* 0x000fe400078e0203 */
[----:B------:R-:W-:Y:S01]  /*a000*/  IMAD.MOV.U32 R8, RZ, RZ, R15 ;  /* 0x000000ffff087224 */ /* 0x000fe200078e000f */
[----:B------:R0:W-:Y:S01]  /*a010*/  STL [R1+0x758], R7 ;  /* 0x0007580701007387 */ /* 0x0001e20000100800 */
[----:B------:R-:W-:Y:S01]  /*a020*/  @!P6 IMAD.IADD R5, R5, 0x1, -R4 ;  /* 0x000000010505e824 */ /* 0x000fe200078e0a04 */
[----:B------:R-:W-:Y:S01]  /*a030*/  ISETP.GE.AND P6, PT, R14, RZ, PT ;  /* 0x000000ff0e00720c */ /* 0x000fe20003fc6270 */
[----:B------:R-:W-:-:S02]  /*a040*/  IMAD R9, R4, R10, R9 ;  /* 0x0000000a04097224 */ /* 0x000fc400078e0209 */
[----:B------:R-:W-:Y:S01]  /*a050*/  @!P1 IMAD.MOV R8, RZ, RZ, -R8 ;  /* 0x000000ffff089224 */ /* 0x000fe200078e0a08 */
[----:B------:R-:W-:Y:S01]  /*a060*/  ISETP.GT.U32.AND P1, PT, R4, R3, PT ;  /* 0x000000030400720c */ /* 0x000fe20003f24070 */
[----:B------:R-:W-:Y:S01]  /*a070*/  VIADD R11, R0, 0x144 ;  /* 0x00000144000b7836 */ /* 0x000fe20000000000 */
[----:B------:R-:W-:Y:S01]  /*a080*/  ISETP.GT.U32.AND P4, PT, R4, R5, PT ;  /* 0x000000050400720c */ /* 0x000fe20003f84070 */
[----:B------:R-:W-:Y:S01]  /*a090*/  @!P3 IMAD.IADD R20, R20, 0x1, -R4 ;  /* 0x000000011414b824 */ /* 0x000fe200078e0a04 */
[----:B------:R1:W-:Y:S01]  /*a0a0*/  STL [R1+0x754], R8 ;  /* 0x0007540801007387 */ /* 0x0003e20000100800 */
[----:B0-----:R-:W-:Y:S01]  /*a0b0*/  IMAD.MOV.U32 R7, RZ, RZ, R19 ;  /* 0x000000ffff077224 */ /* 0x001fe200078e0013 */
[----:B------:R-:W-:Y:S01]  /*a0c0*/  IABS R12, R11 ;  /* 0x0000000b000c7213 */ /* 0x000fe20000000000 */
[----:B------:R-:W-:Y:S01]  /*a0d0*/  VIADD R16, R0, 0x143 ;  /* 0x0000014300107836 */ /* 0x000fe20000000000 */
[----:B------:R-:W-:Y:S01]  /*a0e0*/  ISETP.GE.AND P3, PT, R18, RZ, PT ;  /* 0x000000ff1200720c */ /* 0x000fe20003f66270 */
[----:B------:R-:W-:Y:S01]  /*a0f0*/  @!P5 IMAD.MOV R7, RZ, RZ, -R7 ;  /* 0x000000ffff07d224 */ /* 0x000fe200078e0a07 */
[----:B------:R-:W-:Y:S01]  /*a100*/  ISETP.GT.U32.AND P5, PT, R4, R9, PT ;  /* 0x000000090400720c */ /* 0x000fe20003fa4070 */
[----:B------:R-:W-:-:S02]  /*a110*/  VIADD R13, R0, 0x142 ;  /* 0x00000142000d7836 */ /* 0x000fc40000000000 */
[--C-:B------:R-:W-:Y:S01]  /*a120*/  @!P1 IMAD.IADD R3, R3, 0x1, -R4.reuse ;  /* 0x0000000103039824 */ /* 0x100fe200078e0a04 */
[----:B------:R0:W-:Y:S01]  /*a130*/  STL [R1+0x77c], R7 ;  /* 0x00077c0701007387 */ /* 0x0001e20000100800 */
[C---:B-1----:R-:W-:Y:S01]  /*a140*/  VIADD R8, R0.reuse, 0x145 ;  /* 0x0000014500087836 */ /* 0x042fe20000000000 */
[----:B------:R-:W-:Y:S01]  /*a150*/  ISETP.GE.AND P1, PT, R11, RZ, PT ;  /* 0x000000ff0b00720c */ /* 0x000fe20003f26270 */
[--C-:B------:R-:W-:Y:S02]  /*a160*/  @!P4 IMAD.IADD R5, R5, 0x1, -R4.reuse ;  /* 0x000000010505c824 */ /* 0x100fe400078e0a04 */
[C---:B------:R-:W-:Y:S01]  /*a170*/  VIADD R17, R0.reuse, 0x13e ;  /* 0x0000013e00117836 */ /* 0x040fe20000000000 */
[----:B------:R-:W-:Y:S01]  /*a180*/  IABS R10, R8 ;  /* 0x00000008000a7213 */ /* 0x000fe20000000000 */
[----:B------:R-:W-:Y:S01]  /*a190*/  VIADD R18, R0, 0x13f ;  /* 0x0000013f00127836 */ /* 0x000fe20000000000 */
[----:B------:R-:W-:Y:S01]  /*a1a0*/  ISETP.GE.AND P4, PT, R8, RZ, PT ;  /* 0x000000ff0800720c */ /* 0x000fe20003f86270 */
[----:B------:R-:W-:Y:S01]  /*a1b0*/  @!P5 IMAD.IADD R9, R9, 0x1, -R4 ;  /* 0x000000010909d824 */ /* 0x000fe200078e0a04 */
[----:B------:R-:W-:Y:S01]  /*a1c0*/  ISETP.GT.U32.AND P5, PT, R4, R3, PT ;  /* 0x000000030400720c */ /* 0x000fe20003fa4070 */
[----:B0-----:R-:W-:-:S02]  /*a1d0*/  IMAD.MOV.U32 R7, RZ, RZ, R20 ;  /* 0x000000ffff077224 */ /* 0x001fc400078e0014 */
[----:B------:R-:W-:Y:S02]  /*a1e0*/  IMAD.MOV.U32 R8, RZ, RZ, R12 ;  /* 0x000000ffff087224 */ /* 0x000fe400078e000c */
[----:B------:R-:W-:Y:S01]  /*a1f0*/  @!P2 IMAD.MOV R7, RZ, RZ, -R7 ;  /* 0x000000ffff07a224 */ /* 0x000fe200078e0a07 */
[----:B------:R-:W-:Y:S01]  /*a200*/  ISETP.GT.U32.AND P2, PT, R4, R9, PT ;  /* 0x000000090400720c */ /* 0x000fe20003f44070 */
[----:B------:R-:W-:-:S03]  /*a210*/  IMAD.HI.U32 R12, R2, R10, RZ ;  /* 0x0000000a020c7227 */ /* 0x000fc600078e00ff */
[----:B------:R0:W-:Y:S01]  /*a220*/  STL [R1+0x778], R7 ;  /* 0x0007780701007387 */ /* 0x0001e20000100800 */
[----:B------:R-:W-:-:S04]  /*a230*/  IMAD.HI.U32 R11, R2, R8, RZ ;  /* 0x00000008020b7227 */ /* 0x000fc800078e00ff */
[----:B------:R-:W-:Y:S02]  /*a240*/  @!P5 IMAD.IADD R3, R3, 0x1, -R4 ;  /* 0x000000010303d824 */ /* 0x000fe400078e0a04 */
[----:B------:R-:W-:Y:S02]  /*a250*/  IMAD.MOV R11, RZ, RZ, -R11 ;  /* 0x000000ffff0b7224 */ /* 0x000fe400078e0a0b */
[----:B------:R-:W-:Y:S02]  /*a260*/  IMAD.MOV.U32 R14, RZ, RZ, R3 ;  /* 0x000000ffff0e7224 */ /* 0x000fe400078e0003 */
[----:B0-----:R-:W-:Y:S02]  /*a270*/  IMAD.MOV.U32 R7, RZ, RZ, R5 ;  /* 0x000000ffff077224 */ /* 0x001fe400078e0005 */
[----:B------:R-:W-:Y:S02]  /*a280*/  IMAD.MOV R5, RZ, RZ, -R12 ;  /* 0x000000ffff057224 */ /* 0x000fe400078e0a0c */
[----:B------:R-:W-:-:S02]  /*a290*/  IMAD R8, R4, R11, R8 ;  /* 0x0000000b04087224 */ /* 0x000fc400078e0208 */
[C---:B------:R-:W-:Y:S02]  /*a2a0*/  IMAD R5, R4.reuse, R5, R10 ;  /* 0x0000000504057224 */ /* 0x040fe400078e020a */
[----:B------:R-:W-:Y:S01]  /*a2b0*/  @!P6 IMAD.MOV R14, RZ, RZ, -R14 ;  /* 0x000000ffff0ee224 */ /* 0x000fe200078e0a0e */
[C---:B------:R-:W-:Y:S01]  /*a2c0*/  ISETP.GT.U32.AND P6, PT, R4.reuse, R8, PT ;  /* 0x000000080400720c */ /* 0x040fe20003fc4070 */
[----:B------:R-:W-:Y:S01]  /*a2d0*/  @!P0 IMAD.MOV R7, RZ, RZ, -R7 ;  /* 0x000000ffff078224 */ /* 0x000fe200078e0a07 */
[----:B------:R-:W-:Y:S01]  /*a2e0*/  ISETP.GT.U32.AND P5, PT, R4, R5, PT ;  /* 0x000000050400720c */ /* 0x000fe20003fa4070 */
[--C-:B------:R-:W-:Y:S01]  /*a2f0*/  @!P2 IMAD.IADD R9, R9, 0x1, -R4.reuse ;  /* 0x000000010909a824 */ /* 0x100fe200078e0a04 */
[----:B------:R-:W-:Y:S01]  /*a300*/  ISETP.GE.AND P0, PT, R16, RZ, PT ;  /* 0x000000ff1000720c */ /* 0x000fe20003f06270 */
[C---:B------:R-:W-:Y:S01]  /*a310*/  VIADD R12, R0.reuse, 0x141 ;  /* 0x00000141000c7836 */ /* 0x040fe20000000000 */
[----:B------:R-:W-:Y:S01]  /*a320*/  IABS R16, R16 ;  /* 0x0000001000107213 */ /* 0x000fe20000000000 */
[----:B------:R0:W-:Y:S01]  /*a330*/  STL [R1+0x774], R7 ;  /* 0x0007740701007387 */ /* 0x0001e20000100800 */
[----:B------:R-:W-:Y:S01]  /*a340*/  ISETP.GE.AND P2, PT, R13, RZ, PT ;  /* 0x000000ff0d00720c */ /* 0x000fe20003f46270 */
[----:B------:R-:W-:Y:S01]  /*a350*/  VIADD R11, R0, 0x140 ;  /* 0x00000140000b7836 */ /* 0x000fe20000000000 */
[----:B------:R-:W-:Y:S01]  /*a360*/  IABS R13, R13 ;  /* 0x0000000d000d7213 */ /* 0x000fe20000000000 */
[----:B------:R-:W-:Y:S01]  /*a370*/  IMAD.HI.U32 R10, R2, R16, RZ ;  /* 0x00000010020a7227 */ /* 0x000fe200078e00ff */
[----:B------:R1:W-:Y:S03]  /*a380*/  STL [R1+0x770], R14 ;  /* 0x0007700e01007387 */ /* 0x0003e60000100800 */
[----:B------:R-:W-:-:S02]  /*a390*/  @!P5 IMAD.IADD R5, R5, 0x1, -R4 ;  /* 0x000000010505d824 */ /* 0x000fc400078e0a04 */
[----:B0-----:R-:W-:Y:S01]  /*a3a0*/  IMAD.MOV.U32 R7, RZ, RZ, R9 ;  /* 0x000000ffff077224 */ /* 0x001fe200078e0009 */
[----:B------:R-:W-:Y:S01]  /*a3b0*/  IABS R9, R12 ;  /* 0x0000000c00097213 */ /* 0x000fe20000000000 */
[----:B------:R-:W-:Y:S01]  /*a3c0*/  @!P6 IMAD.IADD R8, R8, 0x1, -R4 ;  /* 0x000000010808e824 */ /* 0x000fe200078e0a04 */
[----:B------:R-:W-:Y:S01]  /*a3d0*/  ISETP.GT.U32.AND P5, PT, R4, R5, PT ;  /* 0x000000050400720c */ /* 0x000fe20003fa4070 */
[----:B------:R-:W-:Y:S01]  /*a3e0*/  IMAD.MOV R3, RZ, RZ, -R10 ;  /* 0x000000ffff037224 */ /* 0x000fe200078e0a0a */
[----:B-1----:R-:W-:Y:S01]  /*a3f0*/  IABS R14, R18 ;  /* 0x00000012000e7213 */ /* 0x002fe20000000000 */
[----:B------:R-:W-:Y:S01]  /*a400*/  IMAD.HI.U32 R10, R2, R13, RZ ;  /* 0x0000000d020a7227 */ /* 0x000fe200078e00ff */
[----:B------:R-:W-:-:S03]  /*a410*/  ISETP.GT.U32.AND P6, PT, R4, R8, PT ;  /* 0x000000080400720c */ /* 0x000fc60003fc4070 */
[----:B------:R-:W-:Y:S01]  /*a420*/  @!P3 IMAD.MOV R7, RZ, RZ, -R7 ;  /* 0x000000ffff07b224 */ /* 0x000fe200078e0a07 */
[----:B------:R-:W-:Y:S01]  /*a430*/  ISETP.GE.AND P3, PT, R12, RZ, PT ;  /* 0x000000ff0c00720c */ /* 0x000fe20003f66270 */
[----:B------:R-:W-:Y:S01]  /*a440*/  IMAD R16, R4, R3, R16 ;  /* 0x0000000304107224 */ /* 0x000fe200078e0210 */
[----:B------:R-:W-:Y:S01]  /*a450*/  IABS R3, R11 ;  /* 0x0000000b00037213 */ /* 0x000fe20000000000 */
[----:B------:R-:W-:Y:S01]  /*a460*/  IMAD.MOV R10, RZ, RZ, -R10 ;  /* 0x000000ffff0a7224 */ /* 0x000fe200078e0a0a */
[----:B------:R0:W-:Y:S01]  /*a470*/  STL [R1+0x7a4], R7 ;  /* 0x0007a40701007387 */ /* 0x0001e20000100800 */
[----:B------:R-:W-:-:S04]  /*a480*/  IMAD.HI.U32 R12, R2, R9, RZ ;  /* 0x00000009020c7227 */ /* 0x000fc800078e00ff */
[----:B------:R-:W-:Y:S01]  /*a490*/  @!P5 IMAD.IADD R5, R5, 0x1, -R4 ;  /* 0x000000010505d824 */ /* 0x000fe200078e0a04 */
[C---:B------:R-:W-:Y:S01]  /*a4a0*/  ISETP.GT.U32.AND P5, PT, R4.reuse, R16, PT ;  /* 0x000000100400720c */ /* 0x040fe20003fa4070 */
[----:B------:R-:W-:Y:S02]  /*a4b0*/  IMAD R13, R4, R10, R13 ;  /* 0x0000000a040d7224 */ /* 0x000fe400078e020d */
[----:B------:R-:W-:Y:S02]  /*a4c0*/  IMAD.MOV R12, RZ, RZ, -R12 ;  /* 0x000000ffff0c7224 */ /* 0x000fe400078e0a0c */
[----:B0-----:R-:W-:Y:S02]  /*a4d0*/  IMAD.MOV.U32 R7, RZ, RZ, R5 ;  /* 0x000000ffff077224 */ /* 0x001fe400078e0005 */
[----:B------:R-:W-:-:S04]  /*a4e0*/  IMAD.HI.U32 R10, R2, R3, RZ ;  /* 0x00000003020a7227 */ /* 0x000fc800078e00ff */
[C---:B------:R-:W-:Y:S01]  /*a4f0*/  IMAD R5, R4.reuse, R12, R9 ;  /* 0x0000000c04057224 */ /* 0x040fe200078e0209 */
[----:B------:R-:W-:Y:S01]  /*a500*/  IABS R12, R17 ;  /* 0x00000011000c7213 */ /* 0x000fe20000000000 */
[----:B------:R-:W-:Y:S01]  /*a510*/  @!P4 IMAD.MOV R7, RZ, RZ, -R7 ;  /* 0x000000ffff07c224 */ /* 0x000fe200078e0a07 */
[----:B------:R-:W-:Y:S01]  /*a520*/  ISETP.GT.U32.AND P4, PT, R4, R13, PT ;  /* 0x0000000d0400720c */ /* 0x000fe20003f84070 */
[----:B------:R-:W-:Y:S02]  /*a530*/  IMAD.MOV R10, RZ, RZ, -R10 ;  /* 0x000000ffff0a7224 */ /* 0x000fe400078e0a0a */
[--C-:B------:R-:W-:Y:S01]  /*a540*/  @!P6 IMAD.IADD R8, R8, 0x1, -R4.reuse ;  /* 0x000000010808e824 */ /* 0x100fe200078e0a04 */
[C---:B------:R-:W-:Y:S01]  /*a550*/  ISETP.GT.U32.AND P6, PT, R4.reuse, R5, PT ;  /* 0x000000050400720c */ /* 0x040fe20003fc4070 */
[----:B------:R-:W-:Y:S01]  /*a560*/  IMAD R3, R4, R10, R3 ;  /* 0x0000000a04037224 */ /* 0x000fe200078e0203 */
[----:B------:R0:W-:Y:S01]  /*a570*/  STL [R1+0x7a0], R7 ;  /* 0x0007a00701007387 */ /* 0x0001e20000100800 */
[----:B------:R-:W-:-:S02]  /*a580*/  @!P5 IMAD.IADD R16, R16, 0x1, -R4 ;  /* 0x000000011010d824 */ /* 0x000fc400078e0a04 */
[----:B------:R-:W-:Y:S01]  /*a590*/  IMAD.HI.U32 R19, R2, R12, RZ ;  /* 0x0000000c02137227 */ /* 0x000fe200078e00ff */
[----:B------:R-:W-:-:S03]  /*a5a0*/  ISETP.GT.U32.AND P5, PT, R4, R3, PT ;  /* 0x000000030400720c */ /* 0x000fc60003fa4070 */
[--C-:B------:R-:W-:Y:S01]  /*a5b0*/  @!P4 IMAD.IADD R13, R13, 0x1, -R4.reuse ;  /* 0x000000010d0dc824 */ /* 0x100fe200078e0a04 */
[C---:B------:R-:W-:Y:S01]  /*a5c0*/  ISETP.GT.U32.AND P4, PT, R4.reuse, R16, PT ;  /* 0x000000100400720c */ /* 0x040fe20003f84070 */
[----:B------:R-:W-:Y:S02]  /*a5d0*/  IMAD.MOV R19, RZ, RZ, -R19 ;  /* 0x000000ffff137224 */ /* 0x000fe400078e0a13 */
[----:B------:R-:W-:Y:S01]  /*a5e0*/  @!P6 IMAD.IADD R5, R5, 0x1, -R4 ;  /* 0x000000010505e824 */ /* 0x000fe200078e0a04 */
[----:B------:R-:W-:Y:S01]  /*a5f0*/  ISETP.GT.U32.AND P6, PT, R4, R13, PT ;  /* 0x0000000d0400720c */ /* 0x000fe20003fc4070 */
[----:B0-----:R-:W-:Y:S02]  /*a600*/  IMAD.MOV.U32 R7, RZ, RZ, R8 ;  /* 0x000000ffff077224 */ /* 0x001fe400078e0008 */
[----:B------:R-:W-:-:S04]  /*a610*/  IMAD.HI.U32 R9, R2, R14, RZ ;  /* 0x0000000e02097227 */ /* 0x000fc800078e00ff */
[--C-:B------:R-:W-:Y:S01]  /*a620*/  @!P5 IMAD.IADD R3, R3, 0x1, -R4.reuse ;  /* 0x000000010303d824 */ /* 0x100fe200078e0a04 */
[C---:B------:R-:W-:Y:S01]  /*a630*/  ISETP.GT.U32.AND P5, PT, R4.reuse, R5, PT ;  /* 0x000000050400720c */ /* 0x040fe20003fa4070 */
[----:B------:R-:W-:Y:S02]  /*a640*/  @!P1 IMAD.MOV R7, RZ, RZ, -R7 ;  /* 0x000000ffff079224 */ /* 0x000fe400078e0a07 */
[----:B------:R-:W-:Y:S01]  /*a650*/  IMAD.MOV R10, RZ, RZ, -R9 ;  /* 0x000000ffff0a7224 */ /* 0x000fe200078e0a09 */
[C---:B------:R-:W-:Y:S01]  /*a660*/  ISETP.GT.U32.AND P1, PT, R4.reuse, R3, PT ;  /* 0x000000030400720c */ /* 0x040fe20003f24070 */
[----:B------:R-:W-:Y:S01]  /*a670*/  @!P6 IMAD.IADD R13, R13, 0x1, -R4 ;  /* 0x000000010d0de824 */ /* 0x000fe200078e0a04 */
[----:B------:R-:W-:Y:S01]  /*a680*/  ISETP.GE.AND P6, PT, R11, RZ, PT ;  /* 0x000000ff0b00720c */ /* 0x000fe20003fc6270 */
[C---:B------:R-:W-:Y:S01]  /*a690*/  IMAD R11, R4.reuse, R19, R12 ;  /* 0x00000013040b7224 */ /* 0x040fe200078e020c */
[----:B------:R0:W-:Y:S01]  /*a6a0*/  STL [R1+0x79c], R7 ;  /* 0x00079c0701007387 */ /* 0x0001e20000100800 */
[----:B------:R-:W-:-:S02]  /*a6b0*/  IMAD R14, R4, R10, R14 ;  /* 0x0000000a040e7224 */ /* 0x000fc400078e020e */
[--C-:B------:R-:W-:Y:S02]  /*a6c0*/  @!P4 IMAD.IADD R16, R16, 0x1, -R4.reuse ;  /* 0x000000011010c824 */ /* 0x100fe400078e0a04 */
[--C-:B------:R-:W-:Y:S01]  /*a6d0*/  @!P5 IMAD.IADD R5, R5, 0x1, -R4.reuse ;  /* 0x000000010505d824 */ /* 0x100fe200078e0a04 */
[----:B------:R-:W-:Y:S01]  /*a6e0*/  ISETP.GT.U32.AND P5, PT, R4, R11, PT ;  /* 0x0000000b0400720c */ /* 0x000fe20003fa4070 */
[----:B------:R-:W-:Y:S01]  /*a6f0*/  VIADD R12, R0, 0x13b ;  /* 0x0000013b000c7836 */ /* 0x000fe20000000000 */
[----:B------:R-:W-:Y:S01]  /*a700*/  ISETP.GT.U32.AND P4, PT, R4, R14, PT ;  /* 0x0000000e0400720c */ /* 0x000fe20003f84070 */
[----:B------:R-:W-:Y:S01]  /*a710*/  @!P1 IMAD.IADD R3, R3, 0x1, -R4 ;  /* 0x0000000103039824 */ /* 0x000fe200078e0a04 */
[----:B------:R-:W-:Y:S01]  /*a720*/  ISETP.GE.AND P1, PT, R18, RZ, PT ;  /* 0x000000ff1200720c */ /* 0x000fe20003f26270 */
[C---:B------:R-:W-:Y:S01]  /*a730*/  VIADD R9, R0.reuse, 0x13d ;  /* 0x0000013d00097836 */ /* 0x040fe20000000000 */
[----:B------:R-:W-:Y:S01]  /*a740*/  IABS R18, R12 ;  /* 0x0000000c00127213 */ /* 0x000fe20000000000 */
[----:B------:R-:W-:-:S02]  /*a750*/  VIADD R10, R0, 0x13c ;  /* 0x0000013c000a7836 */ /* 0x000fc40000000000 */
[----:B------:R-:W-:Y:S01]  /*a760*/  IMAD.MOV.U32 R21, RZ, RZ, R16 ;  /* 0x000000ffff157224 */ /* 0x000fe200078e0010 */
[----:B------:R-:W-:Y:S01]  /*a770*/  IABS R15, R9 ;  /* 0x00000009000f7213 */ /* 0x000fe20000000000 */
[----:B------:R-:W-:Y:S01]  /*a780*/  IMAD.HI.U32 R16, R2, R18, RZ ;  /* 0x0000001202107227 */ /* 0x000fe200078e00ff */
[----:B------:R-:W-:-:S03]  /*a790*/  IABS R8, R10 ;  /* 0x0000000a00087213 */ /* 0x000fc60000000000 */
[--C-:B------:R-:W-:Y:S02]  /*a7a0*/  @!P5 IMAD.IADD R11, R11, 0x1, -R4.reuse ;  /* 0x000000010b0bd824 */ /* 0x100fe400078e0a04 */
[----:B------:R-:W-:Y:S01]  /*a7b0*/  @!P4 IMAD.IADD R14, R14, 0x1, -R4 ;  /* 0x000000010e0ec824 */ /* 0x000fe200078e0a04 */
[----:B------:R-:W-:Y:S01]  /*a7c0*/  ISETP.GE.AND P4, PT, R17, RZ, PT ;  /* 0x000000ff1100720c */ /* 0x000fe20003f86270 */
[----:B------:R-:W-:Y:S01]  /*a7d0*/  IMAD.MOV R16, RZ, RZ, -R16 ;  /* 0x000000ffff107224 */ /* 0x000fe200078e0a10 */
[----:B------:R-:W-:Y:S01]  /*a7e0*/  ISETP.GT.U32.AND P5, PT, R4, R11, PT ;  /* 0x0000000b0400720c */ /* 0x000fe20003fa4070 */
[----:B------:R-:W-:-:S04]  /*a7f0*/  IMAD.HI.U32 R19, R2, R15, RZ ;  /* 0x0000000f02137227 */ /* 0x000fc800078e00ff */
[----:B------:R-:W-:Y:S01]  /*a800*/  @!P0 IMAD.MOV R21, RZ, RZ, -R21 ;  /* 0x000000ffff158224 */ /* 0x000fe200078e0a15 */
[C---:B------:R-:W-:Y:S01]  /*a810*/  ISETP.GT.U32.AND P0, PT, R4.reuse, R14, PT ;  /* 0x0000000e0400720c */ /* 0x040fe20003f04070 */
[----:B------:R-:W-:Y:S02]  /*a820*/  IMAD R18, R4, R16, R18 ;  /* 0x0000001004127224 */ /* 0x000fe400078e0212 */
[----:B------:R-:W-:Y:S01]  /*a830*/  IMAD.HI.U32 R20, R2, R8, RZ ;  /* 0x0000000802147227 */ /* 0x000fe200078e00ff */
[----:B------:R-:W-:Y:S03]  /*a840*/  STL [R1+0x798], R21 ;  /* 0x0007981501007387 */ /* 0x000fe60000100800 */
[----:B------:R-:W-:Y:S02]  /*a850*/  IMAD.MOV R19, RZ, RZ, -R19 ;  /* 0x000000ffff137224 */ /* 0x000fe400078e0a13 */
[----:B0-----:R-:W-:-:S02]  /*a860*/  IMAD.MOV.U32 R7, RZ, RZ, R13 ;  /* 0x000000ffff077224 */ /* 0x001fc400078e000d */
[----:B------:R-:W-:Y:S01]  /*a870*/  @!P5 IMAD.IADD R11, R11, 0x1, -R4 ;  /* 0x000000010b0bd824 */ /* 0x000fe200078e0a04 */
[C---:B------:R-:W-:Y:S01]  /*a880*/  ISETP.GT.U32.AND P5, PT, R4.reuse, R18, PT ;  /* 0x000000120400720c */ /* 0x040fe20003fa4070 */
[----:B------:R-:W-:Y:S02]  /*a890*/  IMAD.MOV R20, RZ, RZ, -R20 ;  /* 0x000000ffff147224 */ /* 0x000fe400078e0a14 */
[C---:B------:R-:W-:Y:S02]  /*a8a0*/  IMAD R15, R4.reuse, R19, R15 ;  /* 0x00000013040f7224 */ /* 0x040fe400078e020f */
[----:B------:R-:W-:Y:S02]  /*a8b0*/  @!P2 IMAD.MOV R7, RZ, RZ, -R7 ;  /* 0x000000ffff07a224 */ /* 0x000fe400078e0a07 */
[----:B------:R-:W-:Y:S01]  /*a8c0*/  @!P3 IMAD.MOV R5, RZ, RZ, -R5 ;  /* 0x000000ffff05b224 */ /* 0x000fe200078e0a05 */
[C---:B------:R-:W-:Y:S01]  /*a8d0*/  ISETP.GT.U32.AND P2, PT, R4.reuse, R15, PT ;  /* 0x0000000f0400720c */ /* 0x040fe20003f44070 */
[----:B------:R-:W-:Y:S01]  /*a8e0*/  @!P6 IMAD.MOV R3, RZ, RZ, -R3 ;  /* 0x000000ffff03e224 */ /* 0x000fe200078e0a03 */
[----:B------:R0:W-:Y:S01]  /*a8f0*/  STL [R1+0x794], R7 ;  /* 0x0007940701007387 */ /* 0x0001e20000100800 */
[----:B------:R-:W-:Y:S01]  /*a900*/  IMAD R8, R4, R20, R8 ;  /* 0x0000001404087224 */ /* 0x000fe200078e0208 */
[----:B------:R-:W-:Y:S01]  /*a910*/  ISETP.GE.AND P3, PT, R9, RZ, PT ;  /* 0x000000ff0900720c */ /* 0x000fe20003f66270 */
[--C-:B------:R-:W-:Y:S01]  /*a920*/  @!P0 IMAD.IADD R14, R14, 0x1, -R4.reuse ;  /* 0x000000010e0e8824 */ /* 0x100fe200078e0a04 */
[----:B------:R-:W-:Y:S01]  /*a930*/  STL [R1+0x790], R5 ;  /* 0x0007900501007387 */ /* 0x000fe20000100800 */
[----:B------:R-:W-:Y:S01]  /*a940*/  @!P5 IMAD.IADD R18, R18, 0x1, -R4 ;  /* 0x000000011212d824 */ /* 0x000fe200078e0a04 */
[----:B------:R-:W-:Y:S01]  /*a950*/  ISETP.GT.U32.AND P6, PT, R4, R8, PT ;  /* 0x000000080400720c */ /* 0x000fe20003fc4070 */
[----:B------:R-:W-:Y:S01]  /*a960*/  VIADD R17, R0, 0x13a ;  /* 0x0000013a00117836 */ /* 0x000fe20000000000 */
[----:B------:R1:W-:Y:S01]  /*a970*/  STL [R1+0x78c], R3 ;  /* 0x00078c0301007387 */ /* 0x0003e20000100800 */
[----:B------:R-:W-:Y:S01]  /*a980*/  ISETP.GE.AND P0, PT, R10, RZ, PT ;  /* 0x000000ff0a00720c */ /* 0x000fe20003f06270 */
[----:B0-----:R-:W-:Y:S01]  /*a990*/  IMAD.MOV.U32 R7, RZ, RZ, R14 ;  /* 0x000000ffff077224 */ /* 0x001fe200078e000e */
[----:B------:R-:W-:Y:S01]  /*a9a0*/  ISETP.GT.U32.AND P5, PT, R4, R18, PT ;  /* 0x000000120400720c */ /* 0x000fe20003fa4070 */
[----:B------:R-:W-:Y:S01]  /*a9b0*/  @!P2 IMAD.IADD R15, R15, 0x1, -R4 ;  /* 0x000000010f0fa824 */ /* 0x000fe200078e0a04 */
[----:B------:R-:W-:Y:S01]  /*a9c0*/  IABS R9, R17 ;  /* 0x0000001100097213 */ /* 0x000fe20000000000 */
[----:B------:R-:W-:Y:S01]  /*a9d0*/  @!P1 IMAD.MOV R7, RZ, RZ, -R7 ;  /* 0x000000ffff079224 */ /* 0x000fe200078e0a07 */
[----:B------:R-:W-:Y:S01]  /*a9e0*/  ISETP.GE.AND P2, PT, R12, RZ, PT ;  /* 0x000000ff0c00720c */ /* 0x000fe20003f46270 */
[----:B------:R-:W-:-:S02]  /*a9f0*/  VIADD R10, R0, 0x137 ;  /* 0x00000137000a7836 */ /* 0x000fc40000000000 */
[----:B-1----:R-:W-:Y:S01]  /*aa00*/  VIADD R3, R0, 0x139 ;  /* 0x0000013900037836 */ /* 0x002fe20000000000 */
[----:B------:R0:W-:Y:S01]  /*aa10*/  STL [R1+0x788], R7 ;  /* 0x0007880701007387 */ /* 0x0001e20000100800 */
[----:B------:R-:W-:Y:S01]  /*aa20*/  @!P6 IMAD.IADD R8, R8, 0x1, -R4 ;  /* 0x000000010808e824 */ /* 0x000fe200078e0a04 */
[----:B------:R-:W-:Y:S01]  /*aa30*/  ISETP.GT.U32.AND P6, PT, R4, R15, PT ;  /* 0x0000000f0400720c */ /* 0x000fe20003fc4070 */
[----:B------:R-:W-:Y:S01]  /*aa40*/  IMAD.HI.U32 R16, R2, R9, RZ ;  /* 0x0000000902107227 */ /* 0x000fe200078e00ff */
[----:B------:R-:W-:Y:S02]  /*aa50*/  IABS R14, R3 ;  /* 0x00000003000e7213 */ /* 0x000fe40000000000 */
[----:B------:R-:W-:Y:S01]  /*aa60*/  ISETP.GT.U32.AND P1, PT, R4, R8, PT ;  /* 0x000000080400720c */ /* 0x000fe20003f24070 */
[----:B------:R-:W-:Y:S02]  /*aa70*/  IMAD.MOV R16, RZ, RZ, -R16 ;  /* 0x000000ffff107224 */ /* 0x000fe400078e0a10 */
[----:B------:R-:W-:-:S04]  /*aa80*/  IMAD.HI.U32 R13, R2, R14, RZ ;  /* 0x0000000e020d7227 */ /* 0x000fc800078e00ff */
[----:B------:R-:W-:Y:S02]  /*aa90*/  IMAD.MOV R19, RZ, RZ, -R13 ;  /* 0x000000ffff137224 */ /* 0x000fe400078e0a0d */
[----:B------:R-:W-:Y:S02]  /*aaa0*/  @!P5 IMAD.IADD R18, R18, 0x1, -R4 ;  /* 0x000000011212d824 */ /* 0x000fe400078e0a04 */
[C---:B------:R-:W-:Y:S02]  /*aab0*/  IMAD R14, R4.reuse, R19, R14 ;  /* 0x00000013040e7224 */ /* 0x040fe400078e020e */
[C---:B------:R-:W-:Y:S01]  /*aac0*/  IMAD R9, R4.reuse, R16, R9 ;  /* 0x0000001004097224 */ /* 0x040fe200078e0209 */
[----:B------:R-:W-:Y:S01]  /*aad0*/  IABS R16, R10 ;  /* 0x0000000a00107213 */ /* 0x000fe20000000000 */
[----:B------:R-:W-:Y:S01]  /*aae0*/  @!P6 IMAD.IADD R15, R15, 0x1, -R4 ;  /* 0x000000010f0fe824 */ /* 0x000fe200078e0a04 */
[----:B------:R-:W-:Y:S01]  /*aaf0*/  ISETP.GT.U32.AND P5, PT, R4, R14, PT ;  /* 0x0000000e0400720c */ /* 0x000fe20003fa4070 */
[----:B------:R-:W-:Y:S01]  /*ab00*/  VIADD R5, R0, 0x138 ;  /* 0x0000013800057836 */ /* 0x000fe20000000000 */
[----:B------:R-:W-:Y:S01]  /*ab10*/  ISETP.GT.U32.AND P6, PT, R4, R9, PT ;  /* 0x000000090400720c */ /* 0x000fe20003fc4070 */
[----:B------:R-:W-:-:S02]  /*ab20*/  IMAD.MOV.U32 R13, RZ, RZ, R16 ;  /* 0x000000ffff0d7224 */ /* 0x000fc400078e0010 */
[----:B------:R-:W-:Y:S01]  /*ab30*/  VIADD R16, R0, 0x136 ;  /* 0x0000013600107836 */ /* 0x000fe20000000000 */
[----:B------:R-:W-:Y:S01]  /*ab40*/  IABS R12, R5 ;  /* 0x00000005000c7213 */ /* 0x000fe20000000000 */
[--C-:B------:R-:W-:Y:S01]  /*ab50*/  @!P1 IMAD.IADD R8, R8, 0x1, -R4.reuse ;  /* 0x0000000108089824 */ /* 0x100fe200078e0a04 */
[----:B------:R-:W-:Y:S01]  /*ab60*/  ISETP.GE.AND P1, PT, R17, RZ, PT ;  /* 0x000000ff1100720c */ /* 0x000fe20003f26270 */
[----:B------:R-:W-:Y:S01]  /*ab70*/  IMAD.MOV.U32 R21, RZ, RZ, R11 ;  /* 0x000000ffff157224 */ /* 0x000fe200078e000b */
[----:B------:R-:W-:Y:S01]  /*ab80*/  IABS R17, R16 ;  /* 0x0000001000117213 */ /* 0x000fe20000000000 */
[----:B0-----:R-:W-:Y:S02]  /*ab90*/  IMAD.MOV.U32 R7, RZ, RZ, R15 ;  /* 0x000000ffff077224 */ /* 0x001fe400078e000f */
[----:B------:R-:W-:Y:S02]  /*aba0*/  @!P5 IMAD.IADD R14, R14, 0x1, -R4 ;  /* 0x000000010e0ed824 */ /* 0x000fe400078e0a04 */
[----:B------:R-:W-:-:S02]  /*abb0*/  @!P4 IMAD.MOV R21, RZ, RZ, -R21 ;  /* 0x000000ffff15c224 */ /* 0x000fc400078e0a15 */
[----:B------:R-:W-:Y:S01]  /*abc0*/  @!P6 IMAD.IADD R9, R9, 0x1, -R4 ;  /* 0x000000010909e824 */ /* 0x000fe200078e0a04 */
[----:B------:R-:W-:Y:S01]  /*abd0*/  ISETP.GT.U32.AND P4, PT, R4, R14, PT ;  /* 0x0000000e0400720c */ /* 0x000fe20003f84070 */
[C---:B------:R-:W-:Y:S01]  /*abe0*/  IMAD.HI.U32 R11, R2.reuse, R17, RZ ;  /* 0x00000011020b7227 */ /* 0x040fe200078e00ff */
[----:B------:R-:W-:Y:S01]  /*abf0*/  STL [R1+0x784], R21 ;  /* 0x0007841501007387 */ /* 0x000fe20000100800 */
[----:B------:R-:W-:Y:S02]  /*ac00*/  ISETP.GE.AND P6, PT, R3, RZ, PT ;  /* 0x000000ff0300720c */ /* 0x000fe40003fc6270 */
[----:B------:R-:W-:Y:S01]  /*ac10*/  IMAD.HI.U32 R19, R2, R12, RZ ;  /* 0x0000000c02137227 */ /* 0x000fe200078e00ff */
[----:B------:R-:W-:-:S03]  /*ac20*/  ISETP.GT.U32.AND P5, PT, R4, R9, PT ;  /* 0x000000090400720c */ /* 0x000fc60003fa4070 */
[----:B------:R-:W-:Y:S02]  /*ac30*/  IMAD.MOV R11, RZ, RZ, -R11 ;  /* 0x000000ffff0b7224 */ /* 0x000fe400078e0a0b */
[----:B------:R-:W-:Y:S02]  /*ac40*/  @!P3 IMAD.MOV R7, RZ, RZ, -R7 ;  /* 0x000000ffff07b224 */ /* 0x000fe400078e0a07 */
[----:B------:R-:W-:-:S03]  /*ac50*/  IMAD.HI.U32 R20, R2, R13, RZ ;  /* 0x0000000d02147227 */ /* 0x000fc600078e00ff */
[----:B------:R0:W-:Y:S01]  /*ac60*/  STL [R1+0x780], R7 ;  /* 0x0007800701007387 */ /* 0x0001e20000100800 */
[----:B------:R-:W-:Y:S02]  /*ac70*/  IMAD.MOV R19, RZ, RZ, -R19 ;  /* 0x000000ffff137224 */ /* 0x000fe400078e0a13 */
[C---:B------:R-:W-:Y:S02]  /*ac80*/  IMAD R11, R4.reuse, R11, R17 ;  /* 0x0000000b040b7224 */ /* 0x040fe400078e0211 */
[----:B------:R-:W-:Y:S02]  /*ac90*/  IMAD.MOV R20, RZ, RZ, -R20 ;  /* 0x000000ffff147224 */ /* 0x000fe400078e0a14 */
[----:B------:R-:W-:Y:S02]  /*aca0*/  IMAD R12, R4, R19, R12 ;  /* 0x00000013040c7224 */ /* 0x000fe400078e020c */
[----:B------:R-:W-:Y:S01]  /*acb0*/  @!P4 IMAD.IADD R14, R14, 0x1, -R4 ;  /* 0x000000010e0ec824 */ /* 0x000fe200078e0a04 */
[C---:B------:R-:W-:Y:S01]  /*acc0*/  ISETP.GT.U32.AND P4, PT, R4.reuse, R11, PT ;  /* 0x0000000b0400720c */ /* 0x040fe20003f84070 */
[----:B0-----:R-:W-:Y:S01]  /*acd0*/  IMAD.MOV.U32 R7, RZ, RZ, R18 ;  /* 0x000000ffff077224 */ /* 0x001fe200078e0012 */
[C---:B------:R-:W-:Y:S01]  /*ace0*/  ISETP.GT.U32.AND P3, PT, R4.reuse, R12, PT ;  /* 0x0000000c0400720c */ /* 0x040fe20003f64070 */
[----:B------:R-:W-:-:S02]  /*acf0*/  IMAD R13, R4, R20, R13 ;  /* 0x00000014040d7224 */ /* 0x000fc400078e020d */
[----:B------:R-:W-:Y:S01]  /*ad00*/  @!P0 IMAD.MOV R8, RZ, RZ, -R8 ;  /* 0x000000ffff088224 */ /* 0x000fe200078e0a08 */
[----:B------:R-:W-:Y:S01]  /*ad10*/  ISETP.GE.AND P0, PT, R5, RZ, PT ;  /* 0x000000ff0500720c */ /* 0x000fe20003f06270 */
[----:B------:R-:W-:Y:S01]  /*ad20*/  @!P2 IMAD.MOV R7, RZ, RZ, -R7 ;  /* 0x000000ffff07a224 */ /* 0x000fe200078e0a07 */
[----:B------:R-:W-:Y:S01]  /*ad30*/  ISETP.GT.U32.AND P2, PT, R4, R13, PT ;  /* 0x0000000d0400720c */ /* 0x000fe20003f44070 */
[----:B------:R-:W-:Y:S01]  /*ad40*/  @!P5 IMAD.IADD R9, R9, 0x1, -R4 ;  /* 0x000000010909d824 */ /* 0x000fe200078e0a04 */
[----:B------:R0:W-:Y:S01]  /*ad50*/  STL [R1+0x76c], R8 ;  /* 0x00076c0801007387 */ /* 0x0001e20000100800 */
[----:B------:R-:W-:Y:S01]  /*ad60*/  ISETP.GE.AND P5, PT, R10, RZ, PT ;  /* 0x000000ff0a00720c */ /* 0x000fe20003fa6270 */
[C---:B------:R-:W-:Y:S02]  /*ad70*/  VIADD R10, R0.reuse, 0x134 ;  /* 0x00000134000a7836 */ /* 0x040fe40000000000 */
[----:B------:R1:W-:Y:S01]  /*ad80*/  STL [R1+0x768], R7 ;  /* 0x0007680701007387 */ /* 0x0003e20000100800 */
[----:B------:R-:W-:-:S02]  /*ad90*/  VIADD R3, R0, 0x135 ;  /* 0x0000013500037836 */ /* 0x000fc40000000000 */
[--C-:B------:R-:W-:Y:S01]  /*ada0*/  @!P4 IMAD.IADD R11, R11, 0x1, -R4.reuse ;  /* 0x000000010b0bc824 */ /* 0x100fe200078e0a04 */
[----:B------:R-:W-:Y:S01]  /*adb0*/  IABS R15, R10 ;  /* 0x0000000a000f7213 */ /* 0x000fe20000000000 */
[--C-:B------:R-:W-:Y:S01]  /*adc0*/  @!P3 IMAD.IADD R12, R12, 0x1, -R4.reuse ;  /* 0x000000010c0cb824 */ /* 0x100fe200078e0a04 */
[----:B------:R-:W-:Y:S01]  /*add0*/  IABS R19, R3 ;  /* 0x0000000300137213 */ /* 0x000fe20000000000 */
[----:B------:R-:W-:Y:S01]  /*ade0*/  @!P2 IMAD.IADD R13, R13, 0x1, -R4 ;  /* 0x000000010d0da824 */ /* 0x000fe200078e0a04 */
[----:B------:R-:W-:Y:S01]  /*adf0*/  ISETP.GT.U32.AND P4, PT, R4, R11, PT ;  /* 0x0000000b0400720c */ /* 0x000fe20003f84070 */
[----:B0-----:R-:W-:Y:S01]  /*ae00*/  VIADD R8, R0, 0x133 ;  /* 0x0000013300087836 */ /* 0x001fe20000000000 */
[----:B------:R-:W-:Y:S01]  /*ae10*/  ISETP.GT.U32.AND P2, PT, R4, R12, PT ;  /* 0x0000000c0400720c */ /* 0x000fe20003f44070 */
[----:B-1----:R-:W-:Y:S01]  /*ae20*/  IMAD.MOV.U32 R7, RZ, RZ, R9 ;  /* 0x000000ffff077224 */ /* 0x002fe200078e0009 */
[----:B------:R-:W-:Y:S01]  /*ae30*/  ISETP.GE.AND P3, PT, R16, RZ, PT ;  /* 0x000000ff1000720c */ /* 0x000fe20003f66270 */
[----:B------:R-:W-:Y:S01]  /*ae40*/  IMAD.HI.U32 R5, R2, R19, RZ ;  /* 0x0000001302057227 */ /* 0x000fe200078e00ff */
[----:B------:R-:W-:-:S03]  /*ae50*/  IABS R9, R8 ;  /* 0x0000000800097213 */ /* 0x000fc60000000000 */
[----:B------:R-:W-:Y:S01]  /*ae60*/  @!P1 IMAD.MOV R7, RZ, RZ, -R7 ;  /* 0x000000ffff079224 */ /* 0x000fe200078e0a07 */
[C---:B------:R-:W-:Y:S01]  /*ae70*/  ISETP.GT.U32.AND P1, PT, R4.reuse, R13, PT ;  /* 0x0000000d0400720c */ /* 0x040fe20003f24070 */
[----:B------:R-:W-:Y:S02]  /*ae80*/  IMAD.MOV R5, RZ, RZ, -R5 ;  /* 0x000000ffff057224 */ /* 0x000fe400078e0a05 */
[--C-:B------:R-:W-:Y:S01]  /*ae90*/  @!P4 IMAD.IADD R11, R11, 0x1, -R4.reuse ;  /* 0x000000010b0bc824 */ /* 0x100fe200078e0a04 */
[----:B------:R0:W-:Y:S01]  /*aea0*/  STL [R1+0x764], R7 ;  /* 0x0007640701007387 */ /* 0x0001e20000100800 */
[----:B------:R-:W-:Y:S02]  /*aeb0*/  IMAD R5, R4, R5, R19 ;  /* 0x0000000504057224 */ /* 0x000fe400078e0213 */
[----:B------:R-:W-:Y:S02]  /*aec0*/  @!P2 IMAD.IADD R12, R12, 0x1, -R4 ;  /* 0x000000010c0ca824 */ /* 0x000fe400078e0a04 */
[----:B------:R-:W-:Y:S01]  /*aed0*/  VIADD R20, R0, 0x120 ;  /* 0x0000012000147836 */ /* 0x000fe20000000000 */
[----:B------:R-:W-:-:S03]  /*aee0*/  ISETP.GT.U32.AND P2, PT, R4, R5, PT ;  /* 0x000000050400720c */ /* 0x000fc60003f44070 */
[----:B------:R-:W-:Y:S01]  /*aef0*/  @!P1 IMAD.IADD R13, R13, 0x1, -R4 ;  /* 0x000000010d0d9824 */ /* 0x000fe200078e0a04 */
[----:B------:R-:W-:Y:S01]  /*af00*/  ISETP.GE.AND P1, PT, R10, RZ, PT ;  /* 0x000000ff0a00720c */ /* 0x000fe20003f26270 */
[----:B0-----:R-:W-:Y:S01]  /*af10*/  IMAD.MOV.U32 R7, RZ, RZ, R14 ;  /* 0x000000ffff077224 */ /* 0x001fe200078e000e */
[----:B------:R-:W-:Y:S01]  /*af20*/  IABS R21, R20 ;  /* 0x0000001400157213 */ /* 0x000fe20000000000 */
        /* <DEDUP_REMOVED lines=10> */
[----:B------:R-:W-:-:S02]  /*afd0*/  IMAD.MOV R15, RZ, RZ, -R15 ;  /* 0x000000ffff0f7224 */ /* 0x000fc400078e0a0f */
[----:B------:R-:W-:Y:S01]  /*afe0*/  @!P2 IMAD.IADD R5, R5, 0x1, -R4 ;  /* 0x000000010505a824 */ /* 0x000fe200078e0a04 */
[----:B------:R-:W-:Y:S01]  /*aff0*/  ISETP.GE.AND P2, PT, R8, RZ, PT ;  /* 0x000000ff0800720c */ /* 0x000fe20003f46270 */
[----:B------:R-:W-:Y:S02]  /*b000*/  IMAD R9, R4, R15, R9 ;  /* 0x0000000f04097224 */ /* 0x000fe400078e0209 */
[----:B0-----:R-:W-:Y:S02]  /*b010*/  IMAD.MOV.U32 R7, RZ, RZ, R12 ;  /* 0x000000ffff077224 */ /* 0x001fe400078e000c */
[----:B------:R-:W-:Y:S02]  /*b020*/  VIADD R14, R0, 0x131 ;  /* 0x00000131000e7836 */ /* 0x000fe40000000000 */
[----:B------:R-:W-:Y:S01]  /*b030*/  @!P0 IMAD.MOV R7, RZ, RZ, -R7 ;  /* 0x000000ffff078224 */ /* 0x000fe200078e0a07 */
[----:B------:R-:W-:Y:S01]  /*b040*/  ISETP.GT.U32.AND P0, PT, R4, R5, PT ;  /* 0x000000050400720c */ /* 0x000fe20003f04070 */
[----:B------:R-:W-:Y:S01]  /*b050*/  @!P4 IMAD.IADD R3, R3, 0x1, -R4 ;  /* 0x000000010303c824 */ /* 0x000fe200078e0a04 */
[----:B------:R-:W-:Y:S01]  /*b060*/  IABS R17, R14 ;  /* 0x0000000e00117213 */ /* 0x000fe20000000000 */
[----:B------:R-:W-:Y:S01]  /*b070*/  IMAD.HI.U32 R8, R2, R16, RZ ;  /* 0x0000001002087227 */ /* 0x000fe200078e00ff */
[----:B------:R0:W-:Y:S02]  /*b080*/  STL [R1+0x75c], R7 ;  /* 0x00075c0701007387 */ /* 0x0001e40000100800 */
[C---:B------:R-:W-:Y:S01]  /*b090*/  ISETP.GT.U32.AND P4, PT, R4.reuse, R3, PT ;  /* 0x000000030400720c */ /* 0x040fe20003f84070 */
[----:B------:R-:W-:Y:S01]  /*b0a0*/  @!P5 IMAD.MOV R13, RZ, RZ, -R13 ;  /* 0x000000ffff0dd224 */ /* 0x000fe200078e0a0d */
[----:B------:R-:W-:Y:S01]  /*b0b0*/  ISETP.GT.U32.AND P5, PT, R4, R9, PT ;  /* 0x000000090400720c */ /* 0x000fe20003fa4070 */
[----:B------:R-:W-:-:S03]  /*b0c0*/  IMAD.HI.U32 R12, R2, R17, RZ ;  /* 0x00000011020c7227 */ /* 0x000fc600078e00ff */
[----:B------:R-:W-:Y:S01]  /*b0d0*/  STL [R1+0x74c], R13 ;  /* 0x00074c0d01007387 */ /* 0x000fe20000100800 */
[----:B------:R-:W-:Y:S02]  /*b0e0*/  IMAD.MOV R12, RZ, RZ, -R12 ;  /* 0x000000ffff0c7224 */ /* 0x000fe400078e0a0c */
        /* <DEDUP_REMOVED lines=8> */
[----:B------:R-:W-:-:S02]  /*b170*/  IMAD R10, R4, R10, R16 ;  /* 0x0000000a040a7224 */ /* 0x000fc400078e0210 */
[----:B------:R-:W-:Y:S02]  /*b180*/  @!P5 IMAD.IADD R9, R9, 0x1, -R4 ;  /* 0x000000010909d824 */ /* 0x000fe400078e0a04 */
[C---:B------:R-:W-:Y:S01]  /*b190*/  IMAD R16, R4.reuse, R12, R17 ;  /* 0x0000000c04107224 */ /* 0x040fe200078e0211 */
[C---:B------:R-:W-:Y:S01]  /*b1a0*/  ISETP.GT.U32.AND P4, PT, R4.reuse, R10, PT ;  /* 0x0000000a0400720c */ /* 0x040fe20003f84070 */
[----:B------:R-:W-:Y:S01]  /*b1b0*/  IMAD.MOV.U32 R15, RZ, RZ, R5 ;  /* 0x000000ffff0f7224 */ /* 0x000fe200078e0005 */
[----:B------:R-:W-:Y:S01]  /*b1c0*/  ISETP.GT.U32.AND P5, PT, R4, R9, PT ;  /* 0x000000090400720c */ /* 0x000fe20003fa4070 */
[----:B------:R-:W-:Y:S02]  /*b1d0*/  VIADD R8, R0, 0x130 ;  /* 0x0000013000087836 */ /* 0x000fe40000000000 */
[----:B------:R-:W-:Y:S01]  /*b1e0*/  @!P6 IMAD.MOV R15, RZ, RZ, -R15 ;  /* 0x000000ffff0fe224 */ /* 0x000fe200078e0a0f */
[----:B------:R-:W-:Y:S01]  /*b1f0*/  ISETP.GT.U32.AND P6, PT, R4, R16, PT ;  /* 0x000000100400720c */ /* 0x000fe20003fc4070 */
[----:B0-----:R-:W-:Y:S01]  /*b200*/  IMAD.MOV.U32 R7, RZ, RZ, R3 ;  /* 0x000000ffff077224 */ /* 0x001fe200078e0003 */
[----:B------:R-:W-:Y:S01]  /*b210*/  IABS R13, R8 ;  /* 0x00000008000d7213 */ /* 0x000fe20000000000 */
[C---:B------:R-:W-:Y:S01]  /*b220*/  VIADD R11, R0.reuse, 0x12e ;  /* 0x0000012e000b7836 */ /* 0x040fe20000000000 */
[----:B------:R-:W-:Y:S01]  /*b230*/  STL [R1+0x744], R15 ;  /* 0x0007440f01007387 */ /* 0x000fe20000100800 */
[----:B------:R-:W-:-:S02]  /*b240*/  VIADD R12, R0, 0x12f ;  /* 0x0000012f000c7836 */ /* 0x000fc40000000000 */
[--C-:B------:R-:W-:Y:S01]  /*b250*/  @!P4 IMAD.IADD R10, R10, 0x1, -R4.reuse ;  /* 0x000000010a0ac824 */ /* 0x100fe200078e0a04 */
[----:B------:R-:W-:Y:S01]  /*b260*/  IABS R5, R11 ;  /* 0x0000000b00057213 */ /* 0x000fe20000000000 */
[----:B------:R-:W-:Y:S01]  /*b270*/  @!P1 IMAD.MOV R7, RZ, RZ, -R7 ;  /* 0x000000ffff079224 */ /* 0x000fe200078e0a07 */
[----:B------:R-:W-:Y:S01]  /*b280*/  IABS R14, R12 ;  /* 0x0000000c000e7213 */ /* 0x000fe20000000000 */
[--C-:B------:R-:W-:Y:S01]  /*b290*/  @!P5 IMAD.IADD R9, R9, 0x1, -R4.reuse ;  /* 0x000000010909d824 */ /* 0x100fe200078e0a04 */
[----:B------:R-:W-:Y:S01]  /*b2a0*/  ISETP.GT.U32.AND P4, PT, R4, R10, PT ;  /* 0x0000000a0400720c */ /* 0x000fe20003f84070 */
[----:B------:R-:W-:Y:S01]  /*b2b0*/  @!P6 IMAD.IADD R16, R16, 0x1, -R4 ;  /* 0x000000011010e824 */ /* 0x000fe200078e0a04 */
[----:B------:R0:W-:Y:S01]  /*b2c0*/  STL [R1+0x740], R7 ;  /* 0x0007400701007387 */ /* 0x0001e20000100800 */
[----:B------:R-:W-:Y:S01]  /*b2d0*/  ISETP.GE.AND P1, PT, R8, RZ, PT ;  /* 0x000000ff0800720c */ /* 0x000fe20003f26270 */
[----:B------:R-:W-:Y:S01]  /*b2e0*/  IMAD.HI.U32 R3, R2, R13, RZ ;  /* 0x0000000d02037227 */ /* 0x000fe200078e00ff */
[----:B------:R-:W-:-:S02]  /*b2f0*/  ISETP.GE.AND P5, PT, R12, RZ, PT ;  /* 0x000000ff0c00720c */ /* 0x000fc40003fa6270 */
[----:B------:R-:W-:Y:S01]  /*b300*/  ISETP.GT.U32.AND P6, PT, R4, R16, PT ;  /* 0x000000100400720c */ /* 0x000fe20003fc4070 */
[----:B------:R-:W-:Y:S02]  /*b310*/  IMAD.MOV.U32 R8, RZ, RZ, R5 ;  /* 0x000000ffff087224 */ /* 0x000fe400078e0005 */
[----:B------:R-:W-:-:S04]  /*b320*/  IMAD.HI.U32 R5, R2, R14, RZ ;  /* 0x0000000e02057227 */ /* 0x000fc800078e00ff */
[----:B0-----:R-:W-:Y:S02]  /*b330*/  IMAD.MOV.U32 R7, RZ, RZ, R9 ;  /* 0x000000ffff077224 */ /* 0x001fe400078e0009 */
[----:B------:R-:W-:Y:S02]  /*b340*/  IMAD.MOV R3, RZ, RZ, -R3 ;  /* 0x000000ffff037224 */ /* 0x000fe400078e0a03 */
[----:B------:R-:W-:Y:S01]  /*b350*/  @!P2 IMAD.MOV R7, RZ, RZ, -R7 ;  /* 0x000000ffff07a224 */ /* 0x000fe200078e0a07 */
[----:B------:R-:W-:Y:S01]  /*b360*/  ISETP.GE.AND P2, PT, R11, RZ, PT ;  /* 0x000000ff0b00720c */ /* 0x000fe20003f46270 */
[----:B------:R-:W-:Y:S02]  /*b370*/  IMAD.MOV R5, RZ, RZ, -R5 ;  /* 0x000000ffff057224 */ /* 0x000fe400078e0a05 */
[----:B------:R-:W-:Y:S01]  /*b380*/  @!P4 IMAD.IADD R10, R10, 0x1, -R4 ;  /* 0x000000010a0ac824 */ /* 0x000fe200078e0a04 */
[----:B------:R0:W-:Y:S01]  /*b390*/  STL [R1+0x73c], R7 ;  /* 0x00073c0701007387 */ /* 0x0001e20000100800 */
[----:B------:R-:W-:-:S02]  /*b3a0*/  IMAD R3, R4, R3, R13 ;  /* 0x0000000304037224 */ /* 0x000fc400078e020d */
        /* <DEDUP_REMOVED lines=49> */
[----:B------:R-:W-:Y:S01]  /*b6c0*/  IMAD.HI.U32 R18, R2, R14, RZ ;  /* 0x0000000e02127227 */ /* 0x000fe200078e00ff */
[----:B------:R-:W-:-:S03]  /*b6d0*/  ISETP.GT.U32.AND P1, PT, R4, R13, PT ;  /* 0x0000000d0400720c */ /* 0x000fc60003f24070 */
[----:B------:R-:W-:Y:S02]  /*b6e0*/  IMAD R15, R4, R9, R15 ;  /* 0x00000009040f7224 */ /* 0x000fe400078e020f */
[----:B------:R-:W-:Y:S02]  /*b6f0*/  IMAD.MOV R18, RZ, RZ, -R18 ;  /* 0x000000ffff127224 */ /* 0x000fe400078e0a12 */
[----:B------:R-:W-:Y:S02]  /*b700*/  @!P3 IMAD.IADD R12, R12, 0x1, -R4 ;  /* 0x000000010c0cb824 */ /* 0x000fe400078e0a04 */
[----:B0-----:R-:W-:Y:S02]  /*b710*/  IMAD.MOV.U32 R7, RZ, RZ, R8 ;  /* 0x000000ffff077224 */ /* 0x001fe400078e0008 */
[C---:B------:R-:W-:Y:S01]  /*b720*/  IMAD R14, R4.reuse, R18, R14 ;  /* 0x00000012040e7224 */ /* 0x040fe200078e020e */
[C---:B------:R-:W-:Y:S01]  /*b730*/  ISETP.GT.U32.AND P3, PT, R4.reuse, R12, PT ;  /* 0x0000000c0400720c */ /* 0x040fe20003f64070 */
[----:B------:R-:W-:Y:S01]  /*b740*/  @!P2 IMAD.MOV R7, RZ, RZ, -R7 ;  /* 0x000000ffff07a224 */ /* 0x000fe200078e0a07 */
[----:B------:R-:W-:Y:S01]  /*b750*/  ISETP.GT.U32.AND P2, PT, R4, R15, PT ;  /* 0x0000000f0400720c */ /* 0x000fe20003f44070 */
[----:B------:R-:W-:Y:S01]  /*b760*/  VIADD R3, R0, 0x129 ;  /* 0x0000012900037836 */ /* 0x000fe20000000000 */
[----:B------:R-:W-:Y:S01]  /*b770*/  ISETP.GT.U32.AND P0, PT, R4, R14, PT ;  /* 0x0000000e0400720c */ /* 0x000fe20003f04070 */
[C---:B------:R-:W-:Y:S01]  /*b780*/  VIADD R9, R0.reuse, 0x128 ;  /* 0x0000012800097836 */ /* 0x040fe20000000000 */
[----:B------:R0:W-:Y:S01]  /*b790*/  STL [R1+0x728], R7 ;  /* 0x0007280701007387 */ /* 0x0001e20000100800 */
[----:B------:R-:W-:Y:S01]  /*b7a0*/  @!P1 IMAD.IADD R13, R13, 0x1, -R4 ;  /* 0x000000010d0d9824 */ /* 0x000fe200078e0a04 */
[----:B------:R-:W-:Y:S01]  /*b7b0*/  IABS R5, R3 ;  /* 0x0000000300057213 */ /* 0x000fe20000000000 */
[----:B------:R-:W-:Y:S01]  /*b7c0*/  VIADD R10, R0, 0x127 ;  /* 0x00000127000a7836 */ /* 0x000fe20000000000 */
[----:B------:R-:W-:Y:S01]  /*b7d0*/  IABS R16, R9 ;  /* 0x0000000900107213 */ /* 0x000fe20000000000 */
[----:B------:R-:W-:Y:S01]  /*b7e0*/  IMAD.HI.U32 R24, R2, R21, RZ ;  /* 0x0000001502187227 */ /* 0x000fe200078e00ff */
[----:B------:R-:W-:-:S02]  /*b7f0*/  ISETP.GT.U32.AND P1, PT, R4, R13, PT ;  /* 0x0000000d0400720c */ /* 0x000fc40003f24070 */
[----:B------:R-:W-:Y:S01]  /*b800*/  IABS R8, R10 ;  /* 0x0000000a00087213 */ /* 0x000fe20000000000 */
[----:B------:R-:W-:Y:S02]  /*b810*/  @!P2 IMAD.IADD R15, R15, 0x1, -R4 ;  /* 0x000000010f0fa824 */ /* 0x000fe400078e0a04 */
[----:B------:R-:W-:-:S03]  /*b820*/  IMAD.HI.U32 R17, R2, R5, RZ ;  /* 0x0000000502117227 */ /* 0x000fc600078e00ff */
[----:B------:R-:W-:Y:S01]  /*b830*/  ISETP.GT.U32.AND P2, PT, R4, R15, PT ;  /* 0x0000000f0400720c */ /* 0x000fe20003f44070 */
[--C-:B------:R-:W-:Y:S01]  /*b840*/  @!P3 IMAD.IADD R12, R12, 0x1, -R4.reuse ;  /* 0x000000010c0cb824 */ /* 0x100fe200078e0a04 */
[----:B------:R-:W-:Y:S01]  /*b850*/  ISETP.GE.AND P3, PT, R11, RZ, PT ;  /* 0x000000ff0b00720c */ /* 0x000fe20003f66270 */
[----:B------:R-:W-:Y:S02]  /*b860*/  @!P0 IMAD.IADD R14, R14, 0x1, -R4 ;  /* 0x000000010e0e8824 */ /* 0x000fe400078e0a04 */
[----:B------:R-:W-:Y:S02]  /*b870*/  IMAD.MOV R17, RZ, RZ, -R17 ;  /* 0x000000ffff117224 */ /* 0x000fe400078e0a11 */
[----:B------:R-:W-:Y:S01]  /*b880*/  IMAD.HI.U32 R11, R2, R16, RZ ;  /* 0x00000010020b7227 */ /* 0x000fe200078e00ff */
[----:B------:R-:W-:-:S03]  /*b890*/  ISETP.GT.U32.AND P0, PT, R4, R14, PT ;  /* 0x0000000e0400720c */ /* 0x000fc60003f04070 */
[----:B------:R-:W-:Y:S02]  /*b8a0*/  IMAD.MOV.U32 R18, RZ, RZ, R12 ;  /* 0x000000ffff127224 */ /* 0x000fe400078e000c */
[C---:B------:R-:W-:Y:S02]  /*b8b0*/  IMAD R5, R4.reuse, R17, R5 ;  /* 0x0000001104057224 */ /* 0x040fe400078e0205 */
[----:B------:R-:W-:Y:S02]  /*b8c0*/  IMAD.MOV R11, RZ, RZ, -R11 ;  /* 0x000000ffff0b7224 */ /* 0x000fe400078e0a0b */
[----:B------:R-:W-:Y:S01]  /*b8d0*/  @!P6 IMAD.MOV R18, RZ, RZ, -R18 ;  /* 0x000000ffff12e224 */ /* 0x000fe200078e0a12 */
[----:B------:R-:W-:Y:S01]  /*b8e0*/  ISETP.GE.AND P6, PT, R3, RZ, PT ;  /* 0x000000ff0300720c */ /* 0x000fe20003fc6270 */
[----:B------:R-:W-:Y:S01]  /*b8f0*/  @!P1 IMAD.IADD R13, R13, 0x1, -R4 ;  /* 0x000000010d0d9824 */ /* 0x000fe200078e0a04 */
[C---:B------:R-:W-:Y:S01]  /*b900*/  ISETP.GT.U32.AND P1, PT, R4.reuse, R5, PT ;  /* 0x000000050400720c */ /* 0x040fe20003f24070 */
[----:B------:R-:W-:Y:S01]  /*b910*/  IMAD R3, R4, R11, R16 ;  /* 0x0000000b04037224 */ /* 0x000fe200078e0210 */
[----:B------:R-:W-:Y:S01]  /*b920*/  STL [R1+0x724], R18 ;  /* 0x0007241201007387 */ /* 0x000fe20000100800 */
[----:B------:R-:W-:-:S02]  /*b930*/  @!P2 IMAD.IADD R15, R15, 0x1, -R4 ;  /* 0x000000010f0fa824 */ /* 0x000fc400078e0a04 */
[----:B------:R-:W-:Y:S01]  /*b940*/  IMAD.HI.U32 R12, R2, R8, RZ ;  /* 0x00000008020c7227 */ /* 0x000fe200078e00ff */
[----:B------:R-:W-:-:S03]  /*b950*/  ISETP.GT.U32.AND P2, PT, R4, R3, PT ;  /* 0x000000030400720c */ /* 0x000fc60003f44070 */
[----:B------:R-:W-:Y:S02]  /*b960*/  IMAD.MOV R12, RZ, RZ, -R12 ;  /* 0x000000ffff0c7224 */ /* 0x000fe400078e0a0c */
[----:B------:R-:W-:Y:S01]  /*b970*/  @!P0 IMAD.IADD R14, R14, 0x1, -R4 ;  /* 0x000000010e0e8824 */ /* 0x000fe200078e0a04 */
[----:B------:R-:W-:Y:S01]  /*b980*/  ISETP.GE.AND P0, PT, R10, RZ, PT ;  /* 0x000000ff0a00720c */ /* 0x000fe20003f06270 */
[----:B0-----:R-:W-:Y:S02]  /*b990*/  IMAD.MOV.U32 R7, RZ, RZ, R13 ;  /* 0x000000ffff077224 */ /* 0x001fe400078e000d */
[----:B------:R-:W-:Y:S02]  /*b9a0*/  IMAD R17, R4, R12, R8 ;  /* 0x0000000c04117224 */ /* 0x000fe400078e0208 */
[----:B------:R-:W-:Y:S02]  /*b9b0*/  IMAD.MOV.U32 R13, RZ, RZ, R14 ;  /* 0x000000ffff0d7224 */ /* 0x000fe400078e000e */
[----:B------:R-:W-:-:S02]  /*b9c0*/  @!P1 IMAD.IADD R5, R5, 0x1, -R4 ;  /* 0x0000000105059824 */ /* 0x000fc400078e0a04 */
[----:B------:R-:W-:Y:S02]  /*b9d0*/  VIADD R8, R0, 0x126 ;  /* 0x0000012600087836 */ /* 0x000fe40000000000 */
[----:B------:R-:W-:Y:S01]  /*b9e0*/  @!P4 IMAD.MOV R7, RZ, RZ, -R7 ;  /* 0x000000ffff07c224 */ /* 0x000fe200078e0a07 */
[----:B------:R-:W-:Y:S01]  /*b9f0*/  ISETP.GE.AND P4, PT, R9, RZ, PT ;  /* 0x000000ff0900720c */ /* 0x000fe20003f86270 */
[----:B------:R-:W-:Y:S01]  /*ba00*/  @!P5 IMAD.MOV R13, RZ, RZ, -R13 ;  /* 0x000000ffff0dd224 */ /* 0x000fe200078e0a0d */
[----:B------:R-:W-:Y:S01]  /*ba10*/  ISETP.GT.U32.AND P1, PT, R4, R5, PT ;  /* 0x000000050400720c */ /* 0x000fe20003f24070 */
[----:B------:R-:W-:Y:S01]  /*ba20*/  VIADD R9, R0, 0x125 ;  /* 0x0000012500097836 */ /* 0x000fe20000000000 */
[----:B------:R-:W-:Y:S01]  /*ba30*/  IABS R16, R8 ;  /* 0x0000000800107213 */ /* 0x000fe20000000000 */
[----:B------:R-:W-:Y:S01]  /*ba40*/  @!P2 IMAD.IADD R3, R3, 0x1, -R4 ;  /* 0x000000010303a824 */ /* 0x000fe200078e0a04 */
[----:B------:R-:W-:Y:S01]  /*ba50*/  STL [R1+0x6fc], R7 ;  /* 0x0006fc0701007387 */ /* 0x000fe20000100800 */
[----:B------:R-:W-:Y:S01]  /*ba60*/  ISETP.GE.AND P5, PT, R8, RZ, PT ;  /* 0x000000ff0800720c */ /* 0x000fe20003fa6270 */
[----:B------:R-:W-:-:S02]  /*ba70*/  VIADD R8, R0, 0x124 ;  /* 0x0000012400087836 */ /* 0x000fc40000000000 */
[----:B------:R0:W-:Y:S01]  /*ba80*/  STL [R1+0x6f8], R13 ;  /* 0x0006f80d01007387 */ /* 0x0001e20000100800 */
[----:B------:R-:W-:Y:S01]  /*ba90*/  ISETP.GT.U32.AND P2, PT, R4, R3, PT ;  /* 0x000000030400720c */ /* 0x000fe20003f44070 */
[----:B------:R-:W-:Y:S01]  /*baa0*/  IMAD.HI.U32 R12, R2, R16, RZ ;  /* 0x00000010020c7227 */ /* 0x000fe200078e00ff */
[----:B------:R-:W-:-:S03]  /*bab0*/  IABS R10, R8 ;  /* 0x00000008000a7213 */ /* 0x000fc60000000000 */
[----:B------:R-:W-:Y:S02]  /*bac0*/  IMAD.MOV R12, RZ, RZ, -R12 ;  /* 0x000000ffff0c7224 */ /* 0x000fe400078e0a0c */
[----:B------:R-:W-:Y:S01]  /*bad0*/  @!P1 IMAD.IADD R5, R5, 0x1, -R4 ;  /* 0x0000000105059824 */ /* 0x000fe200078e0a04 */
[C---:B------:R-:W-:Y:S01]  /*bae0*/  ISETP.GT.U32.AND P1, PT, R4.reuse, R17, PT ;  /* 0x000000110400720c */ /* 0x040fe20003f24070 */
[C---:B------:R-:W-:Y:S01]  /*baf0*/  IMAD R16, R4.reuse, R12, R16 ;  /* 0x0000000c04107224 */ /* 0x040fe200078e0210 */
[----:B0-----:R-:W-:Y:S01]  /*bb00*/  IABS R13, R9 ;  /* 0x00000009000d7213 */ /* 0x001fe20000000000 */
[----:B------:R-:W-:Y:S02]  /*bb10*/  IMAD.MOV.U32 R14, RZ, RZ, R5 ;  /* 0x000000ffff0e7224 */ /* 0x000fe400078e0005 */
[----:B------:R-:W-:Y:S01]  /*bb20*/  @!P2 IMAD.IADD R3, R3, 0x1, -R4 ;  /* 0x000000010303a824 */ /* 0x000fe200078e0a04 */
[----:B------:R-:W-:Y:S01]  /*bb30*/  ISETP.GT.U32.AND P2, PT, R4, R16, PT ;  /* 0x000000100400720c */ /* 0x000fe20003f44070 */
[----:B------:R-:W-:-:S04]  /*bb40*/  IMAD.HI.U32 R11, R2, R13, RZ ;  /* 0x0000000d020b7227 */ /* 0x000fc800078e00ff */
[----:B------:R-:W-:Y:S02]  /*bb50*/  IMAD.MOV R11, RZ, RZ, -R11 ;  /* 0x000000ffff0b7224 */ /* 0x000fe400078e0a0b */
[----:B------:R-:W-:Y:S02]  /*bb60*/  @!P6 IMAD.MOV R14, RZ, RZ, -R14 ;  /* 0x000000ffff0ee224 */ /* 0x000fe400078e0a0e */
[----:B------:R-:W-:Y:S02]  /*bb70*/  IMAD R13, R4, R11, R13 ;  /* 0x0000000b040d7224 */ /* 0x000fe400078e020d */
[----:B------:R-:W-:Y:S02]  /*bb80*/  IMAD.MOV.U32 R7, RZ, RZ, R15 ;  /* 0x000000ffff077224 */ /* 0x000fe400078e000f */
[----:B------:R-:W-:Y:S01]  /*bb90*/  @!P2 IMAD.IADD R16, R16, 0x1, -R4 ;  /* 0x000000011010a824 */ /* 0x000fe200078e0a04 */
[----:B------:R-:W-:Y:S01]  /*bba0*/  ISETP.GT.U32.AND P6, PT, R4, R13, PT ;  /* 0x0000000d0400720c */ /* 0x000fe20003fc4070 */
[----:B------:R-:W-:Y:S01]  /*bbb0*/  @!P3 IMAD.MOV R7, RZ, RZ, -R7 ;  /* 0x000000ffff07b224 */ /* 0x000fe200078e0a07 */
[----:B------:R-:W-:Y:S01]  /*bbc0*/  ISETP.GE.AND P3, PT, R9, RZ, PT ;  /* 0x000000ff0900720c */ /* 0x000fe20003f66270 */
[----:B------:R-:W-:Y:S01]  /*bbd0*/  VIADD R9, R0, 0x123 ;  /* 0x0000012300097836 */ /* 0x000fe20000000000 */
[----:B------:R-:W-:Y:S01]  /*bbe0*/  ISETP.GT.U32.AND P2, PT, R4, R16, PT ;  /* 0x000000100400720c */ /* 0x000fe20003f44070 */
[----:B------:R-:W-:Y:S01]  /*bbf0*/  IMAD.HI.U32 R11, R2, R10, RZ ;  /* 0x0000000a020b7227 */ /* 0x000fe200078e00ff */
[----:B------:R0:W-:Y:S02]  /*bc00*/  STL [R1+0x6f4], R7 ;  /* 0x0006f40701007387 */ /* 0x0001e40000100800 */
[----:B------:R-:W-:Y:S01]  /*bc10*/  IABS R18, R9 ;  /* 0x0000000900127213 */ /* 0x000fe20000000000 */
[----:B------:R-:W-:Y:S01]  /*bc20*/  IMAD.MOV R11, RZ, RZ, -R11 ;  /* 0x000000ffff0b7224 */ /* 0x000fe200078e0a0b */
[----:B------:R1:W-:Y:S01]  /*bc30*/  STL [R1+0x6f0], R14 ;  /* 0x0006f00e01007387 */ /* 0x0003e20000100800 */
[----:B------:R-:W-:-:S02]  /*bc40*/  VIADD R5, R0, 0x122 ;  /* 0x0000012200057836 */ /* 0x000fc40000000000 */
[--C-:B------:R-:W-:Y:S02]  /*bc50*/  @!P6 IMAD.IADD R13, R13, 0x1, -R4.reuse ;  /* 0x000000010d0de824 */ /* 0x100fe400078e0a04 */
[----:B------:R-:W-:Y:S01]  /*bc60*/  IMAD.HI.U32 R12, R2, R18, RZ ;  /* 0x00000012020c7227 */ /* 0x000fe200078e00ff */
[----:B------:R-:W-:Y:S02]  /*bc70*/  IABS R15, R5 ;  /* 0x00000005000f7213 */ /* 0x000fe40000000000 */
[C---:B------:R-:W-:Y:S01]  /*bc80*/  ISETP.GT.U32.AND P6, PT, R4.reuse, R13, PT ;  /* 0x0000000d0400720c */ /* 0x040fe20003fc4070 */
[----:B------:R-:W-:Y:S02]  /*bc90*/  @!P1 IMAD.IADD R17, R17, 0x1, -R4 ;  /* 0x0000000111119824 */ /* 0x000fe400078e0a04 */
[----:B0-----:R-:W-:Y:S02]  /*bca0*/  IMAD.MOV.U32 R7, RZ, RZ, R3 ;  /* 0x000000ffff077224 */ /* 0x001fe400078e0003 */
[C---:B------:R-:W-:Y:S01]  /*bcb0*/  IMAD R3, R4.reuse, R11, R10 ;  /* 0x0000000b04037224 */ /* 0x040fe200078e020a */
[----:B------:R-:W-:Y:S01]  /*bcc0*/  ISETP.GT.U32.AND P1, PT, R4, R17, PT ;  /* 0x000000110400720c */ /* 0x000fe20003f24070 */
[----:B------:R-:W-:-:S02]  /*bcd0*/  IMAD.MOV R12, RZ, RZ, -R12 ;  /* 0x000000ffff0c7224 */ /* 0x000fc400078e0a0c */
[----:B------:R-:W-:Y:S02]  /*bce0*/  VIADD R11, R0, 0x121 ;  /* 0x00000121000b7836 */ /* 0x000fe40000000000 */
[----:B------:R-:W-:Y:S02]  /*bcf0*/  IMAD R18, R4, R12, R18 ;  /* 0x0000000c04127224 */ /* 0x000fe400078e0212 */
        /* <DEDUP_REMOVED lines=8> */
[----:B------:R-:W-:Y:S01]  /*bd80*/  @!P4 IMAD.MOV R7, RZ, RZ, -R7 ;  /* 0x000000ffff07c224 */ /* 0x000fe200078e0a07 */
[----:B------:R-:W-:Y:S01]  /*bd90*/  ISETP.GE.AND P4, PT, R8, RZ, PT ;  /* 0x000000ff0800720c */ /* 0x000fe20003f86270 */
[C---:B------:R-:W-:Y:S02]  /*bda0*/  IMAD R15, R4.reuse, R12, R15 ;  /* 0x0000000c040f7224 */ /* 0x040fe400078e020f */
[----:B------:R-:W-:Y:S01]  /*bdb0*/  IMAD.MOV R22, RZ, RZ, -R22 ;  /* 0x000000ffff167224 */ /* 0x000fe200078e0a16 */
[----:B------:R0:W-:Y:S01]  /*bdc0*/  STL [R1+0x6ec], R7 ;  /* 0x0006ec0701007387 */ /* 0x0001e20000100800 */
[--C-:B------:R-:W-:Y:S01]  /*bdd0*/  @!P1 IMAD.IADD R17, R17, 0x1, -R4.reuse ;  /* 0x0000000111119824 */ /* 0x100fe200078e0a04 */
[----:B------:R-:W-:Y:S01]  /*bde0*/  ISETP.GE.AND P1, PT, R9, RZ, PT ;  /* 0x000000ff0900720c */ /* 0x000fe20003f26270 */
[----:B------:R-:W-:Y:S01]  /*bdf0*/  @!P2 IMAD.IADD R3, R3, 0x1, -R4 ;  /* 0x000000010303a824 */ /* 0x000fe200078e0a04 */
[C---:B------:R-:W-:Y:S01]  /*be00*/  ISETP.GT.U32.AND P2, PT, R4.reuse, R15, PT ;  /* 0x0000000f0400720c */ /* 0x040fe20003f44070 */
[----:B------:R-:W-:-:S02]  /*be10*/  IMAD R22, R4, R22, R23 ;  /* 0x0000001604167224 */ /* 0x000fc400078e0217 */
[--C-:B------:R-:W-:Y:S02]  /*be20*/  @!P6 IMAD.IADD R18, R18, 0x1, -R4.reuse ;  /* 0x000000011212e824 */ /* 0x100fe400078e0a04 */
[----:B-1----:R-:W-:Y:S01]  /*be30*/  VIADD R14, R0, 0x11f ;  /* 0x0000011f000e7836 */ /* 0x002fe20000000000 */
[----:B------:R-:W-:Y:S01]  /*be40*/  ISETP.GT.U32.AND P6, PT, R4, R22, PT ;  /* 0x000000160400720c */ /* 0x000fe20003fc4070 */
[----:B0-----:R-:W-:Y:S02]  /*be50*/  IMAD.MOV.U32 R7, RZ, RZ, R17 ;  /* 0x000000ffff077224 */ /* 0x001fe400078e0011 */
[----:B------:R-:W-:Y:S01]  /*be60*/  VIADD R8, R0, 0x11e ;  /* 0x0000011e00087836 */ /* 0x000fe20000000000 */
[----:B------:R-:W-:Y:S01]  /*be70*/  IABS R10, R14 ;  /* 0x0000000e000a7213 */ /* 0x000fe20000000000 */
[----:B------:R-:W-:Y:S01]  /*be80*/  @!P0 IMAD.MOV R7, RZ, RZ, -R7 ;  /* 0x000000ffff078224 */ /* 0x000fe200078e0a07 */
[----:B------:R-:W-:Y:S01]  /*be90*/  ISETP.GT.U32.AND P0, PT, R4, R3, PT ;  /* 0x000000030400720c */ /* 0x000fe20003f04070 */
[----:B------:R-:W-:Y:S01]  /*bea0*/  @!P2 IMAD.IADD R15, R15, 0x1, -R4 ;  /* 0x000000010f0fa824 */ /* 0x000fe200078e0a04 */
[----:B------:R-:W-:Y:S01]  /*beb0*/  IABS R9, R8 ;  /* 0x0000000800097213 */ /* 0x000fe20000000000 */
[----:B------:R-:W-:Y:S01]  /*bec0*/  IMAD.HI.U32 R19, R2, R10, RZ ;  /* 0x0000000a02137227 */ /* 0x000fe200078e00ff */
[----:B------:R0:W-:Y:S01]  /*bed0*/  STL [R1+0x6e0], R7 ;  /* 0x0006e00701007387 */ /* 0x0001e20000100800 */
[----:B------:R-:W-:-:S02]  /*bee0*/  ISETP.GT.U32.AND P2, PT, R4, R18, PT ;  /* 0x000000120400720c */ /* 0x000fc40003f44070 */
[----:B------:R-:W-:Y:S02]  /*bef0*/  IMAD.MOV R24, RZ, RZ, -R24 ;  /* 0x000000ffff187224 */ /* 0x000fe400078e0a18 */
[----:B------:R-:W-:Y:S01]  /*bf00*/  @!P6 IMAD.IADD R22, R22, 0x1, -R4 ;  /* 0x000000011616e824 */ /* 0x000fe200078e0a04 */
[----:B------:R-:W-:Y:S01]  /*bf10*/  ISETP.GT.U32.AND P6, PT, R4, R15, PT ;  /* 0x0000000f0400720c */ /* 0x000fe20003fc4070 */
[----:B------:R-:W-:-:S04]  /*bf20*/  IMAD.HI.U32 R12, R2, R9, RZ ;  /* 0x00000009020c7227 */ /* 0x000fc800078e00ff */
[----:B0-----:R-:W-:Y:S02]  /*bf30*/  IMAD.MOV.U32 R7, RZ, RZ, R16 ;  /* 0x000000ffff077224 */ /* 0x001fe400078e0010 */
[----:B------:R-:W-:Y:S02]  /*bf40*/  IMAD.MOV R19, RZ, RZ, -R19 ;  /* 0x000000ffff137224 */ /* 0x000fe400078e0a13 */
[----:B------:R-:W-:Y:S01]  /*bf50*/  @!P5 IMAD.MOV R7, RZ, RZ, -R7 ;  /* 0x000000ffff07d224 */ /* 0x000fe200078e0a07 */
[C---:B------:R-:W-:Y:S01]  /*bf60*/  ISETP.GT.U32.AND P5, PT, R4.reuse, R22, PT ;  /* 0x000000160400720c */ /* 0x040fe20003fa4070 */
[C---:B------:R-:W-:Y:S02]  /*bf70*/  IMAD R21, R4.reuse, R24, R21 ;  /* 0x0000001804157224 */ /* 0x040fe400078e0215 */
[----:B------:R-:W-:Y:S01]  /*bf80*/  IMAD.MOV R12, RZ, RZ, -R12 ;  /* 0x000000ffff0c7224 */ /* 0x000fe200078e0a0c */
[----:B------:R0:W-:Y:S01]  /*bf90*/  STL [R1+0x6dc], R7 ;  /* 0x0006dc0701007387 */ /* 0x0001e20000100800 */
[----:B------:R-:W-:-:S02]  /*bfa0*/  IMAD R10, R4, R19, R10 ;  /* 0x00000013040a7224 */ /* 0x000fc400078e020a */
[C---:B------:R-:W-:Y:S02]  /*bfb0*/  IMAD R9, R4.reuse, R12, R9 ;  /* 0x0000000c04097224 */ /* 0x040fe400078e0209 */
[--C-:B------:R-:W-:Y:S01]  /*bfc0*/  @!P0 IMAD.IADD R3, R3, 0x1, -R4.reuse ;  /* 0x0000000103038824 */ /* 0x100fe200078e0a04 */
[----:B------:R-:W-:Y:S01]  /*bfd0*/  ISETP.GT.U32.AND P0, PT, R4, R10, PT ;  /* 0x0000000a0400720c */ /* 0x000fe20003f04070 */
[----:B------:R-:W-:Y:S02]  /*bfe0*/  VIADD R19, R0, 0x11d ;  /* 0x0000011d00137836 */ /* 0x000fe40000000000 */
[----:B------:R-:W-:Y:S01]  /*bff0*/  @!P6 IMAD.IADD R15, R15, 0x1, -R4 ;  /* 0x000000010f0fe824 */ /* 0x000fe200078e0a04 */
[----:B------:R-:W-:Y:S01]  /*c000*/  ISETP.GT.U32.AND P6, PT, R4, R9, PT ;  /* 0x000000090400720c */ /* 0x000fe20003fc4070 */
[----:B0-----:R-:W-:Y:S01]  /*c010*/  IMAD.MOV.U32 R7, RZ, RZ, R13 ;  /* 0x000000ffff077224 */ /* 0x001fe200078e000d */
[----:B------:R-:W-:Y:S01]  /*c020*/  IABS R17, R19 ;  /* 0x0000001300117213 */ /* 0x000fe20000000000 */
[----:B------:R-:W-:-:S02]  /*c030*/  VIADD R12, R0, 0x11c ;  /* 0x0000011c000c7836 */ /* 0x000fc40000000000 */
[----:B------:R-:W-:Y:S01]  /*c040*/  @!P3 IMAD.MOV R7, RZ, RZ, -R7 ;  /* 0x000000ffff07b224 */ /* 0x000fe200078e0a07 */
[----:B------:R-:W-:Y:S01]  /*c050*/  ISETP.GT.U32.AND P3, PT, R4, R21, PT ;  /* 0x000000150400720c */ /* 0x000fe20003f64070 */
[----:B------:R-:W-:Y:S01]  /*c060*/  @!P2 IMAD.IADD R18, R18, 0x1, -R4 ;  /* 0x000000011212a824 */ /* 0x000fe200078e0a04 */
[----:B------:R-:W-:Y:S01]  /*c070*/  IABS R16, R12 ;  /* 0x0000000c00107213 */ /* 0x000fe20000000000 */
[----:B------:R-:W-:Y:S01]  /*c080*/  IMAD.MOV.U32 R23, RZ, RZ, R3 ;  /* 0x000000ffff177224 */ /* 0x000fe200078e0003 */
[----:B------:R0:W-:Y:S01]  /*c090*/  STL [R1+0x6d8], R7 ;  /* 0x0006d80701007387 */ /* 0x0001e20000100800 */
[----:B------:R-:W-:Y:S01]  /*c0a0*/  ISETP.GE.AND P2, PT, R5, RZ, PT ;  /* 0x000000ff0500720c */ /* 0x000fe20003f46270 */
[----:B------:R-:W-:-:S04]  /*c0b0*/  IMAD.HI.U32 R5, R2, R17, RZ ;  /* 0x0000001102057227 */ /* 0x000fc800078e00ff */
[--C-:B------:R-:W-:Y:S01]  /*c0c0*/  @!P0 IMAD.IADD R10, R10, 0x1, -R4.reuse ;  /* 0x000000010a0a8824 */ /* 0x100fe200078e0a04 */
[----:B------:R-:W-:Y:S01]  /*c0d0*/  ISETP.GE.AND P0, PT, R14, RZ, PT ;  /* 0x000000ff0e00720c */ /* 0x000fe20003f06270 */
[--C-:B------:R-:W-:Y:S01]  /*c0e0*/  @!P5 IMAD.IADD R22, R22, 0x1, -R4.reuse ;  /* 0x000000011616d824 */ /* 0x100fe200078e0a04 */
[----:B------:R-:W-:Y:S01]  /*c0f0*/  ISETP.GE.AND P5, PT, R11, RZ, PT ;  /* 0x000000ff0b00720c */ /* 0x000fe20003fa6270 */
[----:B------:R-:W-:Y:S01]  /*c100*/  @!P3 IMAD.IADD R21, R21, 0x1, -R4 ;  /* 0x000000011515b824 */ /* 0x000fe200078e0a04 */
[----:B------:R-:W-:Y:S01]  /*c110*/  ISETP.GE.AND P3, PT, R20, RZ, PT ;  /* 0x000000ff1400720c */ /* 0x000fe20003f66270 */
[----:B0-----:R-:W-:Y:S02]  /*c120*/  IMAD.MOV.U32 R7, RZ, RZ, R18 ;  /* 0x000000ffff077224 */ /* 0x001fe400078e0012 */
[----:B------:R-:W-:Y:S01]  /*c130*/  @!P4 IMAD.MOV R23, RZ, RZ, -R23 ;  /* 0x000000ffff17c224 */ /* 0x000fe200078e0a17 */
[----:B------:R-:W-:Y:S01]  /*c140*/  ISETP.GT.U32.AND P4, PT, R4, R21, PT ;  /* 0x000000150400720c */ /* 0x000fe20003f84070 */
[----:B------:R-:W-:-:S03]  /*c150*/  IMAD.HI.U32 R13, R2, R16, RZ ;  /* 0x00000010020d7227 */ /* 0x000fc600078e00ff */
[----:B------:R-:W-:Y:S01]  /*c160*/  STL [R1+0x6d4], R23 ;  /* 0x0006d41701007387 */ /* 0x000fe20000100800 */
[----:B------:R-:W-:Y:S02]  /*c170*/  IMAD.MOV R5, RZ, RZ, -R5 ;  /* 0x000000ffff057224 */ /* 0x000fe400078e0a05 */
[----:B------:R-:W-:Y:S02]  /*c180*/  @!P6 IMAD.IADD R9, R9, 0x1, -R4 ;  /* 0x000000010909e824 */ /* 0x000fe400078e0a04 */
[----:B------:R-:W-:Y:S01]  /*c190*/  @!P1 IMAD.MOV R7, RZ, RZ, -R7 ;  /* 0x000000ffff079224 */ /* 0x000fe200078e0a07 */
[C---:B------:R-:W-:Y:S01]  /*c1a0*/  ISETP.GT.U32.AND P1, PT, R4.reuse, R10, PT ;  /* 0x0000000a0400720c */ /* 0x040fe20003f24070 */
[----:B------:R-:W-:Y:S01]  /*c1b0*/  IMAD.MOV R13, RZ, RZ, -R13 ;  /* 0x000000ffff0d7224 */ /* 0x000fe200078e0a0d */
[C---:B------:R-:W-:Y:S01]  /*c1c0*/  ISETP.GT.U32.AND P6, PT, R4.reuse, R9, PT ;  /* 0x000000090400720c */ /* 0x040fe20003fc4070 */
[----:B------:R-:W-:Y:S01]  /*c1d0*/  IMAD R5, R4, R5, R17 ;  /* 0x0000000504057224 */ /* 0x000fe200078e0211 */
[----:B------:R0:W-:Y:S01]  /*c1e0*/  STL [R1+0x6d0], R7 ;  /* 0x0006d00701007387 */ /* 0x0001e20000100800 */
[----:B------:R-:W-:-:S02]  /*c1f0*/  IMAD.MOV.U32 R14, RZ, RZ, R15 ;  /* 0x000000ffff0e7224 */ /* 0x000fc400078e000f */
[C---:B------:R-:W-:Y:S02]  /*c200*/  IMAD R13, R4.reuse, R13, R16 ;  /* 0x0000000d040d7224 */ /* 0x040fe400078e0210 */
[----:B------:R-:W-:Y:S01]  /*c210*/  @!P2 IMAD.MOV R14, RZ, RZ, -R14 ;  /* 0x000000ffff0ea224 */ /* 0x000fe200078e0a0e */
[----:B------:R-:W-:Y:S01]  /*c220*/  ISETP.GT.U32.AND P2, PT, R4, R5, PT ;  /* 0x000000050400720c */ /* 0x000fe20003f44070 */
[----:B------:R-:W-:Y:S02]  /*c230*/  VIADD R3, R0, 0x11b ;  /* 0x0000011b00037836 */ /* 0x000fe40000000000 */
[----:B------:R-:W-:Y:S01]  /*c240*/  @!P4 IMAD.IADD R21, R21, 0x1, -R4 ;  /* 0x000000011515c824 */ /* 0x000fe200078e0a04 */
[----:B------:R-:W-:Y:S01]  /*c250*/  ISETP.GT.U32.AND P4, PT, R4, R13, PT ;  /* 0x0000000d0400720c */ /* 0x000fe20003f84070 */
[----:B0-----:R-:W-:Y:S01]  /*c260*/  IMAD.MOV.U32 R7, RZ, RZ, R22 ;  /* 0x000000ffff077224 */ /* 0x001fe200078e0016 */
[----:B------:R0:W-:Y:S01]  /*c270*/  STL [R1+0x6cc], R14 ;  /* 0x0006cc0e01007387 */ /* 0x0001e20000100800 */
[----:B------:R-:W-:Y:S01]  /*c280*/  @!P1 IMAD.IADD R10, R10, 0x1, -R4 ;  /* 0x000000010a0a9824 */ /* 0x000fe200078e0a04 */
[----:B------:R-:W-:Y:S01]  /*c290*/  ISETP.GE.AND P1, PT, R19, RZ, PT ;  /* 0x000000ff1300720c */ /* 0x000fe20003f26270 */
[----:B------:R-:W-:Y:S01]  /*c2a0*/  @!P5 IMAD.MOV R7, RZ, RZ, -R7 ;  /* 0x000000ffff07d224 */ /* 0x000fe200078e0a07 */
[----:B------:R-:W-:Y:S01]  /*c2b0*/  ISETP.GE.AND P5, PT, R8, RZ, PT ;  /* 0x000000ff0800720c */ /* 0x000fe20003fa6270 */
[----:B------:R-:W-:-:S02]  /*c2c0*/  IMAD.MOV.U32 R15, RZ, RZ, R21 ;  /* 0x000000ffff0f7224 */ /* 0x000fc400078e0015 */
[--C-:B------:R-:W-:Y:S01]  /*c2d0*/  @!P6 IMAD.IADD R9, R9, 0x1, -R4.reuse ;  /* 0x000000010909e824 */ /* 0x100fe200078e0a04 */
[----:B------:R1:W-:Y:S01]  /*c2e0*/  STL [R1+0x6c8], R7 ;  /* 0x0006c80701007387 */ /* 0x0003e20000100800 */
[----:B------:R-:W-:Y:S01]  /*c2f0*/  ISETP.GE.AND P6, PT, R12, RZ, PT ;  /* 0x000000ff0c00720c */ /* 0x000fe20003fc6270 */
[----:B------:R-:W-:Y:S01]  /*c300*/  @!P3 IMAD.MOV R15, RZ, RZ, -R15 ;  /* 0x000000ffff0fb224 */ /* 0x000fe200078e0a0f */
[----:B0-----:R-:W-:Y:S01]  /*c310*/  IABS R14, R3 ;  /* 0x00000003000e7213 */ /* 0x001fe20000000000 */
[--C-:B------:R-:W-:Y:S01]  /*c320*/  @!P2 IMAD.IADD R5, R5, 0x1, -R4.reuse ;  /* 0x000000010505a824 */ /* 0x100fe200078e0a04 */
[----:B------:R-:W-:Y:S01]  /*c330*/  ISETP.GE.AND P2, PT, R3, RZ, PT ;  /* 0x000000ff0300720c */ /* 0x000fe20003f46270 */
[----:B------:R-:W-:Y:S01]  /*c340*/  @!P4 IMAD.IADD R13, R13, 0x1, -R4 ;  /* 0x000000010d0dc824 */ /* 0x000fe200078e0a04 */
[----:B------:R-:W-:Y:S01]  /*c350*/  STL [R1+0x6c0], R15 ;  /* 0x0006c00f01007387 */ /* 0x000fe20000100800 */
[----:B------:R-:W-:Y:S01]  /*c360*/  IMAD.HI.U32 R12, R2, R14, RZ ;  /* 0x0000000e020c7227 */ /* 0x000fe200078e00ff */
[----:B------:R-:W-:-:S03]  /*c370*/  ISETP.GT.U32.AND P4, PT, R4, R5, PT ;  /* 0x000000050400720c */ /* 0x000fc60003f84070 */
[----:B-1----:R-:W-:Y:S02]  /*c380*/  IMAD.MOV.U32 R7, RZ, RZ, R10 ;  /* 0x000000ffff077224 */ /* 0x002fe400078e000a */
[----:B------:R-:W-:Y:S02]  /*c390*/  IMAD.MOV R12, RZ, RZ, -R12 ;  /* 0x000000ffff0c7224 */ /* 0x000fe400078e0a0c */
[----:B------:R-:W-:Y:S01]  /*c3a0*/  @!P0 IMAD.MOV R7, RZ, RZ, -R7 ;  /* 0x000000ffff078224 */ /* 0x000fe200078e0a07 */
[----:B------:R-:W-:Y:S01]  /*c3b0*/  ISETP.GT.U32.AND P0, PT, R4, R13, PT ;  /* 0x0000000d0400720c */ /* 0x000fe20003f04070 */
[----:B------:R-:W-:Y:S02]  /*c3c0*/  VIADD R11, R0, 0x11a ;  /* 0x0000011a000b7836 */ /* 0x000fe40000000000 */
[----:B------:R-:W-:Y:S01]  /*c3d0*/  IMAD R14, R4, R12, R14 ;  /* 0x0000000c040e7224 */ /* 0x000fe200078e020e */
[----:B------:R0:W-:Y:S01]  /*c3e0*/  STL [R1+0x6bc], R7 ;  /* 0x0006bc0701007387 */ /* 0x0001e20000100800 */
[----:B------:R-:W-:Y:S01]  /*c3f0*/  @!P4 IMAD.IADD R5, R5, 0x1, -R4 ;  /* 0x000000010505c824 */ /* 0x000fe200078e0a04 */
[----:B------:R-:W-:Y:S01]  /*c400*/  IABS R8, R11 ;  /* 0x0000000b00087213 */ /* 0x000fe20000000000 */
[C---:B------:R-:W-:Y:S01]  /*c410*/  VIADD R12, R0.reuse, 0x118 ;  /* 0x00000118000c7836 */ /* 0x040fe20000000000 */
[----:B------:R-:W-:Y:S01]  /*c420*/  ISETP.GE.AND P3, PT, R11, RZ, PT ;  /* 0x000000ff0b00720c */ /* 0x000fe20003f66270 */
[----:B------:R-:W-:-:S02]  /*c430*/  VIADD R11, R0, 0x119 ;  /* 0x00000119000b7836 */ /* 0x000fc40000000000 */
[----:B------:R-:W-:-:S03]  /*c440*/  IMAD.HI.U32 R3, R2, R8, RZ ;  /* 0x0000000802037227 */ /* 0x000fc600078e00ff */
[----:B------:R-:W-:Y:S01]  /*c450*/  ISETP.GE.AND P4, PT, R11, RZ, PT ;  /* 0x000000ff0b00720c */ /* 0x000fe20003f86270 */
[----:B0-----:R-:W-:Y:S01]  /*c460*/  IMAD.MOV.U32 R7, RZ, RZ, R9 ;  /* 0x000000ffff077224 */ /* 0x001fe200078e0009 */
[----:B------:R-:W-:Y:S01]  /*c470*/  IABS R11, R11 ;  /* 0x0000000b000b7213 */ /* 0x000fe20000000000 */
[----:B------:R-:W-:Y:S02]  /*c480*/  IMAD.MOV R3, RZ, RZ, -R3 ;  /* 0x000000ffff037224 */ /* 0x000fe400078e0a03 */
[----:B------:R-:W-:Y:S01]  /*c490*/  @!P5 IMAD.MOV R7, RZ, RZ, -R7 ;  /* 0x000000ffff07d224 */ /* 0x000fe200078e0a07 */
[C---:B------:R-:W-:Y:S01]  /*c4a0*/  ISETP.GT.U32.AND P5, PT, R4.reuse, R14, PT ;  /* 0x0000000e0400720c */ /* 0x040fe20003fa4070 */
[----:B------:R-:W-:Y:S01]  /*c4b0*/  IMAD R10, R4, R3, R8 ;  /* 0x00000003040a7224 */ /* 0x000fe200078e0208 */
[----:B------:R-:W-:Y:S01]  /*c4c0*/  IABS R3, R12 ;  /* 0x0000000c00037213 */ /* 0x000fe20000000000 */
[----:B------:R-:W-:Y:S01]  /*c4d0*/  @!P0 IMAD.IADD R13, R13, 0x1, -R4 ;  /* 0x000000010d0d8824 */ /* 0x000fe200078e0a04 */
[----:B------:R0:W-:Y:S01]  /*c4e0*/  STL [R1+0x6b8], R7 ;  /* 0x0006b80701007387 */ /* 0x0001e20000100800 */
[----:B------:R-:W-:Y:S01]  /*c4f0*/  IMAD.HI.U32 R15, R2, R11, RZ ;  /* 0x0000000b020f7227 */ /* 0x000fe200078e00ff */
[----:B------:R-:W-:-:S03]  /*c500*/  ISETP.GT.U32.AND P0, PT, R4, R10, PT ;  /* 0x0000000a0400720c */ /* 0x000fc60003f04070 */
[----:B------:R-:W-:Y:S02]  /*c510*/  VIADD R9, R0, 0x117 ;  /* 0x0000011700097836 */ /* 0x000fe40000000000 */
[----:B------:R-:W-:Y:S02]  /*c520*/  IMAD.MOV R15, RZ, RZ, -R15 ;  /* 0x000000ffff0f7224 */ /* 0x000fe400078e0a0f */
[--C-:B------:R-:W-:Y:S01]  /*c530*/  @!P5 IMAD.IADD R14, R14, 0x1, -R4.reuse ;  /* 0x000000010e0ed824 */ /* 0x100fe200078e0a04 */
[----:B------:R-:W-:Y:S01]  /*c540*/  IABS R8, R9 ;  /* 0x0000000900087213 */ /* 0x000fe20000000000 */
[----:B0-----:R-:W-:Y:S02]  /*c550*/  IMAD.MOV.U32 R7, RZ, RZ, R5 ;  /* 0x000000ffff077224 */ /* 0x001fe400078e0005 */
[----:B------:R-:W-:Y:S01]  /*c560*/  VIADD R16, R0, 0x116 ;  /* 0x0000011600107836 */ /* 0x000fe20000000000 */
[----:B------:R-:W-:Y:S01]  /*c570*/  ISETP.GT.U32.AND P5, PT, R4, R14, PT ;  /* 0x0000000e0400720c */ /* 0x000fe20003fa4070 */
[----:B------:R-:W-:Y:S01]  /*c580*/  @!P1 IMAD.MOV R7, RZ, RZ, -R7 ;  /* 0x000000ffff079224 */ /* 0x000fe200078e0a07 */
[----:B------:R-:W-:Y:S01]  /*c590*/  ISETP.GE.AND P1, PT, R12, RZ, PT ;  /* 0x000000ff0c00720c */ /* 0x000fe20003f26270 */
[----:B------:R-:W-:Y:S01]  /*c5a0*/  @!P0 IMAD.IADD R10, R10, 0x1, -R4 ;  /* 0x000000010a0a8824 */ /* 0x000fe200078e0a04 */
[----:B------:R-:W-:Y:S01]  /*c5b0*/  IABS R18, R16 ;  /* 0x0000001000127213 */ /* 0x000fe20000000000 */
[----:B------:R-:W-:Y:S01]  /*c5c0*/  IMAD.HI.U32 R5, R2, R8, RZ ;  /* 0x0000000802057227 */ /* 0x000fe200078e00ff */
[----:B------:R0:W-:Y:S02]  /*c5d0*/  STL [R1+0x6a4], R7 ;  /* 0x0006a40701007387 */ /* 0x0001e40000100800 */
[----:B------:R-:W-:Y:S01]  /*c5e0*/  ISETP.GT.U32.AND P0, PT, R4, R10, PT ;  /* 0x0000000a0400720c */ /* 0x000fe20003f04070 */
[----:B------:R-:W-:-:S04]  /*c5f0*/  IMAD.HI.U32 R12, R2, R3, RZ ;  /* 0x00000003020c7227 */ /* 0x000fc800078e00ff */
[----:B------:R-:W-:Y:S02]  /*c600*/  @!P5 IMAD.IADD R14, R14, 0x1, -R4 ;  /* 0x000000010e0ed824 */ /* 0x000fe400078e0a04 */
[----:B------:R-:W-:Y:S02]  /*c610*/  IMAD.MOV R5, RZ, RZ, -R5 ;  /* 0x000000ffff057224 */ /* 0x000fe400078e0a05 */
[----:B0-----:R-:W-:Y:S02]  /*c620*/  IMAD.MOV.U32 R7, RZ, RZ, R13 ;  /* 0x000000ffff077224 */ /* 0x001fe400078e000d */
[----:B------:R-:W-:Y:S02]  /*c630*/  IMAD.MOV R12, RZ, RZ, -R12 ;  /* 0x000000ffff0c7224 */ /* 0x000fe400078e0a0c */
[----:B------:R-:W-:Y:S01]  /*c640*/  @!P6 IMAD.MOV R7, RZ, RZ, -R7 ;  /* 0x000000ffff07e224 */ /* 0x000fe200078e0a07 */
[----:B------:R-:W-:Y:S01]  /*c650*/  ISETP.GE.AND P6, PT, R9, RZ, PT ;  /* 0x000000ff0900720c */ /* 0x000fe20003fc6270 */
[----:B------:R-:W-:-:S02]  /*c660*/  IMAD R9, R4, R15, R11 ;  /* 0x0000000f04097224 */ /* 0x000fc400078e020b */
[C---:B------:R-:W-:Y:S01]  /*c670*/  IMAD R8, R4.reuse, R5, R8 ;  /* 0x0000000504087224 */ /* 0x040fe200078e0208 */
[----:B------:R0:W-:Y:S01]  /*c680*/  STL [R1+0x6a0], R7 ;  /* 0x0006a00701007387 */ /* 0x0001e20000100800 */
[C---:B------:R-:W-:Y:S01]  /*c690*/  IMAD R3, R4.reuse, R12, R3 ;  /* 0x0000000c04037224 */ /* 0x040fe200078e0203 */
[----:B------:R-:W-:Y:S01]  /*c6a0*/  ISETP.GT.U32.AND P5, PT, R4, R9, PT ;  /* 0x000000090400720c */ /* 0x000fe20003fa4070 */
[----:B------:R-:W-:Y:S02]  /*c6b0*/  @!P0 IMAD.IADD R10, R10, 0x1, -R4 ;  /* 0x000000010a0a8824 */ /* 0x000fe400078e0a04 */
[----:B------:R-:W-:Y:S01]  /*c6c0*/  VIADD R11, R0, 0x114 ;  /* 0x00000114000b7836 */ /* 0x000fe20000000000 */
[----:B------:R-:W-:Y:S01]  /*c6d0*/  ISETP.GT.U32.AND P0, PT, R4, R3, PT ;  /* 0x000000030400720c */ /* 0x000fe20003f04070 */
[C---:B------:R-:W-:Y:S02]  /*c6e0*/  VIADD R12, R0.reuse, 0x113 ;  /* 0x00000113000c7836 */ /* 0x040fe40000000000 */
[----:B------:R-:W-:Y:S01]  /*c6f0*/  VIADD R5, R0, 0x115 ;  /* 0x0000011500057836 */ /* 0x000fe20000000000 */
[----:B------:R-:W-:Y:S01]  /*c700*/  IABS R13, R11 ;  /* 0x0000000b000d7213 */ /* 0x000fe20000000000 */
[----:B0-----:R-:W-:Y:S01]  /*c710*/  IMAD.MOV.U32 R7, RZ, RZ, R14 ;  /* 0x000000ffff077224 */ /* 0x001fe200078e000e */
[----:B------:R-:W-:Y:S01]  /*c720*/  IABS R15, R12 ;  /* 0x0000000c000f7213 */ /* 0x000fe20000000000 */
[----:B------:R-:W-:Y:S01]  /*c730*/  IMAD.HI.U32 R14, R2, R18, RZ ;  /* 0x00000012020e7227 */ /* 0x000fe200078e00ff */
[----:B------:R-:W-:-:S03]  /*c740*/  IABS R17, R5 ;  /* 0x0000000500117213 */ /* 0x000fc60000000000 */
[----:B------:R-:W-:Y:S02]  /*c750*/  @!P5 IMAD.IADD R9, R9, 0x1, -R4 ;  /* 0x000000010909d824 */ /* 0x000fe400078e0a04 */
[----:B------:R-:W-:Y:S01]  /*c760*/  @!P2 IMAD.MOV R7, RZ, RZ, -R7 ;  /* 0x000000ffff07a224 */ /* 0x000fe200078e0a07 */
[C---:B------:R-:W-:Y:S01]  /*c770*/  ISETP.GT.U32.AND P2, PT, R4.reuse, R8, PT ;  /* 0x000000080400720c */ /* 0x040fe20003f44070 */
[----:B------:R-:W-:Y:S01]  /*c780*/  IMAD.MOV R14, RZ, RZ, -R14 ;  /* 0x000000ffff0e7224 */ /* 0x000fe200078e0a0e */
[----:B------:R-:W-:Y:S01]  /*c790*/  ISETP.GT.U32.AND P5, PT, R4, R9, PT ;  /* 0x000000090400720c */ /* 0x000fe20003fa4070 */
[----:B------:R-:W-:Y:S01]  /*c7a0*/  @!P0 IMAD.IADD R3, R3, 0x1, -R4 ;  /* 0x0000000103038824 */ /* 0x000fe200078e0a04 */
[----:B------:R0:W-:Y:S01]  /*c7b0*/  STL [R1+0x69c], R7 ;  /* 0x00069c0701007387 */ /* 0x0001e20000100800 */
[----:B------:R-:W-:-:S03]  /*c7c0*/  VIADD R21, R0, 0x107 ;  /* 0x0000010700157836 */ /* 0x000fc60000000000 */
[----:B------:R-:W-:-:S05]  /*c7d0*/  ISETP.GT.U32.AND P0, PT, R4, R3, PT ;  /* 0x000000030400720c */ /* 0x000fca0003f04070 */
[----:B------:R-:W-:Y:S02]  /*c7e0*/  @!P2 IMAD.IADD R8, R8, 0x1, -R4 ;  /* 0x000000010808a824 */ /* 0x000fe400078e0a04 */
[----:B0-----:R-:W-:Y:S02]  /*c7f0*/  IMAD.MOV.U32 R7, RZ, RZ, R10 ;  /* 0x000000ffff077224 */ /* 0x001fe400078e000a */
[C---:B------:R-:W-:Y:S01]  /*c800*/  IMAD R10, R4.reuse, R14, R18 ;  /* 0x0000000e040a7224 */ /* 0x040fe200078e0212 */
[C---:B------:R-:W-:Y:S01]  /*c810*/  ISETP.GT.U32.AND P2, PT, R4.reuse, R8, PT ;  /* 0x000000080400720c */ /* 0x040fe20003f44070 */
[----:B------:R-:W-:Y:S02]  /*c820*/  @!P5 IMAD.IADD R9, R9, 0x1, -R4 ;  /* 0x000000010909d824 */ /* 0x000fe400078e0a04 */
[----:B------:R-:W-:Y:S01]  /*c830*/  @!P3 IMAD.MOV R7, RZ, RZ, -R7 ;  /* 0x000000ffff07b224 */ /* 0x000fe200078e0a07 */
[----:B------:R-:W-:Y:S01]  /*c840*/  ISETP.GT.U32.AND P5, PT, R4, R10, PT ;  /* 0x0000000a0400720c */ /* 0x000fe20003fa4070 */
[----:B------:R-:W-:Y:S01]  /*c850*/  IMAD.MOV.U32 R14, RZ, RZ, R15 ;  /* 0x000000ffff0e7224 */ /* 0x000fe200078e000f */
[----:B------:R-:W-:Y:S01]  /*c860*/  ISETP.GE.AND P3, PT, R16, RZ, PT ;  /* 0x000000ff1000720c */ /* 0x000fe20003f66270 */
[C---:B------:R-:W-:Y:S01]  /*c870*/  IMAD.HI.U32 R16, R2.reuse, R13, RZ ;  /* 0x0000000d02107227 */ /* 0x040fe200078e00ff */
[----:B------:R0:W-:Y:S03]  /*c880*/  STL [R1+0x698], R7 ;  /* 0x0006980701007387 */ /* 0x0001e60000100800 */
[----:B------:R-:W-:-:S04]  /*c890*/  IMAD.HI.U32 R18, R2, R17, RZ ;  /* 0x0000001102127227 */ /* 0x000fc800078e00ff */
[----:B------:R-:W-:-:S04]  /*c8a0*/  IMAD.HI.U32 R15, R2, R14, RZ ;  /* 0x0000000e020f7227 */ /* 0x000fc800078e00ff */
[----:B0-----:R-:W-:Y:S02]  /*c8b0*/  IMAD.MOV.U32 R7, RZ, RZ, R9 ;  /* 0x000000ffff077224 */ /* 0x001fe400078e0009 */
[----:B------:R-:W-:Y:S02]  /*c8c0*/  IMAD.MOV R16, RZ, RZ, -R16 ;  /* 0x000000ffff107224 */ /* 0x000fe400078e0a10 */
[----:B------:R-:W-:Y:S02]  /*c8d0*/  @!P4 IMAD.MOV R7, RZ, RZ, -R7 ;  /* 0x000000ffff07c224 */ /* 0x000fe400078e0a07 */
[----:B------:R-:W-:Y:S02]  /*c8e0*/  @!P5 IMAD.IADD R10, R10, 0x1, -R4 ;  /* 0x000000010a0ad824 */ /* 0x000fe400078e0a04 */
[----:B------:R-:W-:Y:S01]  /*c8f0*/  IMAD.MOV R18, RZ, RZ, -R18 ;  /* 0x000000ffff127224 */ /* 0x000fe200078e0a12 */
[----:B------:R0:W-:Y:S01]  /*c900*/  STL [R1+0x694], R7 ;  /* 0x0006940701007387 */ /* 0x0001e20000100800 */
[----:B------:R-:W-:Y:S01]  /*c910*/  IMAD.MOV R15, RZ, RZ, -R15 ;  /* 0x000000ffff0f7224 */ /* 0x000fe200078e0a0f */
[C---:B------:R-:W-:Y:S01]  /*c920*/  ISETP.GT.U32.AND P5, PT, R4.reuse, R10, PT ;  /* 0x0000000a0400720c */ /* 0x040fe20003fa4070 */
[----:B------:R-:W-:-:S02]  /*c930*/  IMAD R13, R4, R16, R13 ;  /* 0x00000010040d7224 */ /* 0x000fc400078e020d */
[--C-:B------:R-:W-:Y:S02]  /*c940*/  @!P2 IMAD.IADD R8, R8, 0x1, -R4.reuse ;  /* 0x000000010808a824 */ /* 0x100fe400078e0a04 */
[----:B------:R-:W-:Y:S01]  /*c950*/  VIADD R16, R0, 0x112 ;  /* 0x0000011200107836 */ /* 0x000fe20000000000 */
[C---:B------:R-:W-:Y:S01]  /*c960*/  ISETP.GT.U32.AND P2, PT, R4.reuse, R13, PT ;  /* 0x0000000d0400720c */ /* 0x040fe20003f44070 */
[----:B------:R-:W-:Y:S01]  /*c970*/  @!P0 IMAD.IADD R3, R3, 0x1, -R4 ;  /* 0x0000000103038824 */ /* 0x000fe200078e0a04 */
[----:B------:R-:W-:Y:S01]  /*c980*/  ISETP.GE.AND P0, PT, R5, RZ, PT ;  /* 0x000000ff0500720c */ /* 0x000fe20003f06270 */
[C---:B------:R-:W-:Y:S02]  /*c990*/  IMAD R5, R4.reuse, R18, R17 ;  /* 0x0000001204057224 */ /* 0x040fe400078e0211 */
[C---:B------:R-:W-:Y:S01]  /*c9a0*/  IMAD R9, R4.reuse, R15, R14 ;  /* 0x0000000f04097224 */ /* 0x040fe200078e020e */
[----:B------:R-:W-:Y:S01]  /*c9b0*/  IABS R14, R16 ;  /* 0x00000010000e7213 */ /* 0x000fe20000000000 */
[----:B0-----:R-:W-:Y:S01]  /*c9c0*/  IMAD.MOV.U32 R7, RZ, RZ, R8 ;  /* 0x000000ffff077224 */ /* 0x001fe200078e0008 */
[----:B------:R-:W-:Y:S01]  /*c9d0*/  ISETP.GT.U32.AND P4, PT, R4, R5, PT ;  /* 0x000000050400720c */ /* 0x000fe20003f84070 */
[----:B------:R-:W-:-:S02]  /*c9e0*/  IMAD.MOV.U32 R15, RZ, RZ, R3 ;  /* 0x000000ffff0f7224 */ /* 0x000fc400078e0003 */
[----:B------:R-:W-:Y:S01]  /*c9f0*/  @!P6 IMAD.MOV R7, RZ, RZ, -R7 ;  /* 0x000000ffff07e224 */ /* 0x000fe200078e0a07 */
[----:B------:R-:W-:Y:S01]  /*ca00*/  ISETP.GT.U32.AND P6, PT, R4, R9, PT ;  /* 0x000000090400720c */ /* 0x000fe20003fc4070 */
[----:B------:R-:W-:Y:S02]  /*ca10*/  VIADD R17, R0, 0x111 ;  /* 0x0000011100117836 */ /* 0x000fe40000000000 */
[----:B------:R-:W-:Y:S02]  /*ca20*/  IMAD.MOV.U32 R3, RZ, RZ, R14 ;  /* 0x000000ffff037224 */ /* 0x000fe400078e000e */
[----:B------:R-:W-:Y:S01]  /*ca30*/  @!P1 IMAD.MOV R15, RZ, RZ, -R15 ;  /* 0x000000ffff0f9224 */ /* 0x000fe200078e0a0f */
[----:B------:R-:W-:Y:S01]  /*ca40*/  ISETP.GE.AND P1, PT, R11, RZ, PT ;  /* 0x000000ff0b00720c */ /* 0x000fe20003f26270 */
[----:B------:R-:W-:Y:S01]  /*ca50*/  IMAD.HI.U32 R8, R2, R3, RZ ;  /* 0x0000000302087227 */ /* 0x000fe200078e00ff */
[----:B------:R-:W-:Y:S02]  /*ca60*/  IABS R11, R17 ;  /* 0x00000011000b7213 */ /* 0x000fe40000000000 */
[----:B------:R0:W-:Y:S01]  /*ca70*/  STL [R1+0x690], R15 ;  /* 0x0006900f01007387 */ /* 0x0001e20000100800 */
[--C-:B------:R-:W-:Y:S01]  /*ca80*/  @!P5 IMAD.IADD R10, R10, 0x1, -R4.reuse ;  /* 0x000000010a0ad824 */ /* 0x100fe200078e0a04 */
[----:B------:R-:W-:Y:S01]  /*ca90*/  ISETP.GE.AND P5, PT, R12, RZ, PT ;  /* 0x000000ff0c00720c */ /* 0x000fe20003fa6270 */
[----:B------:R-:W-:Y:S01]  /*caa0*/  @!P2 IMAD.IADD R13, R13, 0x1, -R4 ;  /* 0x000000010d0da824 */ /* 0x000fe200078e0a04 */
[----:B------:R1:W-:Y:S01]  /*cab0*/  STL [R1+0x68c], R7 ;  /* 0x00068c0701007387 */ /* 0x0003e20000100800 */
[----:B------:R-:W-:-:S02]  /*cac0*/  IMAD.MOV R12, RZ, RZ, -R8 ;  /* 0x000000ffff0c7224 */ /* 0x000fc400078e0a08 */
[----:B------:R-:W-:Y:S02]  /*cad0*/  IMAD.MOV.U32 R8, RZ, RZ, R11 ;  /* 0x000000ffff087224 */ /* 0x000fe400078e000b */
[--C-:B------:R-:W-:Y:S01]  /*cae0*/  @!P4 IMAD.IADD R5, R5, 0x1, -R4.reuse ;  /* 0x000000010505c824 */ /* 0x100fe200078e0a04 */
[----:B------:R-:W-:Y:S01]  /*caf0*/  ISETP.GE.AND P4, PT, R16, RZ, PT ;  /* 0x000000ff1000720c */ /* 0x000fe20003f86270 */
[----:B------:R-:W-:Y:S01]  /*cb00*/  @!P6 IMAD.IADD R9, R9, 0x1, -R4 ;  /* 0x000000010909e824 */ /* 0x000fe200078e0a04 */
[----:B------:R-:W-:Y:S01]  /*cb10*/  ISETP.GT.U32.AND P6, PT, R4, R13, PT ;  /* 0x0000000d0400720c */ /* 0x000fe20003fc4070 */
[----:B0-----:R-:W-:Y:S01]  /*cb20*/  VIADD R15, R0, 0x110 ;  /* 0x00000110000f7836 */ /* 0x001fe20000000000 */
[C---:B------:R-:W-:Y:S01]  /*cb30*/  ISETP.GT.U32.AND P2, PT, R4.reuse, R5, PT ;  /* 0x000000050400720c */ /* 0x040fe20003f44070 */
[----:B-1----:R-:W-:Y:S02]  /*cb40*/  IMAD.MOV.U32 R7, RZ, RZ, R10 ;  /* 0x000000ffff077224 */ /* 0x002fe400078e000a */
[----:B------:R-:W-:Y:S01]  /*cb50*/  IMAD R10, R4, R12, R3 ;  /* 0x0000000c040a7224 */ /* 0x000fe200078e0203 */
[----:B------:R-:W-:Y:S01]  /*cb60*/  IABS R16, R15 ;  /* 0x0000000f00107213 */ /* 0x000fe20000000000 */
[----:B------:R-:W-:-:S04]  /*cb70*/  IMAD.HI.U32 R12, R2, R8, RZ ;  /* 0x00000008020c7227 */ /* 0x000fc800078e00ff */
[----:B------:R-:W-:Y:S01]  /*cb80*/  @!P3 IMAD.MOV R7, RZ, RZ, -R7 ;  /* 0x000000ffff07b224 */ /* 0x000fe200078e0a07 */
[----:B------:R-:W-:Y:S01]  /*cb90*/  ISETP.GT.U32.AND P3, PT, R4, R9, PT ;  /* 0x000000090400720c */ /* 0x000fe20003f64070 */
[----:B------:R-:W-:Y:S02]  /*cba0*/  IMAD.MOV R12, RZ, RZ, -R12 ;  /* 0x000000ffff0c7224 */ /* 0x000fe400078e0a0c */
[----:B------:R-:W-:Y:S01]  /*cbb0*/  VIADD R3, R0, 0x10f ;  /* 0x0000010f00037836 */ /* 0x000fe20000000000 */
[----:B------:R0:W-:Y:S01]  /*cbc0*/  STL [R1+0x688], R7 ;  /* 0x0006880701007387 */ /* 0x0001e20000100800 */
[C---:B------:R-:W-:Y:S02]  /*cbd0*/  IMAD R8, R4.reuse, R12, R8 ;  /* 0x0000000c04087224 */ /* 0x040fe400078e0208 */
[--C-:B------:R-:W-:Y:S01]  /*cbe0*/  @!P6 IMAD.IADD R13, R13, 0x1, -R4.reuse ;  /* 0x000000010d0de824 */ /* 0x100fe200078e0a04 */
[----:B------:R-:W-:Y:S01]  /*cbf0*/  IABS R14, R3 ;  /* 0x00000003000e7213 */ /* 0x000fe20000000000 */
[--C-:B------:R-:W-:Y:S01]  /*cc00*/  @!P2 IMAD.IADD R5, R5, 0x1, -R4.reuse ;  /* 0x000000010505a824 */ /* 0x100fe200078e0a04 */
[----:B------:R-:W-:Y:S01]  /*cc10*/  ISETP.GT.U32.AND P6, PT, R4, R8, PT ;  /* 0x000000080400720c */ /* 0x000fe20003fc4070 */
[----:B------:R-:W-:Y:S01]  /*cc20*/  VIADD R11, R0, 0x10e ;  /* 0x0000010e000b7836 */ /* 0x000fe20000000000 */
[----:B------:R-:W-:Y:S01]  /*cc30*/  ISETP.GT.U32.AND P2, PT, R4, R10, PT ;  /* 0x0000000a0400720c */ /* 0x000fe20003f44070 */
[----:B------:R-:W-:Y:S01]  /*cc40*/  @!P3 IMAD.IADD R9, R9, 0x1, -R4 ;  /* 0x000000010909b824 */ /* 0x000fe200078e0a04 */
[----:B------:R-:W-:Y:S01]  /*cc50*/  ISETP.GE.AND P3, PT, R17, RZ, PT ;  /* 0x000000ff1100720c */ /* 0x000fe20003f66270 */
[----:B------:R-:W-:Y:S01]  /*cc60*/  IMAD.HI.U32 R17, R2, R16, RZ ;  /* 0x0000001002117227 */ /* 0x000fe200078e00ff */
[----:B------:R-:W-:-:S03]  /*cc70*/  IABS R12, R11 ;  /* 0x0000000b000c7213 */ /* 0x000fc60000000000 */
[----:B0-----:R-:W-:Y:S02]  /*cc80*/  IMAD.MOV.U32 R7, RZ, RZ, R5 ;  /* 0x000000ffff077224 */ /* 0x001fe400078e0005 */
[----:B------:R-:W-:-:S04]  /*cc90*/  IMAD.HI.U32 R18, R2, R14, RZ ;  /* 0x0000000e02127227 */ /* 0x000fc800078e00ff */
[----:B------:R-:W-:Y:S02]  /*cca0*/  IMAD.MOV R17, RZ, RZ, -R17 ;  /* 0x000000ffff117224 */ /* 0x000fe400078e0a11 */
[----:B------:R-:W-:Y:S02]  /*ccb0*/  @!P0 IMAD.MOV R7, RZ, RZ, -R7 ;  /* 0x000000ffff078224 */ /* 0x000fe400078e0a07 */
[----:B------:R-:W-:Y:S02]  /*ccc0*/  IMAD.MOV R18, RZ, RZ, -R18 ;  /* 0x000000ffff127224 */ /* 0x000fe400078e0a12 */
[----:B------:R-:W-:Y:S01]  /*ccd0*/  @!P6 IMAD.IADD R8, R8, 0x1, -R4 ;  /* 0x000000010808e824 */ /* 0x000fe200078e0a04 */
[----:B------:R0:W-:Y:S01]  /*cce0*/  STL [R1+0x684], R7 ;  /* 0x0006840701007387 */ /* 0x0001e20000100800 */
[----:B------:R-:W-:Y:S02]  /*ccf0*/  IMAD R5, R4, R17, R16 ;  /* 0x0000001104057224 */ /* 0x000fe400078e0210 */
[----:B------:R-:W-:Y:S01]  /*cd00*/  @!P2 IMAD.IADD R10, R10, 0x1, -R4 ;  /* 0x000000010a0aa824 */ /* 0x000fe200078e0a04 */
[----:B------:R-:W-:Y:S01]  /*cd10*/  ISETP.GE.AND P2, PT, R15, RZ, PT ;  /* 0x000000ff0f00720c */ /* 0x000fe20003f46270 */
[C---:B------:R-:W-:Y:S01]  /*cd20*/  IMAD R14, R4.reuse, R18, R14 ;  /* 0x00000012040e7224 */ /* 0x040fe200078e020e */
[C---:B------:R-:W-:Y:S01]  /*cd30*/  ISETP.GT.U32.AND P6, PT, R4.reuse, R8, PT ;  /* 0x000000080400720c */ /* 0x040fe20003fc4070 */
[----:B------:R-:W-:Y:S01]  /*cd40*/  @!P1 IMAD.MOV R13, RZ, RZ, -R13 ;  /* 0x000000ffff0d9224 */ /* 0x000fe200078e0a0d */
[----:B------:R-:W-:Y:S01]  /*cd50*/  ISETP.GT.U32.AND P1, PT, R4, R5, PT ;  /* 0x000000050400720c */ /* 0x000fe20003f24070 */
[----:B------:R-:W-:Y:S01]  /*cd60*/  IMAD.HI.U32 R15, R2, R12, RZ ;  /* 0x0000000c020f7227 */ /* 0x000fe200078e00ff */
[----:B------:R-:W-:-:S02]  /*cd70*/  ISETP.GT.U32.AND P0, PT, R4, R10, PT ;  /* 0x0000000a0400720c */ /* 0x000fc40003f04070 */
[----:B------:R1:W-:Y:S01]  /*cd80*/  STL [R1+0x678], R13 ;  /* 0x0006780d01007387 */ /* 0x0003e20000100800 */
[----:B0-----:R-:W-:Y:S02]  /*cd90*/  IMAD.MOV.U32 R7, RZ, RZ, R9 ;  /* 0x000000ffff077224 */ /* 0x001fe400078e0009 */
[----:B------:R-:W-:Y:S02]  /*cda0*/  IMAD.MOV R15, RZ, RZ, -R15 ;  /* 0x000000ffff0f7224 */ /* 0x000fe400078e0a0f */
[----:B------:R-:W-:Y:S01]  /*cdb0*/  @!P5 IMAD.MOV R7, RZ, RZ, -R7 ;  /* 0x000000ffff07d224 */ /* 0x000fe200078e0a07 */
[C---:B------:R-:W-:Y:S01]  /*cdc0*/  ISETP.GT.U32.AND P5, PT, R4.reuse, R14, PT ;  /* 0x0000000e0400720c */ /* 0x040fe20003fa4070 */
[----:B------:R-:W-:Y:S02]  /*cdd0*/  IMAD R9, R4, R15, R12 ;  /* 0x0000000f04097224 */ /* 0x000fe400078e020c */
[----:B------:R-:W-:Y:S01]  /*cde0*/  VIADD R17, R0, 0x10d ;  /* 0x0000010d00117836 */ /* 0x000fe20000000000 */
[----:B------:R0:W-:Y:S01]  /*cdf0*/  STL [R1+0x674], R7 ;  /* 0x0006740701007387 */ /* 0x0001e20000100800 */
[--C-:B------:R-:W-:Y:S01]  /*ce00*/  @!P6 IMAD.IADD R8, R8, 0x1, -R4.reuse ;  /* 0x000000010808e824 */ /* 0x100fe200078e0a04 */
[----:B------:R-:W-:Y:S01]  /*ce10*/  ISETP.GT.U32.AND P6, PT, R4, R9, PT ;  /* 0x000000090400720c */ /* 0x000fe20003fc4070 */
[--C-:B------:R-:W-:Y:S01]  /*ce20*/  @!P1 IMAD.IADD R5, R5, 0x1, -R4.reuse ;  /* 0x0000000105059824 */ /* 0x100fe200078e0a04 */
[----:B------:R-:W-:Y:S01]  /*ce30*/  IABS R12, R17 ;  /* 0x00000011000c7213 */ /* 0x000fe20000000000 */
[--C-:B------:R-:W-:Y:S01]  /*ce40*/  @!P0 IMAD.IADD R10, R10, 0x1, -R4.reuse ;  /* 0x000000010a0a8824 */ /* 0x100fe200078e0a04 */
[----:B------:R-:W-:Y:S01]  /*ce50*/  ISETP.GE.AND P0, PT, R3, RZ, PT ;  /* 0x000000ff0300720c */ /* 0x000fe20003f06270 */
[----:B------:R-:W-:Y:S01]  /*ce60*/  VIADD R3, R0, 0x10c ;  /* 0x0000010c00037836 */ /* 0x000fe20000000000 */
[----:B------:R-:W-:Y:S01]  /*ce70*/  ISETP.GE.AND P1, PT, R11, RZ, PT ;  /* 0x000000ff0b00720c */ /* 0x000fe20003f26270 */
[----:B------:R-:W-:Y:S01]  /*ce80*/  @!P5 IMAD.IADD R14, R14, 0x1, -R4 ;  /* 0x000000010e0ed824 */ /* 0x000fe200078e0a04 */
[----:B------:R-:W-:Y:S01]  /*ce90*/  ISETP.GT.U32.AND P5, PT, R4, R5, PT ;  /* 0x000000050400720c */ /* 0x000fe20003fa4070 */
[----:B------:R-:W-:Y:S01]  /*cea0*/  IMAD.HI.U32 R11, R2, R12, RZ ;  /* 0x0000000c020b7227 */ /* 0x000fe200078e00ff */
[----:B-1----:R-:W-:-:S03]  /*ceb0*/  IABS R13, R3 ;  /* 0x00000003000d7213 */ /* 0x002fc60000000000 */
[----:B0-----:R-:W-:Y:S02]  /*cec0*/  IMAD.MOV.U32 R7, RZ, RZ, R10 ;  /* 0x000000ffff077224 */ /* 0x001fe400078e000a */
[----:B------:R-:W-:Y:S02]  /*ced0*/  IMAD.MOV R10, RZ, RZ, -R11 ;  /* 0x000000ffff0a7224 */ /* 0x000fe400078e0a0b */
[----:B------:R-:W-:Y:S01]  /*cee0*/  @!P6 IMAD.IADD R9, R9, 0x1, -R4 ;  /* 0x000000010909e824 */ /* 0x000fe200078e0a04 */
[C---:B------:R-:W-:Y:S01]  /*cef0*/  ISETP.GT.U32.AND P6, PT, R4.reuse, R14, PT ;  /* 0x0000000e0400720c */ /* 0x040fe20003fc4070 */
[----:B------:R-:W-:Y:S02]  /*cf00*/  IMAD R10, R4, R10, R12 ;  /* 0x0000000a040a7224 */ /* 0x000fe400078e020c */
[----:B------:R-:W-:-:S04]  /*cf10*/  IMAD.HI.U32 R11, R2, R13, RZ ;  /* 0x0000000d020b7227 */ /* 0x000fc800078e00ff */
[----:B------:R-:W-:Y:S01]  /*cf20*/  @!P5 IMAD.IADD R5, R5, 0x1, -R4 ;  /* 0x000000010505d824 */ /* 0x000fe200078e0a04 */
[C---:B------:R-:W-:Y:S01]  /*cf30*/  ISETP.GT.U32.AND P5, PT, R4.reuse, R10, PT ;  /* 0x0000000a0400720c */ /* 0x040fe20003fa4070 */
[----:B------:R-:W-:Y:S02]  /*cf40*/  IMAD.MOV R12, RZ, RZ, -R11 ;  /* 0x000000ffff0c7224 */ /* 0x000fe400078e0a0b */
[----:B------:R-:W-:Y:S01]  /*cf50*/  @!P4 IMAD.MOV R7, RZ, RZ, -R7 ;  /* 0x000000ffff07c224 */ /* 0x000fe200078e0a07 */
[C---:B------:R-:W-:Y:S01]  /*cf60*/  ISETP.GT.U32.AND P4, PT, R4.reuse, R9, PT ;  /* 0x000000090400720c */ /* 0x040fe20003f84070 */
[----:B------:R-:W-:Y:S02]  /*cf70*/  IMAD R13, R4, R12, R13 ;  /* 0x0000000c040d7224 */ /* 0x000fe400078e020d */
[C---:B------:R-:W-:Y:S01]  /*cf80*/  VIADD R15, R0.reuse, 0x10b ;  /* 0x0000010b000f7836 */ /* 0x040fe20000000000 */
[----:B------:R0:W-:Y:S01]  /*cf90*/  STL [R1+0x670], R7 ;  /* 0x0006700701007387 */ /* 0x0001e20000100800 */
[----:B------:R-:W-:-:S02]  /*cfa0*/  VIADD R11, R0, 0x10a ;  /* 0x0000010a000b7836 */ /* 0x000fc40000000000 */
[--C-:B------:R-:W-:Y:S01]  /*cfb0*/  @!P6 IMAD.IADD R14, R14, 0x1, -R4.reuse ;  /* 0x000000010e0ee824 */ /* 0x100fe200078e0a04 */
[----:B------:R-:W-:Y:S01]  /*cfc0*/  ISETP.GT.U32.AND P6, PT, R4, R13, PT ;  /* 0x0000000d0400720c */ /* 0x000fe20003fc4070 */
[--C-:B------:R-:W-:Y:S01]  /*cfd0*/  @!P5 IMAD.IADD R10, R10, 0x1, -R4.reuse ;  /* 0x000000010a0ad824 */ /* 0x100fe200078e0a04 */
[----:B------:R-:W-:Y:S01]  /*cfe0*/  IABS R19, R15 ;  /* 0x0000000f00137213 */ /* 0x000fe20000000000 */
[----:B------:R-:W-:Y:S01]  /*cff0*/  VIADD R12, R0, 0x109 ;  /* 0x00000109000c7836 */ /* 0x000fe20000000000 */
[----:B------:R-:W-:Y:S01]  /*d000*/  IABS R16, R11 ;  /* 0x0000000b00107213 */ /* 0x000fe20000000000 */
[----:B------:R-:W-:Y:S01]  /*d010*/  @!P4 IMAD.IADD R9, R9, 0x1, -R4 ;  /* 0x000000010909c824 */ /* 0x000fe200078e0a04 */
[----:B------:R-:W-:Y:S01]  /*d020*/  ISETP.GE.AND P4, PT, R17, RZ, PT ;  /* 0x000000ff1100720c */ /* 0x000fe20003f86270 */
[----:B0-----:R-:W-:Y:S01]  /*d030*/  IMAD.MOV.U32 R7, RZ, RZ, R8 ;  /* 0x000000ffff077224 */ /* 0x001fe200078e0008 */
[----:B------:R-:W-:Y:S01]  /*d040*/  IABS R17, R12 ;  /* 0x0000000c00117213 */ /* 0x000fe20000000000 */
[----:B------:R-:W-:Y:S01]  /*d050*/  IMAD.HI.U32 R20, R2, R19, RZ ;  /* 0x0000001302147227 */ /* 0x000fe200078e00ff */
[----:B------:R-:W-:-:S03]  /*d060*/  ISETP.GE.AND P5, PT, R3, RZ, PT ;  /* 0x000000ff0300720c */ /* 0x000fc60003fa6270 */
[----:B------:R-:W-:Y:S01]  /*d070*/  @!P3 IMAD.MOV R7, RZ, RZ, -R7 ;  /* 0x000000ffff07b224 */ /* 0x000fe200078e0a07 */
[----:B------:R-:W-:Y:S01]  /*d080*/  ISETP.GT.U32.AND P3, PT, R4, R10, PT ;  /* 0x0000000a0400720c */ /* 0x000fe20003f64070 */
[----:B------:R-:W-:-:S03]  /*d090*/  IMAD.HI.U32 R18, R2, R16, RZ ;  /* 0x0000001002127227 */ /* 0x000fc600078e00ff */
[----:B------:R0:W-:Y:S01]  /*d0a0*/  STL [R1+0x65c], R7 ;  /* 0x00065c0701007387 */ /* 0x0001e20000100800 */
[----:B------:R-:W-:Y:S02]  /*d0b0*/  IMAD.MOV R20, RZ, RZ, -R20 ;  /* 0x000000ffff147224 */ /* 0x000fe400078e0a14 */
[----:B------:R-:W-:Y:S02]  /*d0c0*/  IMAD.MOV R8, RZ, RZ, -R18 ;  /* 0x000000ffff087224 */ /* 0x000fe400078e0a12 */
[----:B------:R-:W-:Y:S02]  /*d0d0*/  @!P6 IMAD.IADD R13, R13, 0x1, -R4 ;  /* 0x000000010d0de824 */ /* 0x000fe400078e0a04 */
[C---:B------:R-:W-:Y:S02]  /*d0e0*/  IMAD R3, R4.reuse, R20, R19 ;  /* 0x0000001404037224 */ /* 0x040fe400078e0213 */
[C---:B------:R-:W-:Y:S01]  /*d0f0*/  IMAD R8, R4.reuse, R8, R16 ;  /* 0x0000000804087224 */ /* 0x040fe200078e0210 */
[----:B------:R-:W-:Y:S01]  /*d100*/  ISETP.GT.U32.AND P6, PT, R4, R13, PT ;  /* 0x0000000d0400720c */ /* 0x000fe20003fc4070 */
[----:B------:R-:W-:-:S04]  /*d110*/  IMAD.HI.U32 R18, R2, R17, RZ ;  /* 0x0000001102127227 */ /* 0x000fc800078e00ff */
[----:B------:R-:W-:Y:S01]  /*d120*/  @!P0 IMAD.MOV R14, RZ, RZ, -R14 ;  /* 0x000000ffff0e8224 */ /* 0x000fe200078e0a0e */
[----:B------:R-:W-:Y:S01]  /*d130*/  ISETP.GT.U32.AND P0, PT, R4, R3, PT ;  /* 0x000000030400720c */ /* 0x000fe20003f04070 */
[----:B------:R-:W-:Y:S01]  /*d140*/  @!P3 IMAD.IADD R10, R10, 0x1, -R4 ;  /* 0x000000010a0ab824 */ /* 0x000fe200078e0a04 */
[C---:B------:R-:W-:Y:S01]  /*d150*/  ISETP.GT.U32.AND P3, PT, R4.reuse, R8, PT ;  /* 0x000000080400720c */ /* 0x040fe20003f64070 */
[----:B------:R-:W-:Y:S01]  /*d160*/  IMAD.MOV R18, RZ, RZ, -R18 ;  /* 0x000000ffff127224 */ /* 0x000fe200078e0a12 */
[----:B------:R1:W-:Y:S01]  /*d170*/  STL [R1+0x658], R14 ;  /* 0x0006580e01007387 */ /* 0x0003e20000100800 */
[----:B0-----:R-:W-:Y:S02]  /*d180*/  IMAD.MOV.U32 R7, RZ, RZ, R9 ;  /* 0x000000ffff077224 */ /* 0x001fe400078e0009 */
[----:B------:R-:W-:Y:S01]  /*d190*/  IMAD R9, R4, R18, R17 ;  /* 0x0000001204097224 */ /* 0x000fe200078e0211 */
[----:B------:R-:W-:Y:S01]  /*d1a0*/  IABS R17, R21 ;  /* 0x0000001500117213 */ /* 0x000fe20000000000 */
[----:B------:R-:W-:-:S02]  /*d1b0*/  VIADD R16, R0, 0x108 ;  /* 0x0000010800107836 */ /* 0x000fc40000000000 */
[--C-:B------:R-:W-:Y:S01]  /*d1c0*/  @!P6 IMAD.IADD R13, R13, 0x1, -R4.reuse ;  /* 0x000000010d0de824 */ /* 0x100fe200078e0a04 */
[----:B------:R-:W-:Y:S01]  /*d1d0*/  ISETP.GT.U32.AND P6, PT, R4, R9, PT ;  /* 0x000000090400720c */ /* 0x000fe20003fc4070 */
[----:B------:R-:W-:Y:S01]  /*d1e0*/  @!P1 IMAD.MOV R7, RZ, RZ, -R7 ;  /* 0x000000ffff079224 */ /* 0x000fe200078e0a07 */
[----:B------:R-:W-:Y:S01]  /*d1f0*/  ISETP.GE.AND P1, PT, R15, RZ, PT ;  /* 0x000000ff0f00720c */ /* 0x000fe20003f26270 */
[--C-:B------:R-:W-:Y:S01]  /*d200*/  @!P0 IMAD.IADD R3, R3, 0x1, -R4.reuse ;  /* 0x0000000103038824 */ /* 0x100fe200078e0a04 */
[----:B------:R-:W-:Y:S01]  /*d210*/  IABS R15, R16 ;  /* 0x00000010000f7213 */ /* 0x000fe20000000000 */
[----:B------:R-:W-:Y:S01]  /*d220*/  @!P3 IMAD.IADD R8, R8, 0x1, -R4 ;  /* 0x000000010808b824 */ /* 0x000fe200078e0a04 */
[----:B------:R-:W-:Y:S01]  /*d230*/  ISETP.GE.AND P0, PT, R11, RZ, PT ;  /* 0x000000ff0b00720c */ /* 0x000fe20003f06270 */
[----:B------:R-:W-:Y:S01]  /*d240*/  IMAD.MOV.U32 R19, RZ, RZ, R10 ;  /* 0x000000ffff137224 */ /* 0x000fe200078e000a */
[C---:B------:R-:W-:Y:S01]  /*d250*/  ISETP.GT.U32.AND P3, PT, R4.reuse, R3, PT ;  /* 0x000000030400720c */ /* 0x040fe20003f64070 */
[----:B------:R-:W-:Y:S01]  /*d260*/  IMAD.MOV.U32 R11, RZ, RZ, R17 ;  /* 0x000000ffff0b7224 */ /* 0x000fe200078e0011 */
[----:B------:R0:W-:Y:S01]  /*d270*/  STL [R1+0x654], R7 ;  /* 0x0006540701007387 */ /* 0x0001e20000100800 */
[----:B------:R-:W-:Y:S01]  /*d280*/  @!P4 IMAD.MOV R19, RZ, RZ, -R19 ;  /* 0x000000ffff13c224 */ /* 0x000fe200078e0a13 */
[----:B------:R-:W-:Y:S01]  /*d290*/  ISETP.GT.U32.AND P4, PT, R4, R8, PT ;  /* 0x000000080400720c */ /* 0x000fe20003f84070 */
[----:B-1----:R-:W-:-:S02]  /*d2a0*/  VIADD R14, R0, 0x106 ;  /* 0x00000106000e7836 */ /* 0x002fc40000000000 */
[C---:B------:R-:W-:Y:S01]  /*d2b0*/  IMAD.HI.U32 R17, R2.reuse, R15, RZ ;  /* 0x0000000f02117227 */ /* 0x040fe200078e00ff */
[----:B------:R1:W-:Y:S02]  /*d2c0*/  STL [R1+0x650], R19 ;  /* 0x0006501301007387 */ /* 0x0003e40000100800 */
[----:B------:R-:W-:Y:S01]  /*d2d0*/  IABS R18, R14 ;  /* 0x0000000e00127213 */ /* 0x000fe20000000000 */
[----:B------:R-:W-:-:S04]  /*d2e0*/  IMAD.HI.U32 R10, R2, R11, RZ ;  /* 0x0000000b020a7227 */ /* 0x000fc800078e00ff */
[----:B0-----:R-:W-:Y:S02]  /*d2f0*/  IMAD.MOV.U32 R7, RZ, RZ, R13 ;  /* 0x000000ffff077224 */ /* 0x001fe400078e000d */
[----:B------:R-:W-:Y:S01]  /*d300*/  @!P6 IMAD.IADD R9, R9, 0x1, -R4 ;  /* 0x000000010909e824 */ /* 0x000fe200078e0a04 */
[----:B------:R-:W-:Y:S01]  /*d310*/  ISETP.GE.AND P6, PT, R12, RZ, PT ;  /* 0x000000ff0c00720c */ /* 0x000fe20003fc6270 */
[----:B------:R-:W-:Y:S02]  /*d320*/  IMAD.MOV R17, RZ, RZ, -R17 ;  /* 0x000000ffff117224 */ /* 0x000fe400078e0a11 */
[----:B------:R-:W-:Y:S02]  /*d330*/  IMAD.MOV R13, RZ, RZ, -R10 ;  /* 0x000000ffff0d7224 */ /* 0x000fe400078e0a0a */
[----:B------:R-:W-:Y:S01]  /*d340*/  @!P5 IMAD.MOV R7, RZ, RZ, -R7 ;  /* 0x000000ffff07d224 */ /* 0x000fe200078e0a07 */
[C---:B------:R-:W-:Y:S01]  /*d350*/  ISETP.GT.U32.AND P5, PT, R4.reuse, R9, PT ;  /* 0x000000090400720c */ /* 0x040fe20003fa4070 */
[----:B------:R-:W-:-:S02]  /*d360*/  IMAD R10, R4, R17, R15 ;  /* 0x00000011040a7224 */ /* 0x000fc400078e020f */
[----:B------:R-:W-:Y:S01]  /*d370*/  IMAD.MOV.U32 R12, RZ, RZ, R18 ;  /* 0x000000ffff0c7224 */ /* 0x000fe200078e0012 */
[----:B------:R0:W-:Y:S01]  /*d380*/  STL [R1+0x648], R7 ;  /* 0x0006480701007387 */ /* 0x0001e20000100800 */
[--C-:B------:R-:W-:Y:S01]  /*d390*/  @!P3 IMAD.IADD R3, R3, 0x1, -R4.reuse ;  /* 0x000000010303b824 */ /* 0x100fe200078e0a04 */
[----:B------:R-:W-:Y:S01]  /*d3a0*/  ISETP.GE.AND P3, PT, R16, RZ, PT ;  /* 0x000000ff1000720c */ /* 0x000fe20003f66270 */
[----:B------:R-:W-:Y:S01]  /*d3b0*/  @!P4 IMAD.IADD R8, R8, 0x1, -R4 ;  /* 0x000000010808c824 */ /* 0x000fe200078e0a04 */
[----:B------:R-:W-:Y:S01]  /*d3c0*/  ISETP.GT.U32.AND P4, PT, R4, R10, PT ;  /* 0x0000000a0400720c */ /* 0x000fe20003f84070 */
[----:B------:R-:W-:-:S04]  /*d3d0*/  IMAD.HI.U32 R16, R2, R12, RZ ;  /* 0x0000000c02107227 */ /* 0x000fc800078e00ff */
[C---:B------:R-:W-:Y:S02]  /*d3e0*/  IMAD R11, R4.reuse, R13, R11 ;  /* 0x0000000d040b7224 */ /* 0x040fe400078e020b */
[----:B------:R-:W-:Y:S02]  /*d3f0*/  IMAD.MOV R17, RZ, RZ, -R16 ;  /* 0x000000ffff117224 */ /* 0x000fe400078e0a10 */
[----:B------:R-:W-:Y:S01]  /*d400*/  @!P5 IMAD.IADD R9, R9, 0x1, -R4 ;  /* 0x000000010909d824 */ /* 0x000fe200078e0a04 */
[C---:B------:R-:W-:Y:S01]  /*d410*/  ISETP.GT.U32.AND P5, PT, R4.reuse, R11, PT ;  /* 0x0000000b0400720c */ /* 0x040fe20003fa4070 */
[----:B------:R-:W-:Y:S02]  /*d420*/  IMAD R12, R4, R17, R12 ;  /* 0x00000011040c7224 */ /* 0x000fe400078e020c */
[----:B------:R-:W-:Y:S02]  /*d430*/  VIADD R15, R0, 0x105 ;  /* 0x00000105000f7836 */ /* 0x000fe40000000000 */
[----:B------:R-:W-:Y:S01]  /*d440*/  @!P4 IMAD.IADD R10, R10, 0x1, -R4 ;  /* 0x000000010a0ac824 */ /* 0x000fe200078e0a04 */
[----:B------:R-:W-:Y:S01]  /*d450*/  ISETP.GT.U32.AND P4, PT, R4, R12, PT ;  /* 0x0000000c0400720c */ /* 0x000fe20003f84070 */
[C---:B------:R-:W-:Y:S01]  /*d460*/  VIADD R16, R0.reuse, 0x104 ;  /* 0x0000010400107836 */ /* 0x040fe20000000000 */
[----:B------:R-:W-:Y:S01]  /*d470*/  IABS R13, R15 ;  /* 0x0000000f000d7213 */ /* 0x000fe20000000000 */
[----:B------:R-:W-:-:S02]  /*d480*/  VIADD R17, R0, 0x103 ;  /* 0x0000010300117836 */ /* 0x000fc40000000000 */
[----:B------:R-:W-:Y:S01]  /*d490*/  IMAD.MOV.U32 R24, RZ, RZ, R3 ;  /* 0x000000ffff187224 */ /* 0x000fe200078e0003 */
[----:B-1----:R-:W-:Y:S01]  /*d4a0*/  IABS R19, R16 ;  /* 0x0000001000137213 */ /* 0x002fe20000000000 */
[----:B------:R-:W-:Y:S01]  /*d4b0*/  IMAD.HI.U32 R22, R2, R13, RZ ;  /* 0x0000000d02167227 */ /* 0x000fe200078e00ff */
[----:B------:R-:W-:-:S03]  /*d4c0*/  IABS R20, R17 ;  /* 0x0000001100147213 */ /* 0x000fc60000000000 */
[----:B------:R-:W-:Y:S01]  /*d4d0*/  @!P5 IMAD.IADD R11, R11, 0x1, -R4 ;  /* 0x000000010b0bd824 */ /* 0x000fe200078e0a04 */
[----:B------:R-:W-:Y:S01]  /*d4e0*/  ISETP.GE.AND P5, PT, R21, RZ, PT ;  /* 0x000000ff1500720c */ /* 0x000fe20003fa6270 */
[----:B------:R-:W-:Y:S01]  /*d4f0*/  @!P1 IMAD.MOV R24, RZ, RZ, -R24 ;  /* 0x000000ffff189224 */ /* 0x000fe200078e0a18 */
[----:B------:R-:W-:Y:S01]  /*d500*/  ISETP.GT.U32.AND P1, PT, R4, R10, PT ;  /* 0x0000000a0400720c */ /* 0x000fe20003f24070 */
[----:B------:R-:W-:Y:S02]  /*d510*/  IMAD.MOV R22, RZ, RZ, -R22 ;  /* 0x000000ffff167224 */ /* 0x000fe400078e0a16 */
[----:B------:R-:W-:Y:S01]  /*d520*/  IMAD.HI.U32 R21, R2, R19, RZ ;  /* 0x0000001302157227 */ /* 0x000fe200078e00ff */
[----:B------:R-:W-:Y:S03]  /*d530*/  STL [R1+0x638], R24 ;  /* 0x0006381801007387 */ /* 0x000fe60000100800 */
[----:B------:R-:W-:Y:S01]  /*d540*/  @!P4 IMAD.IADD R12, R12, 0x1, -R4 ;  /* 0x000000010c0cc824 */ /* 0x000fe200078e0a04 */
[----:B------:R-:W-:Y:S01]  /*d550*/  ISETP.GT.U32.AND P4, PT, R4, R11, PT ;  /* 0x0000000b0400720c */ /* 0x000fe20003f84070 */
[----:B------:R-:W-:-:S04]  /*d560*/  IMAD.HI.U32 R23, R2, R20, RZ ;  /* 0x0000001402177227 */ /* 0x000fc800078e00ff */
[----:B------:R-:W-:Y:S02]  /*d570*/  IMAD R13, R4, R22, R13 ;  /* 0x00000016040d7224 */ /* 0x000fe400078e020d */
[----:B------:R-:W-:Y:S02]  /*d580*/  IMAD.MOV R21, RZ, RZ, -R21 ;  /* 0x000000ffff157224 */ /* 0x000fe400078e0a15 */
[----:B------:R-:W-:Y:S02]  /*d590*/  IMAD.MOV.U32 R3, RZ, RZ, R9 ;  /* 0x000000ffff037224 */ /* 0x000fe400078e0009 */
[----:B------:R-:W-:Y:S02]  /*d5a0*/  VIADD R18, R0, 0x102 ;  /* 0x0000010200127836 */ /* 0x000fe40000000000 */
[----:B------:R-:W-:Y:S02]  /*d5b0*/  IMAD.MOV R23, RZ, RZ, -R23 ;  /* 0x000000ffff177224 */ /* 0x000fe400078e0a17 */
[C---:B------:R-:W-:Y:S01]  /*d5c0*/  IMAD R19, R4.reuse, R21, R19 ;  /* 0x0000001504137224 */ /* 0x040fe200078e0213 */
[----:B------:R-:W-:Y:S01]  /*d5d0*/  IABS R22, R18 ;  /* 0x0000001200167213 */ /* 0x000fe20000000000 */
[----:B------:R-:W-:Y:S01]  /*d5e0*/  @!P6 IMAD.MOV R3, RZ, RZ, -R3 ;  /* 0x000000ffff03e224 */ /* 0x000fe200078e0a03 */
[C---:B------:R-:W-:Y:S01]  /*d5f0*/  ISETP.GT.U32.AND P6, PT, R4.reuse, R13, PT ;  /* 0x0000000d0400720c */ /* 0x040fe20003fc4070 */
[----:B------:R-:W-:-:S02]  /*d600*/  IMAD R20, R4, R23, R20 ;  /* 0x0000001704147224 */ /* 0x000fc400078e0214 */
[----:B0-----:R-:W-:Y:S02]  /*d610*/  IMAD.MOV.U32 R7, RZ, RZ, R8 ;  /* 0x000000ffff077224 */ /* 0x001fe400078e0008 */
[--C-:B------:R-:W-:Y:S01]  /*d620*/  @!P1 IMAD.IADD R10, R10, 0x1, -R4.reuse ;  /* 0x000000010a0a9824 */ /* 0x100fe200078e0a04 */
[C---:B------:R-:W-:Y:S01]  /*d630*/  ISETP.GT.U32.AND P1, PT, R4.reuse, R19, PT ;  /* 0x000000130400720c */ /* 0x040fe20003f24070 */
[----:B------:R-:W-:Y:S01]  /*d640*/  @!P4 IMAD.IADD R11, R11, 0x1, -R4 ;  /* 0x000000010b0bc824 */ /* 0x000fe200078e0a04 */
[C---:B------:R-:W-:Y:S01]  /*d650*/  ISETP.GT.U32.AND P4, PT, R4.reuse, R20, PT ;  /* 0x000000140400720c */ /* 0x040fe20003f84070 */
[----:B------:R-:W-:Y:S01]  /*d660*/  @!P0 IMAD.MOV R7, RZ, RZ, -R7 ;  /* 0x000000ffff078224 */ /* 0x000fe200078e0a07 */
[----:B------:R-:W-:Y:S01]  /*d670*/  ISETP.GT.U32.AND P0, PT, R4, R12, PT ;  /* 0x0000000c0400720c */ /* 0x000fe20003f04070 */
[----:B------:R-:W-:-:S03]  /*d680*/  IMAD.HI.U32 R8, R2, R22, RZ ;  /* 0x0000001602087227 */ /* 0x000fc600078e00ff */
[----:B------:R0:W-:Y:S01]  /*d690*/  STL [R1+0x634], R7 ;  /* 0x0006340701007387 */ /* 0x0001e20000100800 */
[----:B------:R-:W-:Y:S02]  /*d6a0*/  IMAD.MOV R8, RZ, RZ, -R8 ;  /* 0x000000ffff087224 */ /* 0x000fe400078e0a08 */
[----:B------:R-:W-:Y:S01]  /*d6b0*/  @!P6 IMAD.IADD R13, R13, 0x1, -R4 ;  /* 0x000000010d0de824 */ /* 0x000fe200078e0a04 */
[----:B------:R1:W-:Y:S01]  /*d6c0*/  STL [R1+0x630], R3 ;  /* 0x0006300301007387 */ /* 0x0003e20000100800 */
[C---:B------:R-:W-:Y:S01]  /*d6d0*/  IMAD R8, R4.reuse, R8, R22 ;  /* 0x0000000804087224 */ /* 0x040fe200078e0216 */
[----:B------:R-:W-:Y:S01]  /*d6e0*/  ISETP.GE.AND P6, PT, R15, RZ, PT ;  /* 0x000000ff0f00720c */ /* 0x000fe20003fc6270 */
[--C-:B------:R-:W-:Y:S01]  /*d6f0*/  @!P1 IMAD.IADD R19, R19, 0x1, -R4.reuse ;  /* 0x0000000113139824 */ /* 0x100fe200078e0a04 */
[----:B------:R-:W-:Y:S01]  /*d700*/  ISETP.GT.U32.AND P1, PT, R4, R13, PT ;  /* 0x0000000d0400720c */ /* 0x000fe20003f24070 */
[----:B------:R-:W-:Y:S02]  /*d710*/  @!P4 IMAD.IADD R20, R20, 0x1, -R4 ;  /* 0x000000011414c824 */ /* 0x000fe400078e0a04 */
[----:B0-----:R-:W-:Y:S01]  /*d720*/  IMAD.MOV.U32 R7, RZ, RZ, R10 ;  /* 0x000000ffff077224 */ /* 0x001fe200078e000a */
[C---:B------:R-:W-:Y:S01]  /*d730*/  ISETP.GT.U32.AND P4, PT, R4.reuse, R19, PT ;  /* 0x000000130400720c */ /* 0x040fe20003f84070 */
[----:B------:R-:W-:Y:S01]  /*d740*/  @!P5 IMAD.MOV R11, RZ, RZ, -R11 ;  /* 0x000000ffff0bd224 */ /* 0x000fe200078e0a0b */
[----:B------:R-:W-:Y:S01]  /*d750*/  ISETP.GT.U32.AND P5, PT, R4, R8, PT ;  /* 0x000000080400720c */ /* 0x000fe20003fa4070 */
[----:B-1----:R-:W-:-:S02]  /*d760*/  VIADD R3, R0, 0x101 ;  /* 0x0000010100037836 */ /* 0x002fc40000000000 */
[--C-:B------:R-:W-:Y:S01]  /*d770*/  @!P0 IMAD.IADD R12, R12, 0x1, -R4.reuse ;  /* 0x000000010c0c8824 */ /* 0x100fe200078e0a04 */
[----:B------:R-:W-:Y:S01]  /*d780*/  ISETP.GE.AND P0, PT, R14, RZ, PT ;  /* 0x000000ff0e00720c */ /* 0x000fe20003f06270 */
[----:B------:R-:W-:Y:S01]  /*d790*/  @!P3 IMAD.MOV R7, RZ, RZ, -R7 ;  /* 0x000000ffff07b224 */ /* 0x000fe200078e0a07 */
[----:B------:R-:W-:Y:S01]  /*d7a0*/  IABS R14, R3 ;  /* 0x00000003000e7213 */ /* 0x000fe20000000000 */
[----:B------:R-:W-:Y:S01]  /*d7b0*/  VIADD R9, R0, 0x100 ;  /* 0x0000010000097836 */ /* 0x000fe20000000000 */
[----:B------:R-:W-:Y:S01]  /*d7c0*/  ISETP.GT.U32.AND P3, PT, R4, R20, PT ;  /* 0x000000140400720c */ /* 0x000fe20003f64070 */
[----:B------:R-:W-:Y:S01]  /*d7d0*/  @!P1 IMAD.IADD R13, R13, 0x1, -R4 ;  /* 0x000000010d0d9824 */ /* 0x000fe200078e0a04 */
[----:B------:R0:W-:Y:S01]  /*d7e0*/  STL [R1+0x62c], R7 ;  /* 0x00062c0701007387 */ /* 0x0001e20000100800 */
[----:B------:R-:W-:Y:S01]  /*d7f0*/  IMAD.HI.U32 R10, R2, R14, RZ ;  /* 0x0000000e020a7227 */ /* 0x000fe200078e00ff */
[----:B------:R-:W-:Y:S02]  /*d800*/  ISETP.GE.AND P1, PT, R17, RZ, PT ;  /* 0x000000ff1100720c */ /* 0x000fe40003f26270 */
[----:B------:R-:W-:Y:S01]  /*d810*/  IABS R15, R9 ;  /* 0x00000009000f7213 */ /* 0x000fe20000000000 */
[----:B------:R-:W-:Y:S01]  /*d820*/  IMAD.MOV R10, RZ, RZ, -R10 ;  /* 0x000000ffff0a7224 */ /* 0x000fe200078e0a0a */
[----:B------:R1:W-:Y:S01]  /*d830*/  STL [R1+0x624], R11 ;  /* 0x0006240b01007387 */ /* 0x0003e20000100800 */
[----:B------:R-:W-:-:S02]  /*d840*/  @!P5 IMAD.IADD R8, R8, 0x1, -R4 ;  /* 0x000000010808d824 */ /* 0x000fc400078e0a04 */
[C---:B------:R-:W-:Y:S02]  /*d850*/  IMAD R14, R4.reuse, R10, R14 ;  /* 0x0000000a040e7224 */ /* 0x040fe400078e020e */
[----:B0-----:R-:W-:Y:S01]  /*d860*/  IMAD.MOV.U32 R7, RZ, RZ, R12 ;  /* 0x000000ffff077224 */ /* 0x001fe200078e000c */
[----:B------:R-:W-:Y:S01]  /*d870*/  ISETP.GT.U32.AND P5, PT, R4, R8, PT ;  /* 0x000000080400720c */ /* 0x000fe20003fa4070 */
[----:B------:R-:W-:Y:S02]  /*d880*/  IMAD.MOV.U32 R21, RZ, RZ, R13 ;  /* 0x000000ffff157224 */ /* 0x000fe400078e000d */
[----:B------:R-:W-:Y:S01]  /*d890*/  @!P0 IMAD.MOV R7, RZ, RZ, -R7 ;  /* 0x000000ffff078224 */ /* 0x000fe200078e0a07 */
[----:B------:R-:W-:Y:S01]  /*d8a0*/  ISETP.GE.AND P0, PT, R16, RZ, PT ;  /* 0x000000ff1000720c */ /* 0x000fe20003f06270 */
[----:B------:R-:W-:Y:S01]  /*d8b0*/  @!P3 IMAD.IADD R20, R20, 0x1, -R4 ;  /* 0x000000011414b824 */ /* 0x000fe200078e0a04 */
[----:B------:R-:W-:Y:S01]  /*d8c0*/  ISETP.GE.AND P3, PT, R3, RZ, PT ;  /* 0x000000ff0300720c */ /* 0x000fe20003f66270 */
[----:B-1----:R-:W-:Y:S01]  /*d8d0*/  IMAD.HI.U32 R11, R2, R15, RZ ;  /* 0x0000000f020b7227 */ /* 0x002fe200078e00ff */
[----:B------:R0:W-:Y:S03]  /*d8e0*/  STL [R1+0x618], R7 ;  /* 0x0006180701007387 */ /* 0x0001e60000100800 */
[----:B------:R-:W-:Y:S01]  /*d8f0*/  @!P6 IMAD.MOV R21, RZ, RZ, -R21 ;  /* 0x000000ffff15e224 */ /* 0x000fe200078e0a15 */
[----:B------:R-:W-:Y:S01]  /*d900*/  ISETP.GT.U32.AND P6, PT, R4, R14, PT ;  /* 0x0000000e0400720c */ /* 0x000fe20003fc4070 */
[----:B------:R-:W-:-:S02]  /*d910*/  VIADD R3, R0, 0xff ;  /* 0x000000ff00037836 */ /* 0x000fc40000000000 */
[----:B------:R-:W-:Y:S01]  /*d920*/  @!P4 IMAD.IADD R19, R19, 0x1, -R4 ;  /* 0x000000011313c824 */ /* 0x000fe200078e0a04 */
[----:B------:R-:W-:Y:S01]  /*d930*/  ISETP.GE.AND P4, PT, R18, RZ, PT ;  /* 0x000000ff1200720c */ /* 0x000fe20003f86270 */
[----:B------:R-:W-:Y:S01]  /*d940*/  IMAD.MOV R11, RZ, RZ, -R11 ;  /* 0x000000ffff0b7224 */ /* 0x000fe200078e0a0b */
[----:B------:R-:W-:Y:S01]  /*d950*/  IABS R13, R3 ;  /* 0x00000003000d7213 */ /* 0x000fe20000000000 */
[----:B0-----:R-:W-:Y:S01]  /*d960*/  IMAD.MOV.U32 R7, RZ, RZ, R20 ;  /* 0x000000ffff077224 */ /* 0x001fe200078e0014 */
[----:B------:R0:W-:Y:S01]  /*d970*/  STL [R1+0x614], R21 ;  /* 0x0006141501007387 */ /* 0x0001e20000100800 */
[----:B------:R-:W-:Y:S02]  /*d980*/  IMAD.MOV.U32 R12, RZ, RZ, R19 ;  /* 0x000000ffff0c7224 */ /* 0x000fe400078e0013 */
[----:B------:R-:W-:Y:S01]  /*d990*/  @!P1 IMAD.MOV R7, RZ, RZ, -R7 ;  /* 0x000000ffff079224 */ /* 0x000fe200078e0a07 */
[----:B------:R-:W-:Y:S01]  /*d9a0*/  ISETP.GE.AND P1, PT, R3, RZ, PT ;  /* 0x000000ff0300720c */ /* 0x000fe20003f26270 */
[----:B------:R-:W-:-:S02]  /*d9b0*/  IMAD R3, R4, R11, R15 ;  /* 0x0000000b04037224 */ /* 0x000fc400078e020f */
[----:B------:R-:W-:Y:S01]  /*d9c0*/  @!P0 IMAD.MOV R12, RZ, RZ, -R12 ;  /* 0x000000ffff0c8224 */ /* 0x000fe200078e0a0c */
[----:B------:R-:W-:Y:S01]  /*d9d0*/  ISETP.GE.AND P0, PT, R9, RZ, PT ;  /* 0x000000ff0900720c */ /* 0x000fe20003f06270 */
[--C-:B------:R-:W-:Y:S01]  /*d9e0*/  @!P5 IMAD.IADD R8, R8, 0x1, -R4.reuse ;  /* 0x000000010808d824 */ /* 0x100fe200078e0a04 */
[----:B------:R-:W-:Y:S01]  /*d9f0*/  ISETP.GT.U32.AND P5, PT, R4, R3, PT ;  /* 0x000000030400720c */ /* 0x000fe20003fa4070 */
[----:B------:R-:W-:Y:S01]  /*da00*/  VIADD R9, R0, 0xfd ;  /* 0x000000fd00097836 */ /* 0x000fe20000000000 */
[----:B------:R1:W-:Y:S01]  /*da10*/  STL [R1+0x610], R12 ;  /* 0x0006100c01007387 */ /* 0x0003e20000100800 */
[----:B------:R-:W-:Y:S02]  /*da20*/  @!P6 IMAD.IADD R14, R14, 0x1, -R4 ;  /* 0x000000010e0ee824 */ /* 0x000fe400078e0a04 */
[----:B------:R-:W-:Y:S01]  /*da30*/  VIADD R10, R0, 0xfe ;  /* 0x000000fe000a7836 */ /* 0x000fe20000000000 */
[----:B------:R-:W-:Y:S01]  /*da40*/  IABS R15, R9 ;  /* 0x00000009000f7213 */ /* 0x000fe20000000000 */
[----:B------:R2:W-:Y:S01]  /*da50*/  STL [R1+0x60c], R7 ;  /* 0x00060c0701007387 */ /* 0x0005e20000100800 */
[----:B------:R-:W-:Y:S01]  /*da60*/  ISETP.GT.U32.AND P6, PT, R4, R14, PT ;  /* 0x0000000e0400720c */ /* 0x000fe20003fc4070 */
[C---:B------:R-:W-:Y:S01]  /*da70*/  VIADD R22, R0.reuse, 0xf3 ;  /* 0x000000f300167836 */ /* 0x040fe20000000000 */
[----:B------:R-:W-:Y:S01]  /*da80*/  IABS R11, R10 ;  /* 0x0000000a000b7213 */ /* 0x000fe20000000000 */
[----:B0-----:R-:W-:-:S02]  /*da90*/  VIADD R21, R0, 0xf1 ;  /* 0x000000f100157836 */ /* 0x001fc40000000000 */
[----:B-1----:R-:W-:-:S04]  /*daa0*/  IMAD.HI.U32 R12, R2, R13, RZ ;  /* 0x0000000d020c7227 */ /* 0x002fc800078e00ff */
[----:B--2---:R-:W-:Y:S02]  /*dab0*/  IMAD.MOV.U32 R7, RZ, RZ, R8 ;  /* 0x000000ffff077224 */ /* 0x004fe400078e0008 */
[----:B------:R-:W-:Y:S02]  /*dac0*/  IMAD.MOV.U32 R8, RZ, RZ, R15 ;  /* 0x000000ffff087224 */ /* 0x000fe400078e000f */
[----:B------:R-:W-:Y:S02]  /*dad0*/  IMAD.MOV R15, RZ, RZ, -R12 ;  /* 0x000000ffff0f7224 */ /* 0x000fe400078e0a0c */
[----:B------:R-:W-:Y:S01]  /*dae0*/  @!P4 IMAD.MOV R7, RZ, RZ, -R7 ;  /* 0x000000ffff07c224 */ /* 0x000fe200078e0a07 */
[----:B------:R-:W-:Y:S01]  /*daf0*/  ISETP.GE.AND P4, PT, R10, RZ, PT ;  /* 0x000000ff0a00720c */ /* 0x000fe20003f86270 */
[----:B------:R-:W-:Y:S02]  /*db00*/  @!P5 IMAD.IADD R3, R3, 0x1, -R4 ;  /* 0x000000010303d824 */ /* 0x000fe400078e0a04 */
[----:B------:R-:W-:Y:S01]  /*db10*/  IMAD R10, R4, R15, R13 ;  /* 0x0000000f040a7224 */ /* 0x000fe200078e020d */
[----:B------:R0:W-:Y:S01]  /*db20*/  STL [R1+0x608], R7 ;  /* 0x0006080701007387 */ /* 0x0001e20000100800 */
[----:B------:R-:W-:Y:S01]  /*db30*/  IMAD.HI.U32 R12, R2, R11, RZ ;  /* 0x0000000b020c7227 */ /* 0x000fe200078e00ff */
[----:B------:R-:W-:-:S03]  /*db40*/  ISETP.GT.U32.AND P5, PT, R4, R3, PT ;  /* 0x000000030400720c */ /* 0x000fc60003fa4070 */
[----:B------:R-:W-:Y:S01]  /*db50*/  @!P6 IMAD.IADD R14, R14, 0x1, -R4 ;  /* 0x000000010e0ee824 */ /* 0x000fe200078e0a04 */
[----:B------:R-:W-:Y:S01]  /*db60*/  ISETP.GT.U32.AND P6, PT, R4, R10, PT ;  /* 0x0000000a0400720c */ /* 0x000fe20003fc4070 */
[----:B------:R-:W-:Y:S02]  /*db70*/  IMAD.MOV R12, RZ, RZ, -R12 ;  /* 0x000000ffff0c7224 */ /* 0x000fe400078e0a0c */
[----:B------:R-:W-:-:S04]  /*db80*/  IMAD.HI.U32 R16, R2, R8, RZ ;  /* 0x0000000802107227 */ /* 0x000fc800078e00ff */
[----:B------:R-:W-:Y:S02]  /*db90*/  IMAD R11, R4, R12, R11 ;  /* 0x0000000c040b7224 */ /* 0x000fe400078e020b */
[----:B------:R-:W-:Y:S02]  /*dba0*/  VIADD R15, R0, 0xfc ;  /* 0x000000fc000f7836 */ /* 0x000fe40000000000 */
[----:B------:R-:W-:Y:S01]  /*dbb0*/  @!P5 IMAD.IADD R3, R3, 0x1, -R4 ;  /* 0x000000010303d824 */ /* 0x000fe200078e0a04 */
[----:B------:R-:W-:Y:S01]  /*dbc0*/  ISETP.GT.U32.AND P5, PT, R4, R11, PT ;  /* 0x0000000b0400720c */ /* 0x000fe20003fa4070 */
[----:B------:R-:W-:Y:S01]  /*dbd0*/  IMAD.MOV R16, RZ, RZ, -R16 ;  /* 0x000000ffff107224 */ /* 0x000fe200078e0a10 */
[----:B------:R-:W-:Y:S01]  /*dbe0*/  IABS R17, R15 ;  /* 0x0000000f00117213 */ /* 0x000fe20000000000 */
[----:B------:R-:W-:Y:S02]  /*dbf0*/  @!P6 IMAD.IADD R10, R10, 0x1, -R4 ;  /* 0x000000010a0ae824 */ /* 0x000fe400078e0a04 */
[----:B------:R-:W-:-:S02]  /*dc00*/  IMAD R8, R4, R16, R8 ;  /* 0x0000001004087224 */ /* 0x000fc400078e0208 */
[----:B0-----:R-:W-:Y:S01]  /*dc10*/  IMAD.MOV.U32 R7, RZ, RZ, R14 ;  /* 0x000000ffff077224 */ /* 0x001fe200078e000e */
[----:B------:R-:W-:Y:S01]  /*dc20*/  ISETP.GT.U32.AND P6, PT, R4, R10, PT ;  /* 0x0000000a0400720c */ /* 0x000fe20003fc4070 */
[----:B------:R-:W-:-:S04]  /*dc30*/  IMAD.HI.U32 R14, R2, R17, RZ ;  /* 0x00000011020e7227 */ /* 0x000fc800078e00ff */
[----:B------:R-:W-:Y:S01]  /*dc40*/  @!P3 IMAD.MOV R7, RZ, RZ, -R7 ;  /* 0x000000ffff07b224 */ /* 0x000fe200078e0a07 */
[----:B------:R-:W-:Y:S01]  /*dc50*/  ISETP.GT.U32.AND P3, PT, R4, R8, PT ;  /* 0x000000080400720c */ /* 0x000fe20003f64070 */
[----:B------:R-:W-:Y:S02]  /*dc60*/  IMAD.MOV R14, RZ, RZ, -R14 ;  /* 0x000000ffff0e7224 */ /* 0x000fe400078e0a0e */
[--C-:B------:R-:W-:Y:S01]  /*dc70*/  @!P5 IMAD.IADD R11, R11, 0x1, -R4.reuse ;  /* 0x000000010b0bd824 */ /* 0x100fe200078e0a04 */
[----:B------:R0:W-:Y:S01]  /*dc80*/  STL [R1+0x604], R7 ;  /* 0x0006040701007387 */ /* 0x0001e20000100800 */
[----:B------:R-:W-:Y:S02]  /*dc90*/  VIADD R13, R0, 0xfb ;  /* 0x000000fb000d7836 */ /* 0x000fe40000000000 */
[C---:B------:R-:W-:Y:S01]  /*dca0*/  IMAD R14, R4.reuse, R14, R17 ;  /* 0x0000000e040e7224 */ /* 0x040fe200078e0211 */
[----:B------:R-:W-:Y:S01]  /*dcb0*/  ISETP.GT.U32.AND P5, PT, R4, R11, PT ;  /* 0x0000000b0400720c */ /* 0x000fe20003fa4070 */
[--C-:B------:R-:W-:Y:S01]  /*dcc0*/  @!P6 IMAD.IADD R10, R10, 0x1, -R4.reuse ;  /* 0x000000010a0ae824 */ /* 0x100fe200078e0a04 */
[----:B------:R-:W-:Y:S01]  /*dcd0*/  IABS R18, R13 ;  /* 0x0000000d00127213 */ /* 0x000fe20000000000 */
[----:B------:R-:W-:Y:S01]  /*dce0*/  VIADD R12, R0, 0xfa ;  /* 0x000000fa000c7836 */ /* 0x000fe20000000000 */
[----:B------:R-:W-:Y:S01]  /*dcf0*/  ISETP.GT.U32.AND P6, PT, R4, R14, PT ;  /* 0x0000000e0400720c */ /* 0x000fe20003fc4070 */
[----:B------:R-:W-:-:S02]  /*dd00*/  @!P3 IMAD.IADD R8, R8, 0x1, -R4 ;  /* 0x000000010808b824 */ /* 0x000fc400078e0a04 */
[----:B0-----:R-:W-:Y:S01]  /*dd10*/  IMAD.MOV.U32 R7, RZ, RZ, R3 ;  /* 0x000000ffff077224 */ /* 0x001fe200078e0003 */
[----:B------:R-:W-:Y:S01]  /*dd20*/  IABS R16, R12 ;  /* 0x0000000c00107213 */ /* 0x000fe20000000000 */
[----:B------:R-:W-:Y:S01]  /*dd30*/  IMAD.HI.U32 R3, R2, R18, RZ ;  /* 0x0000001202037227 */ /* 0x000fe200078e00ff */
[----:B------:R-:W-:-:S03]  /*dd40*/  ISETP.GT.U32.AND P3, PT, R4, R8, PT ;  /* 0x000000080400720c */ /* 0x000fc60003f64070 */
[----:B------:R-:W-:Y:S01]  /*dd50*/  @!P0 IMAD.MOV R7, RZ, RZ, -R7 ;  /* 0x000000ffff078224 */ /* 0x000fe200078e0a07 */
[----:B------:R-:W-:Y:S01]  /*dd60*/  ISETP.GE.AND P0, PT, R9, RZ, PT ;  /* 0x000000ff0900720c */ /* 0x000fe20003f06270 */
[----:B------:R-:W-:Y:S02]  /*dd70*/  IMAD.MOV R3, RZ, RZ, -R3 ;  /* 0x000000ffff037224 */ /* 0x000fe400078e0a03 */
[----:B------:R-:W-:Y:S01]  /*dd80*/  @!P5 IMAD.IADD R11, R11, 0x1, -R4 ;  /* 0x000000010b0bd824 */ /* 0x000fe200078e0a04 */
[----:B------:R0:W-:Y:S01]  /*dd90*/  STL [R1+0x600], R7 ;  /* 0x0006000701007387 */ /* 0x0001e20000100800 */
[----:B------:R-:W-:Y:S02]  /*dda0*/  IMAD R18, R4, R3, R18 ;  /* 0x0000000304127224 */ /* 0x000fe400078e0212 */
[----:B------:R-:W-:Y:S02]  /*ddb0*/  VIADD R3, R0, 0xf9 ;  /* 0x000000f900037836 */ /* 0x000fe40000000000 */
[----:B------:R-:W-:Y:S01]  /*ddc0*/  @!P6 IMAD.IADD R14, R14, 0x1, -R4 ;  /* 0x000000010e0ee824 */ /* 0x000fe200078e0a04 */
[----:B------:R-:W-:Y:S01]  /*ddd0*/  ISETP.GT.U32.AND P5, PT, R4, R18, PT ;  /* 0x000000120400720c */ /* 0x000fe20003fa4070 */
[----:B------:R-:W-:-:S03]  /*dde0*/  IMAD.HI.U32 R9, R2, R16, RZ ;  /* 0x0000001002097227 */ /* 0x000fc600078e00ff */
[----:B------:R-:W-:Y:S01]  /*ddf0*/  ISETP.GT.U32.AND P6, PT, R4, R14, PT ;  /* 0x0000000e0400720c */ /* 0x000fe20003fc4070 */
[----:B0-----:R-:W-:Y:S01]  /*de00*/  IMAD.MOV.U32 R7, RZ, RZ, R10 ;  /* 0x000000ffff077224 */ /* 0x001fe200078e000a */
[----:B------:R-:W-:Y:S01]  /*de10*/  IABS R10, R3 ;  /* 0x00000003000a7213 */ /* 0x000fe20000000000 */
[----:B------:R-:W-:Y:S02]  /*de20*/  IMAD.MOV R9, RZ, RZ, -R9 ;  /* 0x000000ffff097224 */ /* 0x000fe400078e0a09 */
[----:B------:R-:W-:Y:S01]  /*de30*/  @!P1 IMAD.MOV R7, RZ, RZ, -R7 ;  /* 0x000000ffff079224 */ /* 0x000fe200078e0a07 */
[----:B------:R-:W-:Y:S01]  /*de40*/  ISETP.GE.AND P1, PT, R15, RZ, PT ;  /* 0x000000ff0f00720c */ /* 0x000fe20003f26270 */
[----:B------:R-:W-:Y:S02]  /*de50*/  @!P3 IMAD.IADD R8, R8, 0x1, -R4 ;  /* 0x000000010808b824 */ /* 0x000fe400078e0a04 */
[----:B------:R-:W-:Y:S01]  /*de60*/  IMAD R16, R4, R9, R16 ;  /* 0x0000000904107224 */ /* 0x000fe200078e0210 */
[----:B------:R0:W-:Y:S01]  /*de70*/  STL [R1+0x5fc], R7 ;  /* 0x0005fc0701007387 */ /* 0x0001e20000100800 */
[--C-:B------:R-:W-:Y:S01]  /*de80*/  @!P5 IMAD.IADD R18, R18, 0x1, -R4.reuse ;  /* 0x000000011212d824 */ /* 0x100fe200078e0a04 */
[----:B------:R-:W-:Y:S01]  /*de90*/  ISETP.GE.AND P5, PT, R12, RZ, PT ;  /* 0x000000ff0c00720c */ /* 0x000fe20003fa6270 */
[----:B------:R-:W-:Y:S01]  /*dea0*/  @!P6 IMAD.IADD R14, R14, 0x1, -R4 ;  /* 0x000000010e0ee824 */ /* 0x000fe200078e0a04 */
[----:B------:R-:W-:Y:S01]  /*deb0*/  ISETP.GT.U32.AND P3, PT, R4, R16, PT ;  /* 0x000000100400720c */ /* 0x000fe20003f64070 */
[C---:B------:R-:W-:Y:S01]  /*dec0*/  VIADD R9, R0.reuse, 0xf8 ;  /* 0x000000f800097836 */ /* 0x040fe20000000000 */
[----:B------:R-:W-:Y:S01]  /*ded0*/  ISETP.GE.AND P6, PT, R3, RZ, PT ;  /* 0x000000ff0300720c */ /* 0x000fe20003fc6270 */
[----:B------:R-:W-:-:S02]  /*dee0*/  VIADD R12, R0, 0xf6 ;  /* 0x000000f6000c7836 */ /* 0x000fc40000000000 */
[----:B------:R-:W-:Y:S02]  /*def0*/  VIADD R19, R0, 0xee ;  /* 0x000000ee00137836 */ /* 0x000fe40000000000 */
[----:B0-----:R-:W-:Y:S02]  /*df00*/  IMAD.MOV.U32 R7, RZ, RZ, R11 ;  /* 0x000000ffff077224 */ /* 0x001fe400078e000b */
[----:B------:R-:W-:Y:S01]  /*df10*/  IMAD.MOV.U32 R11, RZ, RZ, R10 ;  /* 0x000000ffff0b7224 */ /* 0x000fe200078e000a */
[----:B------:R-:W-:Y:S01]  /*df20*/  IABS R10, R9 ;  /* 0x00000009000a7213 */ /* 0x000fe20000000000 */
[----:B------:R-:W-:Y:S01]  /*df30*/  @!P4 IMAD.MOV R7, RZ, RZ, -R7 ;  /* 0x000000ffff07c224 */ /* 0x000fe200078e0a07 */
[----:B------:R-:W-:Y:S01]  /*df40*/  ISETP.GE.AND P4, PT, R13, RZ, PT ;  /* 0x000000ff0d00720c */ /* 0x000fe20003f86270 */
[----:B------:R-:W-:Y:S02]  /*df50*/  @!P3 IMAD.IADD R16, R16, 0x1, -R4 ;  /* 0x000000011010b824 */ /* 0x000fe400078e0a04 */
[----:B------:R-:W-:Y:S01]  /*df60*/  IMAD.HI.U32 R3, R2, R10, RZ ;  /* 0x0000000a02037227 */ /* 0x000fe200078e00ff */
[----:B------:R0:W-:Y:S02]  /*df70*/  STL [R1+0x5f8], R7 ;  /* 0x0005f80701007387 */ /* 0x0001e40000100800 */
[----:B------:R-:W-:Y:S01]  /*df80*/  ISETP.GT.U32.AND P3, PT, R4, R16, PT ;  /* 0x000000100400720c */ /* 0x000fe20003f64070 */
[----:B------:R-:W-:-:S04]  /*df90*/  IMAD.MOV R3, RZ, RZ, -R3 ;  /* 0x000000ffff037224 */ /* 0x000fc800078e0a03 */
[----:B------:R-:W-:Y:S02]  /*dfa0*/  IMAD R3, R4, R3, R10 ;  /* 0x0000000304037224 */ /* 0x000fe400078e020a */
[----:B0-----:R-:W-:Y:S02]  /*dfb0*/  IMAD.MOV.U32 R7, RZ, RZ, R8 ;  /* 0x000000ffff077224 */ /* 0x001fe400078e0008 */
[----:B------:R-:W-:-:S04]  /*dfc0*/  IMAD.HI.U32 R8, R2, R11, RZ ;  /* 0x0000000b02087227 */ /* 0x000fc800078e00ff */
[----:B------:R-:W-:Y:S01]  /*dfd0*/  @!P0 IMAD.MOV R7, RZ, RZ, -R7 ;  /* 0x000000ffff078224 */ /* 0x000fe200078e0a07 */
[----:B------:R-:W-:Y:S01]  /*dfe0*/  ISETP.GT.U32.AND P0, PT, R4, R18, PT ;  /* 0x000000120400720c */ /* 0x000fe20003f04070 */
[----:B------:R-:W-:Y:S02]  /*dff0*/  IMAD.MOV R8, RZ, RZ, -R8 ;  /* 0x000000ffff087224 */ /* 0x000fe400078e0a08 */
[----:B------:R-:W-:Y:S01]  /*e000*/  @!P3 IMAD.IADD R16, R16, 0x1, -R4 ;  /* 0x000000011010b824 */ /* 0x000fe200078e0a04 */
[----:B------:R0:W-:Y:S01]  /*e010*/  STL [R1+0x5f4], R7 ;  /* 0x0005f40701007387 */ /* 0x0001e20000100800 */
[C---:B------:R-:W-:Y:S01]  /*e020*/  IMAD R8, R4.reuse, R8, R11 ;  /* 0x0000000804087224 */ /* 0x040fe200078e020b */
[----:B------:R-:W-:Y:S01]  /*e030*/  ISETP.GT.U32.AND P3, PT, R4, R3, PT ;  /* 0x000000030400720c */ /* 0x000fe20003f64070 */
[----:B------:R-:W-:-:S05]  /*e040*/  VIADD R11, R0, 0xf7 ;  /* 0x000000f7000b7836 */ /* 0x000fca0000000000 */
[----:B------:R-:W-:Y:S01]  /*e050*/  IABS R13, R11 ;  /* 0x0000000b000d7213 */ /* 0x000fe20000000000 */
[----:B------:R-:W-:Y:S01]  /*e060*/  @!P0 IMAD.IADD R18, R18, 0x1, -R4 ;  /* 0x0000000112128824 */ /* 0x000fe200078e0a04 */
[----:B------:R-:W-:Y:S01]  /*e070*/  ISETP.GE.AND P0, PT, R9, RZ, PT ;  /* 0x000000ff0900720c */ /* 0x000fe20003f06270 */
[----:B0-----:R-:W-:Y:S01]  /*e080*/  IMAD.MOV.U32 R7, RZ, RZ, R14 ;  /* 0x000000ffff077224 */ /* 0x001fe200078e000e */
[----:B------:R-:W-:Y:S01]  /*e090*/  IABS R14, R12 ;  /* 0x0000000c000e7213 */ /* 0x000fe20000000000 */
[----:B------:R-:W-:-:S04]  /*e0a0*/  IMAD.HI.U32 R17, R2, R13, RZ ;  /* 0x0000000d02117227 */ /* 0x000fc800078e00ff */
[----:B------:R-:W-:Y:S01]  /*e0b0*/  @!P1 IMAD.MOV R7, RZ, RZ, -R7 ;  /* 0x000000ffff079224 */ /* 0x000fe200078e0a07 */
[C---:B------:R-:W-:Y:S01]  /*e0c0*/  ISETP.GT.U32.AND P1, PT, R4.reuse, R8, PT ;  /* 0x000000080400720c */ /* 0x040fe20003f24070 */
[----:B------:R-:W-:Y:S02]  /*e0d0*/  IMAD.MOV R17, RZ, RZ, -R17 ;  /* 0x000000ffff117224 */ /* 0x000fe400078e0a11 */
[----:B------:R-:W-:Y:S01]  /*e0e0*/  @!P3 IMAD.IADD R3, R3, 0x1, -R4 ;  /* 0x000000010303b824 */ /* 0x000fe200078e0a04 */
[----:B------:R0:W-:Y:S01]  /*e0f0*/  STL [R1+0x5f0], R7 ;  /* 0x0005f00701007387 */ /* 0x0001e20000100800 */
[----:B------:R-:W-:Y:S01]  /*e100*/  IMAD R17, R4, R17, R13 ;  /* 0x0000001104117224 */ /* 0x000fe200078e020d */
[----:B------:R-:W-:Y:S01]  /*e110*/  IABS R13, R21 ;  /* 0x00000015000d7213 */ /* 0x000fe20000000000 */
[----:B------:R-:W-:Y:S01]  /*e120*/  VIADD R9, R0, 0xf5 ;  /* 0x000000f500097836 */ /* 0x000fe20000000000 */
[----:B------:R-:W-:Y:S01]  /*e130*/  ISETP.GT.U32.AND P3, PT, R4, R3, PT ;  /* 0x000000030400720c */ /* 0x000fe20003f64070 */
[----:B------:R-:W-:-:S03]  /*e140*/  IMAD.HI.U32 R23, R2, R14, RZ ;  /* 0x0000000e02177227 */ /* 0x000fc600078e00ff */
[----:B------:R-:W-:Y:S01]  /*e150*/  IABS R10, R9 ;  /* 0x00000009000a7213 */ /* 0x000fe20000000000 */
[----:B------:R-:W-:Y:S02]  /*e160*/  @!P1 IMAD.IADD R8, R8, 0x1, -R4 ;  /* 0x0000000108089824 */ /* 0x000fe400078e0a04 */
[----:B0-----:R-:W-:Y:S02]  /*e170*/  IMAD.MOV.U32 R7, RZ, RZ, R18 ;  /* 0x000000ffff077224 */ /* 0x001fe400078e0012 */
[----:B------:R-:W-:Y:S01]  /*e180*/  IMAD.MOV R23, RZ, RZ, -R23 ;  /* 0x000000ffff177224 */ /* 0x000fe200078e0a17 */
[C---:B------:R-:W-:Y:S01]  /*e190*/  ISETP.GT.U32.AND P1, PT, R4.reuse, R8, PT ;  /* 0x000000080400720c */ /* 0x040fe20003f24070 */
[----:B------:R-:W-:Y:S01]  /*e1a0*/  @!P4 IMAD.MOV R7, RZ, RZ, -R7 ;  /* 0x000000ffff07c224 */ /* 0x000fe200078e0a07 */
[----:B------:R-:W-:Y:S01]  /*e1b0*/  ISETP.GE.AND P4, PT, R11, RZ, PT ;  /* 0x000000ff0b00720c */ /* 0x000fe20003f86270 */
[----:B------:R-:W-:Y:S02]  /*e1c0*/  @!P3 IMAD.IADD R3, R3, 0x1, -R4 ;  /* 0x000000010303b824 */ /* 0x000fe400078e0a04 */
[----:B------:R-:W-:Y:S01]  /*e1d0*/  IMAD R23, R4, R23, R14 ;  /* 0x0000001704177224 */ /* 0x000fe200078e020e */
[----:B------:R0:W-:Y:S01]  /*e1e0*/  STL [R1+0x5ec], R7 ;  /* 0x0005ec0701007387 */ /* 0x0001e20000100800 */
[----:B------:R-:W-:-:S04]  /*e1f0*/  IMAD.HI.U32 R11, R2, R10, RZ ;  /* 0x0000000a020b7227 */ /* 0x000fc800078e00ff */
[----:B------:R-:W-:Y:S02]  /*e200*/  IMAD.MOV R11, RZ, RZ, -R11 ;  /* 0x000000ffff0b7224 */ /* 0x000fe400078e0a0b */
[----:B------:R-:W-:Y:S01]  /*e210*/  @!P1 IMAD.IADD R8, R8, 0x1, -R4 ;  /* 0x0000000108089824 */ /* 0x000fe200078e0a04 */
[----:B------:R-:W-:Y:S01]  /*e220*/  ISETP.GE.AND P1, PT, R9, RZ, PT ;  /* 0x000000ff0900720c */ /* 0x000fe20003f26270 */
[----:B------:R-:W-:Y:S01]  /*e230*/  IMAD R9, R4, R11, R10 ;  /* 0x0000000b04097224 */ /* 0x000fe200078e020a */
[----:B------:R-:W-:Y:S01]  /*e240*/  IABS R11, R22 ;  /* 0x00000016000b7213 */ /* 0x000fe20000000000 */
[----:B0-----:R-:W-:Y:S02]  /*e250*/  IMAD.MOV.U32 R7, RZ, RZ, R16 ;  /* 0x000000ffff077224 */ /* 0x001fe400078e0010 */
[----:B------:R-:W-:Y:S02]  /*e260*/  VIADD R16, R0, 0xf0 ;  /* 0x000000f000107836 */ /* 0x000fe40000000000 */
[----:B------:R-:W-:Y:S01]  /*e270*/  @!P5 IMAD.MOV R7, RZ, RZ, -R7 ;  /* 0x000000ffff07d224 */ /* 0x000fe200078e0a07 */
[----:B------:R-:W-:Y:S01]  /*e280*/  ISETP.GE.AND P5, PT, R12, RZ, PT ;  /* 0x000000ff0c00720c */ /* 0x000fe20003fa6270 */
[----:B------:R-:W-:Y:S01]  /*e290*/  VIADD R18, R0, 0xf2 ;  /* 0x000000f200127836 */ /* 0x000fe20000000000 */
[----:B------:R-:W-:Y:S01]  /*e2a0*/  IABS R20, R16 ;  /* 0x0000001000147213 */ /* 0x000fe20000000000 */
[C---:B------:R-:W-:Y:S01]  /*e2b0*/  IMAD.HI.U32 R15, R2.reuse, R11, RZ ;  /* 0x0000000b020f7227 */ /* 0x040fe200078e00ff */
[----:B------:R0:W-:Y:S02]  /*e2c0*/  STL [R1+0x5d8], R7 ;  /* 0x0005d80701007387 */ /* 0x0001e40000100800 */
[----:B------:R-:W-:Y:S01]  /*e2d0*/  IABS R12, R18 ;  /* 0x00000012000c7213 */ /* 0x000fe20000000000 */
[----:B------:R-:W-:-:S04]  /*e2e0*/  IMAD.HI.U32 R10, R2, R13, RZ ;  /* 0x0000000d020a7227 */ /* 0x000fc800078e00ff */
[----:B------:R-:W-:Y:S02]  /*e2f0*/  IMAD.MOV R15, RZ, RZ, -R15 ;  /* 0x000000ffff0f7224 */ /* 0x000fe400078e0a0f */
[----:B------:R-:W-:Y:S02]  /*e300*/  IMAD.MOV R10, RZ, RZ, -R10 ;  /* 0x000000ffff0a7224 */ /* 0x000fe400078e0a0a */
[----:B0-----:R-:W-:Y:S02]  /*e310*/  IMAD.MOV.U32 R7, RZ, RZ, R8 ;  /* 0x000000ffff077224 */ /* 0x001fe400078e0008 */
[----:B------:R-:W-:Y:S02]  /*e320*/  VIADD R8, R0, 0xf4 ;  /* 0x000000f400087836 */ /* 0x000fe40000000000 */
[----:B------:R-:W-:Y:S01]  /*e330*/  @!P6 IMAD.MOV R7, RZ, RZ, -R7 ;  /* 0x000000ffff07e224 */ /* 0x000fe200078e0a07 */
[----:B------:R-:W-:Y:S01]  /*e340*/  ISETP.GT.U32.AND P6, PT, R4, R17, PT ;  /* 0x000000110400720c */ /* 0x000fe20003fc4070 */
[----:B------:R-:W-:Y:S01]  /*e350*/  IMAD.HI.U32 R14, R2, R12, RZ ;  /* 0x0000000c020e7227 */ /* 0x000fe200078e00ff */
[----:B------:R-:W-:-:S02]  /*e360*/  ISETP.GE.AND P3, PT, R8, RZ, PT ;  /* 0x000000ff0800720c */ /* 0x000fc40003f66270 */
[----:B------:R0:W-:Y:S01]  /*e370*/  STL [R1+0x5d4], R7 ;  /* 0x0005d40701007387 */ /* 0x0001e20000100800 */
[----:B------:R-:W-:Y:S01]  /*e380*/  IABS R8, R8 ;  /* 0x0000000800087213 */ /* 0x000fe20000000000 */
[C---:B------:R-:W-:Y:S02]  /*e390*/  IMAD R11, R4.reuse, R15, R11 ;  /* 0x0000000f040b7224 */ /* 0x040fe400078e020b */
[----:B------:R-:W-:Y:S01]  /*e3a0*/  IMAD R13, R4, R10, R13 ;  /* 0x0000000a040d7224 */ /* 0x000fe200078e020d */
[----:B------:R-:W-:Y:S01]  /*e3b0*/  IABS R10, R19 ;  /* 0x00000013000a7213 */ /* 0x000fe20000000000 */
[----:B------:R-:W-:Y:S02]  /*e3c0*/  IMAD.MOV R14, RZ, RZ, -R14 ;  /* 0x000000ffff0e7224 */ /* 0x000fe400078e0a0e */
[----:B------:R-:W-:Y:S02]  /*e3d0*/  VIADD R15, R0, 0xed ;  /* 0x000000ed000f7836 */ /* 0x000fe40000000000 */
[----:B------:R-:W-:-:S02]  /*e3e0*/  @!P6 IMAD.IADD R17, R17, 0x1, -R4 ;  /* 0x000000011111e824 */ /* 0x000fc400078e0a04 */
[----:B0-----:R-:W-:Y:S01]  /*e3f0*/  IMAD.MOV.U32 R7, RZ, RZ, R3 ;  /* 0x000000ffff077224 */ /* 0x001fe200078e0003 */
[----:B------:R-:W-:Y:S01]  /*e400*/  IABS R24, R15 ;  /* 0x0000000f00187213 */ /* 0x000fe20000000000 */
[----:B------:R-:W-:Y:S01]  /*e410*/  IMAD.HI.U32 R3, R2, R8, RZ ;  /* 0x0000000802037227 */ /* 0x000fe200078e00ff */
[----:B------:R-:W-:-:S03]  /*e420*/  ISETP.GT.U32.AND P6, PT, R4, R17, PT ;  /* 0x000000110400720c */ /* 0x000fc60003fc4070 */
[----:B------:R-:W-:Y:S01]  /*e430*/  @!P0 IMAD.MOV R7, RZ, RZ, -R7 ;  /* 0x000000ffff078224 */ /* 0x000fe200078e0a07 */
[C---:B------:R-:W-:Y:S01]  /*e440*/  ISETP.GT.U32.AND P0, PT, R4.reuse, R23, PT ;  /* 0x000000170400720c */ /* 0x040fe20003f04070 */
[----:B------:R-:W-:Y:S02]  /*e450*/  IMAD.MOV R3, RZ, RZ, -R3 ;  /* 0x000000ffff037224 */ /* 0x000fe400078e0a03 */
[C---:B------:R-:W-:Y:S01]  /*e460*/  IMAD R12, R4.reuse, R14, R12 ;  /* 0x0000000e040c7224 */ /* 0x040fe200078e020c */
[----:B------:R0:W-:Y:S01]  /*e470*/  STL [R1+0x5d0], R7 ;  /* 0x0005d00701007387 */ /* 0x0001e20000100800 */
[----:B------:R-:W-:Y:S02]  /*e480*/  IMAD R8, R4, R3, R8 ;  /* 0x0000000304087224 */ /* 0x000fe400078e0208 */
[----:B------:R-:W-:-:S04]  /*e490*/  IMAD.HI.U32 R3, R2, R20, RZ ;  /* 0x0000001402037227 */ /* 0x000fc800078e00ff */
[--C-:B------:R-:W-:Y:S01]  /*e4a0*/  @!P6 IMAD.IADD R17, R17, 0x1, -R4.reuse ;  /* 0x000000011111e824 */ /* 0x100fe200078e0a04 */
[C---:B------:R-:W-:Y:S01]  /*e4b0*/  ISETP.GT.U32.AND P6, PT, R4.reuse, R9, PT ;  /* 0x000000090400720c */ /* 0x040fe20003fc4070 */
[----:B------:R-:W-:Y:S02]  /*e4c0*/  @!P0 IMAD.IADD R23, R23, 0x1, -R4 ;  /* 0x0000000117178824 */ /* 0x000fe400078e0a04 */
[----:B------:R-:W-:Y:S02]  /*e4d0*/  IMAD.MOV R3, RZ, RZ, -R3 ;  /* 0x000000ffff037224 */ /* 0x000fe400078e0a03 */
[----:B------:R-:W-:Y:S01]  /*e4e0*/  IMAD.MOV.U32 R25, RZ, RZ, R17 ;  /* 0x000000ffff197224 */ /* 0x000fe200078e0011 */
[C---:B------:R-:W-:Y:S01]  /*e4f0*/  ISETP.GT.U32.AND P0, PT, R4.reuse, R23, PT ;  /* 0x000000170400720c */ /* 0x040fe20003f04070 */
[C---:B------:R-:W-:Y:S02]  /*e500*/  IMAD R20, R4.reuse, R3, R20 ;  /* 0x0000000304147224 */ /* 0x040fe400078e0214 */
[----:B------:R-:W-:Y:S01]  /*e510*/  @!P4 IMAD.MOV R25, RZ, RZ, -R25 ;  /* 0x000000ffff19c224 */ /* 0x000fe200078e0a19 */
[----:B------:R-:W-:Y:S01]  /*e520*/  ISETP.GT.U32.AND P4, PT, R4, R11, PT ;  /* 0x0000000b0400720c */ /* 0x000fe20003f84070 */
[----:B------:R-:W-:-:S02]  /*e530*/  VIADD R14, R0, 0xef ;  /* 0x000000ef000e7836 */ /* 0x000fc40000000000 */
[----:B------:R-:W-:Y:S01]  /*e540*/  @!P6 IMAD.IADD R9, R9, 0x1, -R4 ;  /* 0x000000010909e824 */ /* 0x000fe200078e0a04 */
[----:B------:R-:W-:Y:S01]  /*e550*/  STL [R1+0x5cc], R25 ;  /* 0x0005cc1901007387 */ /* 0x000fe20000100800 */
[----:B------:R-:W-:Y:S01]  /*e560*/  IMAD.MOV.U32 R17, RZ, RZ, R24 ;  /* 0x000000ffff117224 */ /* 0x000fe200078e0018 */
[----:B------:R-:W-:Y:S02]  /*e570*/  IABS R3, R14 ;  /* 0x0000000e00037213 */ /* 0x000fe40000000000 */
[C---:B------:R-:W-:Y:S01]  /*e580*/  ISETP.GT.U32.AND P6, PT, R4.reuse, R9, PT ;  /* 0x000000090400720c */ /* 0x040fe20003fc4070 */
[----:B------:R-:W-:Y:S01]  /*e590*/  @!P0 IMAD.IADD R23, R23, 0x1, -R4 ;  /* 0x0000000117178824 */ /* 0x000fe200078e0a04 */
[----:B------:R-:W-:Y:S01]  /*e5a0*/  ISETP.GT.U32.AND P0, PT, R4, R8, PT ;  /* 0x000000080400720c */ /* 0x000fe20003f04070 */
[----:B------:R-:W-:-:S04]  /*e5b0*/  IMAD.HI.U32 R24, R2, R3, RZ ;  /* 0x0000000302187227 */ /* 0x000fc800078e00ff */
[----:B0-----:R-:W-:Y:S02]  /*e5c0*/  IMAD.MOV.U32 R7, RZ, RZ, R23 ;  /* 0x000000ffff077224 */ /* 0x001fe400078e0017 */
[--C-:B------:R-:W-:Y:S02]  /*e5d0*/  @!P4 IMAD.IADD R11, R11, 0x1, -R4.reuse ;  /* 0x000000010b0bc824 */ /* 0x100fe400078e0a04 */
[----:B------:R-:W-:Y:S01]  /*e5e0*/  @!P5 IMAD.MOV R7, RZ, RZ, -R7 ;  /* 0x000000ffff07d224 */ /* 0x000fe200078e0a07 */
[C---:B------:R-:W-:Y:S01]  /*e5f0*/  ISETP.GT.U32.AND P5, PT, R4.reuse, R12, PT ;  /* 0x0000000c0400720c */ /* 0x040fe20003fa4070 */
[--C-:B------:R-:W-:Y:S01]  /*e600*/  @!P6 IMAD.IADD R9, R9, 0x1, -R4.reuse ;  /* 0x000000010909e824 */ /* 0x100fe200078e0a04 */
[----:B------:R-:W-:Y:S01]  /*e610*/  ISETP.GT.U32.AND P6, PT, R4, R13, PT ;  /* 0x0000000d0400720c */ /* 0x000fe20003fc4070 */
[----:B------:R-:W-:Y:S01]  /*e620*/  @!P0 IMAD.IADD R8, R8, 0x1, -R4 ;  /* 0x0000000108088824 */ /* 0x000fe200078e0a04 */
[----:B------:R-:W-:Y:S01]  /*e630*/  ISETP.GT.U32.AND P0, PT, R4, R20, PT ;  /* 0x000000140400720c */ /* 0x000fe20003f04070 */
[----:B------:R0:W-:Y:S01]  /*e640*/  STL [R1+0x5c8], R7 ;  /* 0x0005c80701007387 */ /* 0x0001e20000100800 */
[----:B------:R-:W-:-:S02]  /*e650*/  IMAD.MOV R24, RZ, RZ, -R24 ;  /* 0x000000ffff187224 */ /* 0x000fc400078e0a18 */
[----:B------:R-:W-:Y:S01]  /*e660*/  ISETP.GT.U32.AND P4, PT, R4, R8, PT ;  /* 0x000000080400720c */ /* 0x000fe20003f84070 */
[----:B------:R-:W-:-:S04]  /*e670*/  IMAD.HI.U32 R23, R2, R17, RZ ;  /* 0x0000001102177227 */ /* 0x000fc800078e00ff */
[--C-:B------:R-:W-:Y:S01]  /*e680*/  @!P5 IMAD.IADD R12, R12, 0x1, -R4.reuse ;  /* 0x000000010c0cd824 */ /* 0x100fe200078e0a04 */
[----:B------:R-:W-:Y:S01]  /*e690*/  ISETP.GT.U32.AND P5, PT, R4, R11, PT ;  /* 0x0000000b0400720c */ /* 0x000fe20003fa4070 */
[--C-:B------:R-:W-:Y:S02]  /*e6a0*/  @!P6 IMAD.IADD R13, R13, 0x1, -R4.reuse ;  /* 0x000000010d0de824 */ /* 0x100fe400078e0a04 */
[----:B------:R-:W-:Y:S01]  /*e6b0*/  @!P0 IMAD.IADD R20, R20, 0x1, -R4 ;  /* 0x0000000114148824 */ /* 0x000fe200078e0a04 */
[C---:B------:R-:W-:Y:S01]  /*e6c0*/  ISETP.GT.U32.AND P6, PT, R4.reuse, R12, PT ;  /* 0x0000000c0400720c */ /* 0x040fe20003fc4070 */
[----:B0-----:R-:W-:Y:S01]  /*e6d0*/  IMAD.MOV.U32 R7, RZ, RZ, R9 ;  /* 0x000000ffff077224 */ /* 0x001fe200078e0009 */
[----:B------:R-:W-:Y:S01]  /*e6e0*/  ISETP.GT.U32.AND P0, PT, R4, R13, PT ;  /* 0x0000000d0400720c */ /* 0x000fe20003f04070 */
[----:B------:R-:W-:-:S04]  /*e6f0*/  IMAD.HI.U32 R25, R2, R10, RZ ;  /* 0x0000000a02197227 */ /* 0x000fc800078e00ff */
[C---:B------:R-:W-:Y:S02]  /*e700*/  IMAD R3, R4.reuse, R24, R3 ;  /* 0x0000001804037224 */ /* 0x040fe400078e0203 */
[----:B------:R-:W-:Y:S02]  /*e710*/  IMAD.MOV R23, RZ, RZ, -R23 ;  /* 0x000000ffff177224 */ /* 0x000fe400078e0a17 */
[----:B------:R-:W-:Y:S01]  /*e720*/  @!P1 IMAD.MOV R7, RZ, RZ, -R7 ;  /* 0x000000ffff079224 */ /* 0x000fe200078e0a07 */
[C---:B------:R-:W-:Y:S01]  /*e730*/  ISETP.GT.U32.AND P1, PT, R4.reuse, R20, PT ;  /* 0x000000140400720c */ /* 0x040fe20003f24070 */
[----:B------:R-:W-:Y:S02]  /*e740*/  IMAD.MOV R25, RZ, RZ, -R25 ;  /* 0x000000ffff197224 */ /* 0x000fe400078e0a19 */
[----:B------:R-:W-:Y:S01]  /*e750*/  IMAD R17, R4, R23, R17 ;  /* 0x0000001704117224 */ /* 0x000fe200078e0211 */
[----:B------:R0:W-:Y:S01]  /*e760*/  STL [R1+0x5bc], R7 ;  /* 0x0005bc0701007387 */ /* 0x0001e20000100800 */
[----:B------:R-:W-:Y:S01]  /*e770*/  @!P4 IMAD.IADD R8, R8, 0x1, -R4 ;  /* 0x000000010808c824 */ /* 0x000fe200078e0a04 */
[C---:B------:R-:W-:Y:S01]  /*e780*/  ISETP.GT.U32.AND P4, PT, R4.reuse, R3, PT ;  /* 0x000000030400720c */ /* 0x040fe20003f84070 */
[----:B------:R-:W-:-:S02]  /*e790*/  IMAD R10, R4, R25, R10 ;  /* 0x00000019040a7224 */ /* 0x000fc400078e020a */
[--C-:B------:R-:W-:Y:S01]  /*e7a0*/  @!P0 IMAD.IADD R13, R13, 0x1, -R4.reuse ;  /* 0x000000010d0d8824 */ /* 0x100fe200078e0a04 */
[----:B------:R-:W-:Y:S01]  /*e7b0*/  ISETP.GT.U32.AND P0, PT, R4, R17, PT ;  /* 0x000000110400720c */ /* 0x000fe20003f04070 */
[----:B------:R-:W-:Y:S02]  /*e7c0*/  VIADD R24, R0, 0xec ;  /* 0x000000ec00187836 */ /* 0x000fe40000000000 */
[--C-:B------:R-:W-:Y:S01]  /*e7d0*/  @!P5 IMAD.IADD R11, R11, 0x1, -R4.reuse ;  /* 0x000000010b0bd824 */ /* 0x100fe200078e0a04 */
[----:B------:R-:W-:Y:S01]  /*e7e0*/  ISETP.GT.U32.AND P5, PT, R4, R10, PT ;  /* 0x0000000a0400720c */ /* 0x000fe20003fa4070 */
[--C-:B------:R-:W-:Y:S01]  /*e7f0*/  @!P6 IMAD.IADD R12, R12, 0x1, -R4.reuse ;  /* 0x000000010c0ce824 */ /* 0x100fe200078e0a04 */
[----:B------:R-:W-:Y:S01]  /*e800*/  IABS R9, R24 ;  /* 0x0000001800097213 */ /* 0x000fe20000000000 */
[--C-:B------:R-:W-:Y:S01]  /*e810*/  @!P1 IMAD.IADD R20, R20, 0x1, -R4.reuse ;  /* 0x0000000114149824 */ /* 0x100fe200078e0a04 */
[----:B------:R-:W-:Y:S01]  /*e820*/  ISETP.GE.AND P6, PT, R22, RZ, PT ;  /* 0x000000ff1600720c */ /* 0x000fe20003fc6270 */
[----:B------:R-:W-:Y:S01]  /*e830*/  @!P4 IMAD.IADD R3, R3, 0x1, -R4 ;  /* 0x000000010303c824 */ /* 0x000fe200078e0a04 */
[----:B------:R-:W-:Y:S01]  /*e840*/  ISETP.GE.AND P1, PT, R18, RZ, PT ;  /* 0x000000ff1200720c */ /* 0x000fe20003f26270 */
[----:B------:R-:W-:Y:S01]  /*e850*/  IMAD.HI.U32 R22, R2, R9, RZ ;  /* 0x0000000902167227 */ /* 0x000fe200078e00ff */
[----:B------:R-:W-:-:S03]  /*e860*/  ISETP.GE.AND P4, PT, R21, RZ, PT ;  /* 0x000000ff1500720c */ /* 0x000fc60003f86270 */
[----:B------:R-:W-:Y:S01]  /*e870*/  @!P0 IMAD.IADD R17, R17, 0x1, -R4 ;  /* 0x0000000111118824 */ /* 0x000fe200078e0a04 */
[----:B------:R-:W-:Y:S01]  /*e880*/  ISETP.GT.U32.AND P0, PT, R4, R3, PT ;  /* 0x000000030400720c */ /* 0x000fe20003f04070 */
[----:B------:R-:W-:Y:S02]  /*e890*/  IMAD.MOV.U32 R27, RZ, RZ, R8 ;  /* 0x000000ffff1b7224 */ /* 0x000fe400078e0008 */
[----:B------:R-:W-:Y:S02]  /*e8a0*/  IMAD.MOV R22, RZ, RZ, -R22 ;  /* 0x000000ffff167224 */ /* 0x000fe400078e0a16 */
[----:B------:R-:W-:Y:S02]  /*e8b0*/  IMAD.MOV.U32 R26, RZ, RZ, R11 ;  /* 0x000000ffff1a7224 */ /* 0x000fe400078e000b */
[----:B0-----:R-:W-:Y:S02]  /*e8c0*/  IMAD.MOV.U32 R7, RZ, RZ, R12 ;  /* 0x000000ffff077224 */ /* 0x001fe400078e000c */
[----:B------:R-:W-:Y:S01]  /*e8d0*/  @!P5 IMAD.IADD R10, R10, 0x1, -R4 ;  /* 0x000000010a0ad824 */ /* 0x000fe200078e0a04 */
[----:B------:R-:W-:Y:S01]  /*e8e0*/  ISETP.GE.AND P5, PT, R16, RZ, PT ;  /* 0x000000ff1000720c */ /* 0x000fe20003fa6270 */
[----:B------:R-:W-:-:S02]  /*e8f0*/  @!P3 IMAD.MOV R27, RZ, RZ, -R27 ;  /* 0x000000ffff1bb224 */ /* 0x000fc400078e0a1b */
[----:B------:R-:W-:Y:S01]  /*e900*/  VIADD R18, R0, 0xeb ;  /* 0x000000eb00127836 */ /* 0x000fe20000000000 */
[C---:B------:R-:W-:Y:S01]  /*e910*/  ISETP.GT.U32.AND P3, PT, R4.reuse, R10, PT ;  /* 0x0000000a0400720c */ /* 0x040fe20003f64070 */
[C---:B------:R-:W-:Y:S01]  /*e920*/  IMAD R9, R4.reuse, R22, R9 ;  /* 0x0000001604097224 */ /* 0x040fe200078e0209 */
[----:B------:R-:W-:Y:S01]  /*e930*/  STL [R1+0x5b8], R27 ;  /* 0x0005b81b01007387 */ /* 0x000fe20000100800 */
[----:B------:R-:W-:Y:S01]  /*e940*/  @!P6 IMAD.MOV R26, RZ, RZ, -R26 ;  /* 0x000000ffff1ae224 */ /* 0x000fe200078e0a1a */
[----:B------:R-:W-:Y:S01]  /*e950*/  IABS R21, R18 ;  /* 0x0000001200157213 */ /* 0x000fe20000000000 */
[----:B------:R-:W-:Y:S01]  /*e960*/  @!P1 IMAD.MOV R7, RZ, RZ, -R7 ;  /* 0x000000ffff079224 */ /* 0x000fe200078e0a07 */
[C---:B------:R-:W-:Y:S01]  /*e970*/  ISETP.GT.U32.AND P1, PT, R4.reuse, R17, PT ;  /* 0x000000110400720c */ /* 0x040fe20003f24070 */
[----:B------:R-:W-:Y:S01]  /*e980*/  IMAD.MOV.U32 R11, RZ, RZ, R13 ;  /* 0x000000ffff0b7224 */ /* 0x000fe200078e000d */
[----:B------:R-:W-:Y:S01]  /*e990*/  STL [R1+0x5b4], R26 ;  /* 0x0005b41a01007387 */ /* 0x000fe20000100800 */
[----:B------:R-:W-:Y:S01]  /*e9a0*/  @!P0 IMAD.IADD R3, R3, 0x1, -R4 ;  /* 0x0000000103038824 */ /* 0x000fe200078e0a04 */
[----:B------:R-:W-:Y:S01]  /*e9b0*/  ISETP.GE.AND P0, PT, R15, RZ, PT ;  /* 0x000000ff0f00720c */ /* 0x000fe20003f06270 */
[----:B------:R-:W-:Y:S01]  /*e9c0*/  @!P4 IMAD.MOV R11, RZ, RZ, -R11 ;  /* 0x000000ffff0bc224 */ /* 0x000fe200078e0a0b */
[----:B------:R-:W-:Y:S01]  /*e9d0*/  ISETP.GT.U32.AND P4, PT, R4, R9, PT ;  /* 0x000000090400720c */ /* 0x000fe20003f84070 */
[----:B------:R0:W-:Y:S01]  /*e9e0*/  STL [R1+0x5b0], R7 ;  /* 0x0005b00701007387 */ /* 0x0001e20000100800 */
[----:B------:R-:W-:Y:S01]  /*e9f0*/  IMAD.HI.U32 R8, R2, R21, RZ ;  /* 0x0000001502087227 */ /* 0x000fe200078e00ff */
[----:B------:R-:W-:-:S02]  /*ea00*/  ISETP.GE.AND P6, PT, R14, RZ, PT ;  /* 0x000000ff0e00720c */ /* 0x000fc40003fc6270 */
[----:B------:R1:W-:Y:S01]  /*ea10*/  STL [R1+0x5ac], R11 ;  /* 0x0005ac0b01007387 */ /* 0x0003e20000100800 */
[----:B------:R-:W-:Y:S02]  /*ea20*/  IMAD.MOV R8, RZ, RZ, -R8 ;  /* 0x000000ffff087224 */ /* 0x000fe400078e0a08 */
[----:B------:R-:W-:Y:S01]  /*ea30*/  @!P1 IMAD.IADD R17, R17, 0x1, -R4 ;  /* 0x0000000111119824 */ /* 0x000fe200078e0a04 */
[----:B------:R-:W-:Y:S01]  /*ea40*/  ISETP.GE.AND P1, PT, R18, RZ, PT ;  /* 0x000000ff1200720c */ /* 0x000fe20003f26270 */
[----:B------:R-:W-:Y:S02]  /*ea50*/  IMAD R13, R4, R8, R21 ;  /* 0x00000008040d7224 */ /* 0x000fe400078e0215 */
[----:B0-----:R-:W-:Y:S02]  /*ea60*/  IMAD.MOV.U32 R7, RZ, RZ, R20 ;  /* 0x000000ffff077224 */ /* 0x001fe400078e0014 */
[--C-:B------:R-:W-:Y:S02]  /*ea70*/  @!P4 IMAD.IADD R9, R9, 0x1, -R4.reuse ;  /* 0x000000010909c824 */ /* 0x100fe400078e0a04 */
[----:B------:R-:W-:Y:S01]  /*ea80*/  @!P5 IMAD.MOV R7, RZ, RZ, -R7 ;  /* 0x000000ffff07d224 */ /* 0x000fe200078e0a07 */
[----:B------:R-:W-:Y:S01]  /*ea90*/  ISETP.GE.AND P5, PT, R19, RZ, PT ;  /* 0x000000ff1300720c */ /* 0x000fe20003fa6270 */
[----:B------:R-:W-:Y:S01]  /*eaa0*/  VIADD R18, R0, 0xea ;  /* 0x000000ea00127836 */ /* 0x000fe20000000000 */
[----:B------:R-:W-:Y:S01]  /*eab0*/  ISETP.GT.U32.AND P4, PT, R4, R9, PT ;  /* 0x000000090400720c */ /* 0x000fe20003f84070 */
[----:B------:R-:W-:Y:S01]  /*eac0*/  @!P3 IMAD.IADD R10, R10, 0x1, -R4 ;  /* 0x000000010a0ab824 */ /* 0x000fe200078e0a04 */
[----:B------:R0:W-:Y:S01]  /*ead0*/  STL [R1+0x5a8], R7 ;  /* 0x0005a80701007387 */ /* 0x0001e20000100800 */
[----:B------:R-:W-:Y:S01]  /*eae0*/  ISETP.GE.AND P3, PT, R24, RZ, PT ;  /* 0x000000ff1800720c */ /* 0x000fe20003f66270 */
[----:B------:R-:W-:-:S02]  /*eaf0*/  VIADD R21, R0, 0xe9 ;  /* 0x000000e900157836 */ /* 0x000fc40000000000 */
[C---:B------:R-:W-:Y:S02]  /*eb00*/  VIADD R16, R0.reuse, 0xe8 ;  /* 0x000000e800107836 */ /* 0x040fe40000000000 */
[C---:B-1----:R-:W-:Y:S02]  /*eb10*/  VIADD R11, R0.reuse, 0xe6 ;  /* 0x000000e6000b7836 */ /* 0x042fe40000000000 */
[----:B------:R-:W-:Y:S02]  /*eb20*/  VIADD R22, R0, 0xe7 ;  /* 0x000000e700167836 */ /* 0x000fe40000000000 */
[----:B0-----:R-:W-:Y:S02]  /*eb30*/  IMAD.MOV.U32 R7, RZ, RZ, R3 ;  /* 0x000000ffff077224 */ /* 0x001fe400078e0003 */
[----:B------:R-:W-:Y:S01]  /*eb40*/  IMAD.MOV.U32 R3, RZ, RZ, R17 ;  /* 0x000000ffff037224 */ /* 0x000fe200078e0011 */
[----:B------:R-:W-:Y:S01]  /*eb50*/  IABS R8, R22 ;  /* 0x0000001600087213 */ /* 0x000fe20000000000 */
[----:B------:R-:W-:Y:S01]  /*eb60*/  @!P6 IMAD.MOV R7, RZ, RZ, -R7 ;  /* 0x000000ffff07e224 */ /* 0x000fe200078e0a07 */
[----:B------:R-:W-:Y:S01]  /*eb70*/  ISETP.GE.AND P6, PT, R18, RZ, PT ;  /* 0x000000ff1200720c */ /* 0x000fe20003fc6270 */
[----:B------:R-:W-:Y:S01]  /*eb80*/  @!P0 IMAD.MOV R3, RZ, RZ, -R3 ;  /* 0x000000ffff038224 */ /* 0x000fe200078e0a03 */
[----:B------:R-:W-:Y:S01]  /*eb90*/  ISETP.GT.U32.AND P0, PT, R4, R13, PT ;  /* 0x0000000d0400720c */ /* 0x000fe20003f04070 */
[----:B------:R-:W-:Y:S01]  /*eba0*/  @!P4 IMAD.IADD R9, R9, 0x1, -R4 ;  /* 0x000000010909c824 */ /* 0x000fe200078e0a04 */
[----:B------:R-:W-:Y:S01]  /*ebb0*/  IABS R18, R18 ;  /* 0x0000001200127213 */ /* 0x000fe20000000000 */
[----:B------:R0:W-:Y:S01]  /*ebc0*/  STL [R1+0x5a4], R7 ;  /* 0x0005a40701007387 */ /* 0x0001e20000100800 */
[----:B------:R-:W-:Y:S01]  /*ebd0*/  ISETP.GE.AND P4, PT, R16, RZ, PT ;  /* 0x000000ff1000720c */ /* 0x000fe20003f86270 */
[C---:B------:R-:W-:Y:S01]  /*ebe0*/  VIADD R17, R0.reuse, 0xe5 ;  /* 0x000000e500117836 */ /* 0x040fe20000000000 */
[----:B------:R-:W-:Y:S01]  /*ebf0*/  IABS R16, R16 ;  /* 0x0000001000107213 */ /* 0x000fe20000000000 */
[----:B------:R-:W-:-:S04]  /*ec00*/  VIADD R20, R0, 0xe1 ;  /* 0x000000e100147836 */ /* 0x000fc80000000000 */
[----:B------:R-:W-:-:S04]  /*ec10*/  IMAD.HI.U32 R14, R2, R16, RZ ;  /* 0x00000010020e7227 */ /* 0x000fc800078e00ff */
[----:B0-----:R-:W-:Y:S02]  /*ec20*/  IMAD.MOV.U32 R7, RZ, RZ, R10 ;  /* 0x000000ffff077224 */ /* 0x001fe400078e000a */
[----:B------:R-:W-:-:S04]  /*ec30*/  IMAD.HI.U32 R10, R2, R18, RZ ;  /* 0x00000012020a7227 */ /* 0x000fc800078e00ff */
[----:B------:R-:W-:Y:S01]  /*ec40*/  @!P5 IMAD.MOV R7, RZ, RZ, -R7 ;  /* 0x000000ffff07d224 */ /* 0x000fe200078e0a07 */
[----:B------:R-:W-:Y:S01]  /*ec50*/  ISETP.GE.AND P5, PT, R21, RZ, PT ;  /* 0x000000ff1500720c */ /* 0x000fe20003fa6270 */
[----:B------:R-:W-:Y:S01]  /*ec60*/  IMAD.MOV R10, RZ, RZ, -R10 ;  /* 0x000000ffff0a7224 */ /* 0x000fe200078e0a0a */
[----:B------:R-:W-:Y:S01]  /*ec70*/  IABS R21, R21 ;  /* 0x0000001500157213 */ /* 0x000fe20000000000 */
[----:B------:R-:W-:Y:S01]  /*ec80*/  @!P0 IMAD.IADD R13, R13, 0x1, -R4 ;  /* 0x000000010d0d8824 */ /* 0x000fe200078e0a04 */
[----:B------:R0:W-:Y:S01]  /*ec90*/  STL [R1+0x5a0], R7 ;  /* 0x0005a00701007387 */ /* 0x0001e20000100800 */
[----:B------:R-:W-:Y:S02]  /*eca0*/  IMAD R18, R4, R10, R18 ;  /* 0x0000000a04127224 */ /* 0x000fe400078e0212 */
[----:B------:R-:W-:Y:S01]  /*ecb0*/  IMAD.HI.U32 R12, R2, R21, RZ ;  /* 0x00000015020c7227 */ /* 0x000fe200078e00ff */
[----:B------:R-:W-:Y:S01]  /*ecc0*/  ISETP.GT.U32.AND P0, PT, R4, R13, PT ;  /* 0x0000000d0400720c */ /* 0x000fe20003f04070 */
[----:B------:R1:W-:Y:S02]  /*ecd0*/  STL [R1+0x59c], R3 ;  /* 0x00059c0301007387 */ /* 0x0003e40000100800 */
[----:B------:R-:W-:-:S02]  /*ece0*/  IMAD.MOV R12, RZ, RZ, -R12 ;  /* 0x000000ffff0c7224 */ /* 0x000fc400078e0a0c */
[----:B------:R-:W-:Y:S02]  /*ecf0*/  IMAD.MOV R14, RZ, RZ, -R14 ;  /* 0x000000ffff0e7224 */ /* 0x000fe400078e0a0e */
[----:B0-----:R-:W-:Y:S02]  /*ed00*/  IMAD.MOV.U32 R7, RZ, RZ, R9 ;  /* 0x000000ffff077224 */ /* 0x001fe400078e0009 */
[C---:B------:R-:W-:Y:S02]  /*ed10*/  IMAD R21, R4.reuse, R12, R21 ;  /* 0x0000000c04157224 */ /* 0x040fe400078e0215 */
[----:B------:R-:W-:Y:S01]  /*ed20*/  @!P3 IMAD.MOV R7, RZ, RZ, -R7 ;  /* 0x000000ffff07b224 */ /* 0x000fe200078e0a07 */
[C---:B------:R-:W-:Y:S01]  /*ed30*/  ISETP.GT.U32.AND P3, PT, R4.reuse, R18, PT ;  /* 0x000000120400720c */ /* 0x040fe20003f64070 */
[C---:B------:R-:W-:Y:S01]  /*ed40*/  IMAD R16, R4.reuse, R14, R16 ;  /* 0x0000000e04107224 */ /* 0x040fe200078e0210 */
[----:B-1----:R-:W-:Y:S01]  /*ed50*/  IABS R3, R11 ;  /* 0x0000000b00037213 */ /* 0x002fe20000000000 */
[----:B------:R-:W-:Y:S01]  /*ed60*/  @!P0 IMAD.IADD R13, R13, 0x1, -R4 ;  /* 0x000000010d0d8824 */ /* 0x000fe200078e0a04 */
[----:B------:R-:W-:Y:S01]  /*ed70*/  ISETP.GT.U32.AND P0, PT, R4, R21, PT ;  /* 0x000000150400720c */ /* 0x000fe20003f04070 */
[----:B------:R0:W-:Y:S01]  /*ed80*/  STL [R1+0x598], R7 ;  /* 0x0005980701007387 */ /* 0x0001e20000100800 */
[----:B------:R-:W-:-:S04]  /*ed90*/  IMAD.HI.U32 R10, R2, R8, RZ ;  /* 0x00000008020a7227 */ /* 0x000fc800078e00ff */
[----:B------:R-:W-:-:S04]  /*eda0*/  IMAD.HI.U32 R15, R2, R3, RZ ;  /* 0x00000003020f7227 */ /* 0x000fc800078e00ff */
[--C-:B------:R-:W-:Y:S01]  /*edb0*/  @!P3 IMAD.IADD R18, R18, 0x1, -R4.reuse ;  /* 0x000000011212b824 */ /* 0x100fe200078e0a04 */
[C---:B------:R-:W-:Y:S01]  /*edc0*/  ISETP.GT.U32.AND P3, PT, R4.reuse, R16, PT ;  /* 0x000000100400720c */ /* 0x040fe20003f64070 */
[----:B------:R-:W-:Y:S02]  /*edd0*/  IMAD.MOV R9, RZ, RZ, -R15 ;  /* 0x000000ffff097224 */ /* 0x000fe400078e0a0f */
[----:B0-----:R-:W-:Y:S02]  /*ede0*/  IMAD.MOV.U32 R7, RZ, RZ, R13 ;  /* 0x000000ffff077224 */ /* 0x001fe400078e000d */
[C---:B------:R-:W-:Y:S01]  /*edf0*/  IMAD R3, R4.reuse, R9, R3 ;  /* 0x0000000904037224 */ /* 0x040fe200078e0203 */
[----:B------:R-:W-:Y:S01]  /*ee00*/  IABS R9, R17 ;  /* 0x0000001100097213 */ /* 0x000fe20000000000 */
[----:B------:R-:W-:Y:S02]  /*ee10*/  @!P0 IMAD.IADD R21, R21, 0x1, -R4 ;  /* 0x0000000115158824 */ /* 0x000fe400078e0a04 */
[----:B------:R-:W-:Y:S01]  /*ee20*/  @!P1 IMAD.MOV R7, RZ, RZ, -R7 ;  /* 0x000000ffff079224 */ /* 0x000fe200078e0a07 */
[C---:B------:R-:W-:Y:S01]  /*ee30*/  ISETP.GT.U32.AND P1, PT, R4.reuse, R18, PT ;  /* 0x000000120400720c */ /* 0x040fe20003f24070 */
[----:B------:R-:W-:Y:S01]  /*ee40*/  IMAD.MOV R10, RZ, RZ, -R10 ;  /* 0x000000ffff0a7224 */ /* 0x000fe200078e0a0a */
[----:B------:R-:W-:Y:S01]  /*ee50*/  ISETP.GT.U32.AND P0, PT, R4, R21, PT ;  /* 0x000000150400720c */ /* 0x000fe20003f04070 */
[----:B------:R-:W-:Y:S01]  /*ee60*/  @!P3 IMAD.IADD R16, R16, 0x1, -R4 ;  /* 0x000000011010b824 */ /* 0x000fe200078e0a04 */
[----:B------:R0:W-:Y:S01]  /*ee70*/  STL [R1+0x594], R7 ;  /* 0x0005940701007387 */ /* 0x0001e20000100800 */
[----:B------:R-:W-:Y:S01]  /*ee80*/  IMAD.MOV.U32 R13, RZ, RZ, R9 ;  /* 0x000000ffff0d7224 */ /* 0x000fe200078e0009 */
[----:B------:R-:W-:Y:S01]  /*ee90*/  IABS R9, R20 ;  /* 0x0000001400097213 */ /* 0x000fe20000000000 */
[C---:B------:R-:W-:Y:S01]  /*eea0*/  IMAD R8, R4.reuse, R10, R8 ;  /* 0x0000000a04087224 */ /* 0x040fe200078e0208 */
[----:B------:R-:W-:Y:S01]  /*eeb0*/  ISETP.GT.U32.AND P3, PT, R4, R16, PT ;  /* 0x000000100400720c */ /* 0x000fe20003f64070 */
[----:B------:R-:W-:-:S02]  /*eec0*/  VIADD R10, R0, 0xe4 ;  /* 0x000000e4000a7836 */ /* 0x000fc40000000000 */
[----:B------:R-:W-:-:S03]  /*eed0*/  IMAD.HI.U32 R25, R2, R13, RZ ;  /* 0x0000000d02197227 */ /* 0x000fc600078e00ff */
[----:B------:R-:W-:Y:S01]  /*eee0*/  IABS R14, R10 ;  /* 0x0000000a000e7213 */ /* 0x000fe20000000000 */
[----:B------:R-:W-:Y:S02]  /*eef0*/  IMAD.MOV R25, RZ, RZ, -R25 ;  /* 0x000000ffff197224 */ /* 0x000fe400078e0a19 */
[--C-:B------:R-:W-:Y:S01]  /*ef00*/  @!P1 IMAD.IADD R18, R18, 0x1, -R4.reuse ;  /* 0x0000000112129824 */ /* 0x100fe200078e0a04 */
[C---:B------:R-:W-:Y:S01]  /*ef10*/  ISETP.GT.U32.AND P1, PT, R4.reuse, R8, PT ;  /* 0x000000080400720c */ /* 0x040fe20003f24070 */
[----:B------:R-:W-:Y:S01]  /*ef20*/  @!P0 IMAD.IADD R21, R21, 0x1, -R4 ;  /* 0x0000000115158824 */ /* 0x000fe200078e0a04 */
[C---:B------:R-:W-:Y:S01]  /*ef30*/  ISETP.GT.U32.AND P0, PT, R4.reuse, R3, PT ;  /* 0x000000030400720c */ /* 0x040fe20003f04070 */
[----:B------:R-:W-:Y:S02]  /*ef40*/  IMAD R13, R4, R25, R13 ;  /* 0x00000019040d7224 */ /* 0x000fe400078e020d */
[----:B------:R-:W-:-:S04]  /*ef50*/  IMAD.HI.U32 R23, R2, R14, RZ ;  /* 0x0000000e02177227 */ /* 0x000fc800078e00ff */
[----:B------:R-:W-:Y:S01]  /*ef60*/  @!P3 IMAD.IADD R16, R16, 0x1, -R4 ;  /* 0x000000011010b824 */ /* 0x000fe200078e0a04 */
[----:B------:R-:W-:Y:S01]  /*ef70*/  ISETP.GT.U32.AND P3, PT, R4, R13, PT ;  /* 0x0000000d0400720c */ /* 0x000fe20003f64070 */
[----:B0-----:R-:W-:Y:S02]  /*ef80*/  IMAD.MOV.U32 R7, RZ, RZ, R18 ;  /* 0x000000ffff077224 */ /* 0x001fe400078e0012 */
[----:B------:R-:W-:Y:S02]  /*ef90*/  VIADD R12, R0, 0xe3 ;  /* 0x000000e3000c7836 */ /* 0x000fe40000000000 */
[----:B------:R-:W-:Y:S02]  /*efa0*/  IMAD.MOV R23, RZ, RZ, -R23 ;  /* 0x000000ffff177224 */ /* 0x000fe400078e0a17 */
[----:B------:R-:W-:Y:S01]  /*efb0*/  @!P6 IMAD.MOV R7, RZ, RZ, -R7 ;  /* 0x000000ffff07e224 */ /* 0x000fe200078e0a07 */
[----:B------:R-:W-:Y:S01]  /*efc0*/  IABS R24, R12 ;  /* 0x0000000c00187213 */ /* 0x000fe20000000000 */
[----:B------:R-:W-:-:S02]  /*efd0*/  IMAD R14, R4, R23, R14 ;  /* 0x00000017040e7224 */ /* 0x000fc400078e020e */
[--C-:B------:R-:W-:Y:S01]  /*efe0*/  @!P1 IMAD.IADD R8, R8, 0x1, -R4.reuse ;  /* 0x0000000108089824 */ /* 0x100fe200078e0a04 */
[----:B------:R0:W-:Y:S01]  /*eff0*/  STL [R1+0x590], R7 ;  /* 0x0005900701007387 */ /* 0x0001e20000100800 */
[--C-:B------:R-:W-:Y:S01]  /*f000*/  @!P0 IMAD.IADD R3, R3, 0x1, -R4.reuse ;  /* 0x0000000103038824 */ /* 0x100fe200078e0a04 */
[----:B------:R-:W-:Y:S01]  /*f010*/  ISETP.GT.U32.AND P1, PT, R4, R14, PT ;  /* 0x0000000e0400720c */ /* 0x000fe20003f24070 */
[----:B------:R-:W-:Y:S01]  /*f020*/  IMAD.HI.U32 R23, R2, R24, RZ ;  /* 0x0000001802177227 */ /* 0x000fe200078e00ff */
[----:B------:R-:W-:Y:S02]  /*f030*/  ISETP.GT.U32.AND P6, PT, R4, R8, PT ;  /* 0x000000080400720c */ /* 0x000fe40003fc4070 */
[----:B------:R-:W-:Y:S01]  /*f040*/  ISETP.GE.AND P0, PT, R22, RZ, PT ;  /* 0x000000ff1600720c */ /* 0x000fe20003f06270 */
[----:B------:R-:W-:Y:S02]  /*f050*/  VIADD R15, R0, 0xe2 ;  /* 0x000000e2000f7836 */ /* 0x000fe40000000000 */
[----:B------:R-:W-:Y:S01]  /*f060*/  @!P3 IMAD.IADD R13, R13, 0x1, -R4 ;  /* 0x000000010d0db824 */ /* 0x000fe200078e0a04 */
[----:B------:R-:W-:Y:S01]  /*f070*/  ISETP.GT.U32.AND P3, PT, R4, R3, PT ;  /* 0x000000030400720c */ /* 0x000fe20003f64070 */
[----:B0-----:R-:W-:Y:S01]  /*f080*/  IMAD.MOV.U32 R7, RZ, RZ, R21 ;  /* 0x000000ffff077224 */ /* 0x001fe200078e0015 */
[----:B------:R-:W-:Y:S01]  /*f090*/  IABS R19, R15 ;  /* 0x0000000f00137213 */ /* 0x000fe20000000000 */
[----:B------:R-:W-:-:S02]  /*f0a0*/  IMAD.MOV R23, RZ, RZ, -R23 ;  /* 0x000000ffff177224 */ /* 0x000fc400078e0a17 */
[----:B------:R-:W-:Y:S01]  /*f0b0*/  @!P5 IMAD.MOV R7, RZ, RZ, -R7 ;  /* 0x000000ffff07d224 */ /* 0x000fe200078e0a07 */
[C---:B------:R-:W-:Y:S01]  /*f0c0*/  ISETP.GT.U32.AND P5, PT, R4.reuse, R13, PT ;  /* 0x0000000d0400720c */ /* 0x040fe20003fa4070 */
[----:B------:R-:W-:Y:S02]  /*f0d0*/  IMAD R23, R4, R23, R24 ;  /* 0x0000001704177224 */ /* 0x000fe400078e0218 */
[----:B------:R-:W-:Y:S01]  /*f0e0*/  IMAD.HI.U32 R26, R2, R19, RZ ;  /* 0x00000013021a7227 */ /* 0x000fe200078e00ff */
[----:B------:R0:W-:Y:S03]  /*f0f0*/  STL [R1+0x574], R7 ;  /* 0x0005740701007387 */ /* 0x0001e60000100800 */
[----:B------:R-:W-:Y:S02]  /*f100*/  @!P1 IMAD.IADD R14, R14, 0x1, -R4 ;  /* 0x000000010e0e9824 */ /* 0x000fe400078e0a04 */
[----:B------:R-:W-:-:S02]  /*f110*/  IMAD.MOV R26, RZ, RZ, -R26 ;  /* 0x000000ffff1a7224 */ /* 0x000fc400078e0a1a */
[----:B------:R-:W-:Y:S01]  /*f120*/  @!P3 IMAD.IADD R3, R3, 0x1, -R4 ;  /* 0x000000010303b824 */ /* 0x000fe200078e0a04 */
[----:B------:R-:W-:Y:S01]  /*f130*/  ISETP.GT.U32.AND P1, PT, R4, R14, PT ;  /* 0x0000000e0400720c */ /* 0x000fe20003f24070 */
[----:B------:R-:W-:Y:S01]  /*f140*/  VIADD R18, R0, 0xe0 ;  /* 0x000000e000127836 */ /* 0x000fe20000000000 */
[----:B------:R-:W-:Y:S01]  /*f150*/  ISETP.GE.AND P3, PT, R11, RZ, PT ;  /* 0x000000ff0b00720c */ /* 0x000fe20003f66270 */
[----:B0-----:R-:W-:Y:S02]  /*f160*/  IMAD.MOV.U32 R7, RZ, RZ, R16 ;  /* 0x000000ffff077224 */ /* 0x001fe400078e0010 */
[C---:B------:R-:W-:Y:S01]  /*f170*/  IMAD R19, R4.reuse, R26, R19 ;  /* 0x0000001a04137224 */ /* 0x040fe200078e0213 */
[----:B------:R-:W-:Y:S01]  /*f180*/  IABS R21, R18 ;  /* 0x0000001200157213 */ /* 0x000fe20000000000 */
[----:B------:R-:W-:Y:S01]  /*f190*/  @!P4 IMAD.MOV R7, RZ, RZ, -R7 ;  /* 0x000000ffff07c224 */ /* 0x000fe200078e0a07 */
[----:B------:R-:W-:Y:S01]  /*f1a0*/  ISETP.GT.U32.AND P4, PT, R4, R23, PT ;  /* 0x000000170400720c */ /* 0x000fe20003f84070 */
[----:B------:R-:W-:Y:S01]  /*f1b0*/  @!P6 IMAD.IADD R8, R8, 0x1, -R4 ;  /* 0x000000010808e824 */ /* 0x000fe200078e0a04 */
[----:B------:R-:W-:Y:S01]  /*f1c0*/  ISETP.GT.U32.AND P6, PT, R4, R19, PT ;  /* 0x000000130400720c */ /* 0x000fe20003fc4070 */
[----:B------:R-:W-:Y:S01]  /*f1d0*/  IMAD.HI.U32 R25, R2, R9, RZ ;  /* 0x0000000902197227 */ /* 0x000fe200078e00ff */
[----:B------:R0:W-:Y:S03]  /*f1e0*/  STL [R1+0x570], R7 ;  /* 0x0005700701007387 */ /* 0x0001e60000100800 */
[----:B------:R-:W-:-:S02]  /*f1f0*/  IMAD.MOV.U32 R24, RZ, RZ, R8 ;  /* 0x000000ffff187224 */ /* 0x000fc400078e0008 */
[----:B------:R-:W-:-:S04]  /*f200*/  IMAD.HI.U32 R11, R2, R21, RZ ;  /* 0x00000015020b7227 */ /* 0x000fc800078e00ff */
[----:B------:R-:W-:Y:S01]  /*f210*/  @!P4 IMAD.IADD R23, R23, 0x1, -R4 ;  /* 0x000000011717c824 */ /* 0x000fe200078e0a04 */
[----:B------:R-:W-:Y:S01]  /*f220*/  ISETP.GE.AND P4, PT, R10, RZ, PT ;  /* 0x000000ff0a00720c */ /* 0x000fe20003f86270 */
[----:B0-----:R-:W-:Y:S02]  /*f230*/  IMAD.MOV.U32 R7, RZ, RZ, R3 ;  /* 0x000000ffff077224 */ /* 0x001fe400078e0003 */
[----:B------:R-:W-:Y:S01]  /*f240*/  @!P0 IMAD.MOV R24, RZ, RZ, -R24 ;  /* 0x000000ffff188224 */ /* 0x000fe200078e0a18 */
[----:B------:R-:W-:Y:S01]  /*f250*/  ISETP.GT.U32.AND P0, PT, R4, R23, PT ;  /* 0x000000170400720c */ /* 0x000fe20003f04070 */
[----:B------:R-:W-:Y:S01]  /*f260*/  @!P1 IMAD.IADD R14, R14, 0x1, -R4 ;  /* 0x000000010e0e9824 */ /* 0x000fe200078e0a04 */
[----:B------:R-:W-:Y:S01]  /*f270*/  ISETP.GE.AND P1, PT, R17, RZ, PT ;  /* 0x000000ff1100720c */ /* 0x000fe20003f26270 */
[----:B------:R-:W-:Y:S01]  /*f280*/  @!P3 IMAD.MOV R7, RZ, RZ, -R7 ;  /* 0x000000ffff07b224 */ /* 0x000fe200078e0a07 */
[----:B------:R-:W-:Y:S01]  /*f290*/  STL [R1+0x564], R24 ;  /* 0x0005641801007387 */ /* 0x000fe20000100800 */
[----:B------:R-:W-:-:S02]  /*f2a0*/  IMAD.MOV R25, RZ, RZ, -R25 ;  /* 0x000000ffff197224 */ /* 0x000fc400078e0a19 */
[----:B------:R-:W-:Y:S01]  /*f2b0*/  IMAD.MOV R11, RZ, RZ, -R11 ;  /* 0x000000ffff0b7224 */ /* 0x000fe200078e0a0b */
[----:B------:R0:W-:Y:S01]  /*f2c0*/  STL [R1+0x560], R7 ;  /* 0x0005600701007387 */ /* 0x0001e20000100800 */
[----:B------:R-:W-:Y:S02]  /*f2d0*/  VIADD R16, R0, 0xdf ;  /* 0x000000df00107836 */ /* 0x000fe40000000000 */
[C---:B------:R-:W-:Y:S02]  /*f2e0*/  IMAD R9, R4.reuse, R25, R9 ;  /* 0x0000001904097224 */ /* 0x040fe400078e0209 */
[--C-:B------:R-:W-:Y:S01]  /*f2f0*/  @!P5 IMAD.IADD R13, R13, 0x1, -R4.reuse ;  /* 0x000000010d0dd824 */ /* 0x100fe200078e0a04 */
[----:B------:R-:W-:Y:S01]  /*f300*/  IABS R22, R16 ;  /* 0x0000001000167213 */ /* 0x000fe20000000000 */
[C---:B------:R-:W-:Y:S01]  /*f310*/  IMAD R11, R4.reuse, R11, R21 ;  /* 0x0000000b040b7224 */ /* 0x040fe200078e0215 */
[----:B------:R-:W-:Y:S01]  /*f320*/  ISETP.GT.U32.AND P5, PT, R4, R9, PT ;  /* 0x000000090400720c */ /* 0x000fe20003fa4070 */
[----:B------:R-:W-:Y:S01]  /*f330*/  @!P6 IMAD.IADD R19, R19, 0x1, -R4 ;  /* 0x000000011313e824 */ /* 0x000fe200078e0a04 */
[----:B------:R-:W-:Y:S01]  /*f340*/  ISETP.GE.AND P6, PT, R12, RZ, PT ;  /* 0x000000ff0c00720c */ /* 0x000fe20003fc6270 */
[----:B0-----:R-:W-:-:S02]  /*f350*/  IMAD.MOV.U32 R7, RZ, RZ, R14 ;  /* 0x000000ffff077224 */ /* 0x001fc400078e000e */
[----:B------:R-:W-:Y:S01]  /*f360*/  IMAD.MOV.U32 R3, RZ, RZ, R13 ;  /* 0x000000ffff037224 */ /* 0x000fe200078e000d */
[C---:B------:R-:W-:Y:S01]  /*f370*/  ISETP.GT.U32.AND P3, PT, R4.reuse, R19, PT ;  /* 0x000000130400720c */ /* 0x040fe20003f64070 */
[----:B------:R-:W-:Y:S01]  /*f380*/  @!P4 IMAD.MOV R7, RZ, RZ, -R7 ;  /* 0x000000ffff07c224 */ /* 0x000fe200078e0a07 */
[----:B------:R-:W-:Y:S01]  /*f390*/  ISETP.GT.U32.AND P4, PT, R4, R11, PT ;  /* 0x0000000b0400720c */ /* 0x000fe20003f84070 */
[----:B------:R-:W-:-:S04]  /*f3a0*/  IMAD.HI.U32 R10, R2, R22, RZ ;  /* 0x00000016020a7227 */ /* 0x000fc800078e00ff */
[----:B------:R-:W-:Y:S01]  /*f3b0*/  @!P1 IMAD.MOV R3, RZ, RZ, -R3 ;  /* 0x000000ffff039224 */ /* 0x000fe200078e0a03 */
[----:B------:R-:W-:Y:S01]  /*f3c0*/  ISETP.GE.AND P1, PT, R15, RZ, PT ;  /* 0x000000ff0f00720c */ /* 0x000fe20003f26270 */
[----:B------:R-:W-:Y:S02]  /*f3d0*/  IMAD.MOV R10, RZ, RZ, -R10 ;  /* 0x000000ffff0a7224 */ /* 0x000fe400078e0a0a */
[----:B------:R-:W-:Y:S01]  /*f3e0*/  @!P0 IMAD.IADD R23, R23, 0x1, -R4 ;  /* 0x0000000117178824 */ /* 0x000fe200078e0a04 */
[----:B------:R0:W-:Y:S01]  /*f3f0*/  STL [R1+0x55c], R3 ;  /* 0x00055c0301007387 */ /* 0x0001e20000100800 */
[----:B------:R-:W-:Y:S01]  /*f400*/  IMAD R22, R4, R10, R22 ;  /* 0x0000000a04167224 */ /* 0x000fe200078e0216 */
[----:B------:R-:W-:Y:S01]  /*f410*/  ISETP.GE.AND P0, PT, R20, RZ, PT ;  /* 0x000000ff1400720c */ /* 0x000fe20003f06270 */
[--C-:B------:R-:W-:Y:S01]  /*f420*/  @!P5 IMAD.IADD R9, R9, 0x1, -R4.reuse ;  /* 0x000000010909d824 */ /* 0x100fe200078e0a04 */
[----:B------:R1:W-:Y:S01]  /*f430*/  STL [R1+0x558], R7 ;  /* 0x0005580701007387 */ /* 0x0003e20000100800 */
[--C-:B------:R-:W-:Y:S01]  /*f440*/  @!P4 IMAD.IADD R11, R11, 0x1, -R4.reuse ;  /* 0x000000010b0bc824 */ /* 0x100fe200078e0a04 */
[----:B------:R-:W-:Y:S01]  /*f450*/  ISETP.GE.AND P4, PT, R16, RZ, PT ;  /* 0x000000ff1000720c */ /* 0x000fe20003f86270 */
[----:B------:R-:W-:Y:S01]  /*f460*/  @!P3 IMAD.IADD R19, R19, 0x1, -R4 ;  /* 0x000000011313b824 */ /* 0x000fe200078e0a04 */
[----:B------:R-:W-:Y:S01]  /*f470*/  ISETP.GT.U32.AND P3, PT, R4, R22, PT ;  /* 0x000000160400720c */ /* 0x000fe20003f64070 */
[----:B------:R-:W-:Y:S01]  /*f480*/  VIADD R8, R0, 0xdd ;  /* 0x000000dd00087836 */ /* 0x000fe20000000000 */
[----:B------:R-:W-:Y:S01]  /*f490*/  ISETP.GT.U32.AND P5, PT, R4, R9, PT ;  /* 0x000000090400720c */ /* 0x000fe20003fa4070 */
[----:B0-----:R-:W-:-:S02]  /*f4a0*/  VIADD R3, R0, 0xde ;  /* 0x000000de00037836 */ /* 0x001fc40000000000 */
[----:B-1----:R-:W-:Y:S01]  /*f4b0*/  IMAD.MOV.U32 R7, RZ, RZ, R23 ;  /* 0x000000ffff077224 */ /* 0x002fe200078e0017 */
[----:B------:R-:W-:Y:S02]  /*f4c0*/  IABS R12, R8 ;  /* 0x00000008000c7213 */ /* 0x000fe40000000000 */
[----:B------:R-:W-:Y:S01]  /*f4d0*/  IABS R10, R3 ;  /* 0x00000003000a7213 */ /* 0x000fe20000000000 */
[----:B------:R-:W-:Y:S01]  /*f4e0*/  @!P6 IMAD.MOV R7, RZ, RZ, -R7 ;  /* 0x000000ffff07e224 */ /* 0x000fe200078e0a07 */
[----:B------:R-:W-:-:S03]  /*f4f0*/  ISETP.GT.U32.AND P6, PT, R4, R11, PT ;  /* 0x0000000b0400720c */ /* 0x000fc60003fc4070 */
[--C-:B------:R-:W-:Y:S01]  /*f500*/  @!P3 IMAD.IADD R22, R22, 0x1, -R4.reuse ;  /* 0x000000011616b824 */ /* 0x100fe200078e0a04 */
[----:B------:R-:W-:Y:S01]  /*f510*/  ISETP.GE.AND P3, PT, R3, RZ, PT ;  /* 0x000000ff0300720c */ /* 0x000fe20003f66270 */
[----:B------:R-:W-:Y:S01]  /*f520*/  IMAD.HI.U32 R13, R2, R10, RZ ;  /* 0x0000000a020d7227 */ /* 0x000fe200078e00ff */
[----:B------:R0:W-:Y:S03]  /*f530*/  STL [R1+0x554], R7 ;  /* 0x0005540701007387 */ /* 0x0001e60000100800 */
[----:B------:R-:W-:Y:S02]  /*f540*/  IMAD.MOV R13, RZ, RZ, -R13 ;  /* 0x000000ffff0d7224 */ /* 0x000fe400078e0a0d */
[----:B------:R-:W-:Y:S01]  /*f550*/  @!P5 IMAD.IADD R9, R9, 0x1, -R4 ;  /* 0x000000010909d824 */ /* 0x000fe200078e0a04 */
[----:B------:R-:W-:Y:S01]  /*f560*/  ISETP.GE.AND P5, PT, R18, RZ, PT ;  /* 0x000000ff1200720c */ /* 0x000fe20003fa6270 */
[----:B------:R-:W-:-:S02]  /*f570*/  IMAD R15, R4, R13, R10 ;  /* 0x0000000d040f7224 */ /* 0x000fc400078e020a */
[----:B------:R-:W-:Y:S02]  /*f580*/  @!P6 IMAD.IADD R11, R11, 0x1, -R4 ;  /* 0x000000010b0be824 */ /* 0x000fe400078e0a04 */
        /* <DEDUP_REMOVED lines=8> */
[----:B------:R-:W-:Y:S02]  /*f610*/  IMAD R10, R4, R10, R12 ;  /* 0x0000000a040a7224 */ /* 0x000fe400078e020c */
[----:B------:R-:W-:Y:S01]  /*f620*/  @!P6 IMAD.IADD R15, R15, 0x1, -R4 ;  /* 0x000000010f0fe824 */ /* 0x000fe200078e0a04 */
[----:B------:R-:W-:-:S05]  /*f630*/  IABS R12, R3 ;  /* 0x00000003000c7213 */ /* 0x000fca0000000000 */
[--C-:B------:R-:W-:Y:S01]  /*f640*/  @!P1 IMAD.IADD R22, R22, 0x1, -R4.reuse ;  /* 0x0000000116169824 */ /* 0x100fe200078e0a04 */
[----:B------:R-:W-:Y:S01]  /*f650*/  ISETP.GT.U32.AND P1, PT, R4, R10, PT ;  /* 0x0000000a0400720c */ /* 0x000fe20003f24070 */
[----:B0-----:R-:W-:Y:S02]  /*f660*/  IMAD.MOV.U32 R7, RZ, RZ, R9 ;  /* 0x000000ffff077224 */ /* 0x001fe400078e0009 */
[----:B------:R-:W-:Y:S02]  /*f670*/  VIADD R9, R0, 0xda ;  /* 0x000000da00097836 */ /* 0x000fe40000000000 */
[----:B------:R-:W-:Y:S01]  /*f680*/  @!P0 IMAD.MOV R7, RZ, RZ, -R7 ;  /* 0x000000ffff078224 */ /* 0x000fe200078e0a07 */
[----:B------:R-:W-:Y:S01]  /*f690*/  ISETP.GE.AND P0, PT, R8, RZ, PT ;  /* 0x000000ff0800720c */ /* 0x000fe20003f06270 */
[----:B------:R-:W-:Y:S01]  /*f6a0*/  VIADD R8, R0, 0xdc ;  /* 0x000000dc00087836 */ /* 0x000fe20000000000 */
[----:B------:R-:W-:Y:S02]  /*f6b0*/  IABS R16, R9 ;  /* 0x0000000900107213 */ /* 0x000fe40000000000 */
[----:B------:R0:W-:Y:S02]  /*f6c0*/  STL [R1+0x54c], R7 ;  /* 0x00054c0701007387 */ /* 0x0001e40000100800 */
[----:B------:R-:W-:Y:S01]  /*f6d0*/  IABS R13, R8 ;  /* 0x00000008000d7213 */ /* 0x000fe20000000000 */
[----:B------:R-:W-:Y:S01]  /*f6e0*/  @!P1 IMAD.IADD R10, R10, 0x1, -R4 ;  /* 0x000000010a0a9824 */ /* 0x000fe200078e0a04 */
[----:B------:R-:W-:Y:S01]  /*f6f0*/  ISETP.GE.AND P6, PT, R8, RZ, PT ;  /* 0x000000ff0800720c */ /* 0x000fe20003fc6270 */
[----:B------:R-:W-:-:S03]  /*f700*/  IMAD.HI.U32 R8, R2, R16, RZ ;  /* 0x0000001002087227 */ /* 0x000fc600078e00ff */
[----:B------:R-:W-:Y:S01]  /*f710*/  ISETP.GT.U32.AND P1, PT, R4, R10, PT ;  /* 0x0000000a0400720c */ /* 0x000fe20003f24070 */
[----:B------:R-:W-:-:S04]  /*f720*/  IMAD.HI.U32 R14, R2, R13, RZ ;  /* 0x0000000d020e7227 */ /* 0x000fc800078e00ff */
[----:B0-----:R-:W-:Y:S02]  /*f730*/  IMAD.MOV.U32 R7, RZ, RZ, R11 ;  /* 0x000000ffff077224 */ /* 0x001fe400078e000b */
[----:B------:R-:W-:Y:S02]  /*f740*/  IMAD.MOV R14, RZ, RZ, -R14 ;  /* 0x000000ffff0e7224 */ /* 0x000fe400078e0a0e */
[----:B------:R-:W-:Y:S01]  /*f750*/  @!P5 IMAD.MOV R7, RZ, RZ, -R7 ;  /* 0x000000ffff07d224 */ /* 0x000fe200078e0a07 */
[C---:B------:R-:W-:Y:S01]  /*f760*/  ISETP.GT.U32.AND P5, PT, R4.reuse, R15, PT ;  /* 0x0000000f0400720c */ /* 0x040fe20003fa4070 */
[----:B------:R-:W-:Y:S02]  /*f770*/  IMAD R13, R4, R14, R13 ;  /* 0x0000000e040d7224 */ /* 0x000fe400078e020d */
[----:B------:R-:W-:Y:S01]  /*f780*/  IMAD.HI.U32 R11, R2, R12, RZ ;  /* 0x0000000c020b7227 */ /* 0x000fe200078e00ff */
[----:B------:R0:W-:Y:S03]  /*f790*/  STL [R1+0x548], R7 ;  /* 0x0005480701007387 */ /* 0x0001e60000100800 */
[----:B------:R-:W-:-:S02]  /*f7a0*/  IMAD.MOV R11, RZ, RZ, -R11 ;  /* 0x000000ffff0b7224 */ /* 0x000fc400078e0a0b */
[----:B------:R-:W-:Y:S02]  /*f7b0*/  @!P1 IMAD.IADD R10, R10, 0x1, -R4 ;  /* 0x000000010a0a9824 */ /* 0x000fe400078e0a04 */
[C---:B------:R-:W-:Y:S02]  /*f7c0*/  IMAD R12, R4.reuse, R11, R12 ;  /* 0x0000000b040c7224 */ /* 0x040fe400078e020c */
[----:B------:R-:W-:Y:S01]  /*f7d0*/  @!P5 IMAD.IADD R15, R15, 0x1, -R4 ;  /* 0x000000010f0fd824 */ /* 0x000fe200078e0a04 */
[C---:B------:R-:W-:Y:S01]  /*f7e0*/  ISETP.GT.U32.AND P5, PT, R4.reuse, R13, PT ;  /* 0x0000000d0400720c */ /* 0x040fe20003fa4070 */
[----:B0-----:R-:W-:Y:S01]  /*f7f0*/  IMAD.MOV.U32 R7, RZ, RZ, R22 ;  /* 0x000000ffff077224 */ /* 0x001fe200078e0016 */
[----:B------:R-:W-:Y:S01]  /*f800*/  ISETP.GT.U32.AND P1, PT, R4, R12, PT ;  /* 0x0000000c0400720c */ /* 0x000fe20003f24070 */
[C---:B------:R-:W-:Y:S02]  /*f810*/  VIADD R14, R0.reuse, 0xd8 ;  /* 0x000000d8000e7836 */ /* 0x040fe40000000000 */
[----:B------:R-:W-:Y:S01]  /*f820*/  @!P4 IMAD.MOV R7, RZ, RZ, -R7 ;  /* 0x000000ffff07c224 */ /* 0x000fe200078e0a07 */
[----:B------:R-:W-:Y:S01]  /*f830*/  ISETP.GE.AND P4, PT, R3, RZ, PT ;  /* 0x000000ff0300720c */ /* 0x000fe20003f86270 */
[----:B------:R-:W-:Y:S01]  /*f840*/  IMAD.MOV R3, RZ, RZ, -R8 ;  /* 0x000000ffff037224 */ /* 0x000fe200078e0a08 */
[----:B------:R-:W-:Y:S01]  /*f850*/  IABS R19, R14 ;  /* 0x0000000e00137213 */ /* 0x000fe20000000000 */
[----:B------:R-:W-:Y:S01]  /*f860*/  VIADD R8, R0, 0xd9 ;  /* 0x000000d900087836 */ /* 0x000fe20000000000 */
[----:B------:R0:W-:Y:S01]  /*f870*/  STL [R1+0x544], R7 ;  /* 0x0005440701007387 */ /* 0x0001e20000100800 */
[----:B------:R-:W-:-:S02]  /*f880*/  IMAD R16, R4, R3, R16 ;  /* 0x0000000304107224 */ /* 0x000fc400078e0210 */
[--C-:B------:R-:W-:Y:S01]  /*f890*/  @!P5 IMAD.IADD R13, R13, 0x1, -R4.reuse ;  /* 0x000000010d0dd824 */ /* 0x100fe200078e0a04 */
[----:B------:R-:W-:Y:S01]  /*f8a0*/  IABS R18, R8 ;  /* 0x0000000800127213 */ /* 0x000fe20000000000 */
[----:B------:R-:W-:Y:S01]  /*f8b0*/  VIADD R3, R0, 0xd7 ;  /* 0x000000d700037836 */ /* 0x000fe20000000000 */
[----:B------:R-:W-:Y:S01]  /*f8c0*/  ISETP.GT.U32.AND P5, PT, R4, R16, PT ;  /* 0x000000100400720c */ /* 0x000fe20003fa4070 */
[----:B------:R-:W-:Y:S02]  /*f8d0*/  @!P1 IMAD.IADD R12, R12, 0x1, -R4 ;  /* 0x000000010c0c9824 */ /* 0x000fe400078e0a04 */
[----:B------:R-:W-:Y:S01]  /*f8e0*/  VIADD R11, R0, 0xd6 ;  /* 0x000000d6000b7836 */ /* 0x000fe20000000000 */
[----:B------:R-:W-:Y:S01]  /*f8f0*/  IABS R20, R3 ;  /* 0x0000000300147213 */ /* 0x000fe20000000000 */
[----:B0-----:R-:W-:Y:S01]  /*f900*/  IMAD.MOV.U32 R7, RZ, RZ, R15 ;  /* 0x000000ffff077224 */ /* 0x001fe200078e000f */
[----:B------:R-:W-:Y:S01]  /*f910*/  ISETP.GT.U32.AND P1, PT, R4, R12, PT ;  /* 0x0000000c0400720c */ /* 0x000fe20003f24070 */
[----:B------:R-:W-:Y:S01]  /*f920*/  IMAD.HI.U32 R15, R2, R18, RZ ;  /* 0x00000012020f7227 */ /* 0x000fe200078e00ff */
[----:B------:R-:W-:-:S03]  /*f930*/  IABS R17, R11 ;  /* 0x0000000b00117213 */ /* 0x000fc60000000000 */
[----:B------:R-:W-:Y:S01]  /*f940*/  @!P3 IMAD.MOV R7, RZ, RZ, -R7 ;  /* 0x000000ffff07b224 */ /* 0x000fe200078e0a07 */
[----:B------:R-:W-:Y:S01]  /*f950*/  ISETP.GT.U32.AND P3, PT, R4, R13, PT ;  /* 0x0000000d0400720c */ /* 0x000fe20003f64070 */
[----:B------:R-:W-:-:S03]  /*f960*/  @!P5 IMAD.IADD R16, R16, 0x1, -R4 ;  /* 0x000000011010d824 */ /* 0x000fc600078e0a04 */
[----:B------:R0:W-:Y:S02]  /*f970*/  STL [R1+0x540], R7 ;  /* 0x0005400701007387 */ /* 0x0001e40000100800 */
[----:B------:R-:W-:Y:S01]  /*f980*/  ISETP.GT.U32.AND P5, PT, R4, R16, PT ;  /* 0x000000100400720c */ /* 0x000fe20003fa4070 */
[----:B------:R-:W-:Y:S01]  /*f990*/  @!P1 IMAD.IADD R12, R12, 0x1, -R4 ;  /* 0x000000010c0c9824 */ /* 0x000fe200078e0a04 */
[----:B------:R-:W-:-:S05]  /*f9a0*/  ISETP.GE.AND P1, PT, R8, RZ, PT ;  /* 0x000000ff0800720c */ /* 0x000fca0003f26270 */
[----:B------:R-:W-:Y:S02]  /*f9b0*/  @!P3 IMAD.IADD R13, R13, 0x1, -R4 ;  /* 0x000000010d0db824 */ /* 0x000fe400078e0a04 */
[----:B0-----:R-:W-:Y:S02]  /*f9c0*/  IMAD.MOV.U32 R7, RZ, RZ, R10 ;  /* 0x000000ffff077224 */ /* 0x001fe400078e000a */
[----:B------:R-:W-:Y:S02]  /*f9d0*/  IMAD.MOV R10, RZ, RZ, -R15 ;  /* 0x000000ffff0a7224 */ /* 0x000fe400078e0a0f */
[----:B------:R-:W-:Y:S01]  /*f9e0*/  @!P0 IMAD.MOV R7, RZ, RZ, -R7 ;  /* 0x000000ffff078224 */ /* 0x000fe200078e0a07 */
[----:B------:R-:W-:Y:S01]  /*f9f0*/  ISETP.GE.AND P0, PT, R9, RZ, PT ;  /* 0x000000ff0900720c */ /* 0x000fe20003f06270 */
[----:B------:R-:W-:Y:S02]  /*fa00*/  IMAD R9, R4, R10, R18 ;  /* 0x0000000a04097224 */ /* 0x000fe400078e0212 */
[----:B------:R-:W-:Y:S01]  /*fa10*/  IMAD.MOV.U32 R15, RZ, RZ, R20 ;  /* 0x000000ffff0f7224 */ /* 0x000fe200078e0014 */
[----:B------:R0:W-:Y:S01]  /*fa20*/  STL [R1+0x53c], R7 ;  /* 0x00053c0701007387 */ /* 0x0001e20000100800 */
[----:B------:R-:W-:Y:S01]  /*fa30*/  IMAD.HI.U32 R20, R2, R19, RZ ;  /* 0x0000001302147227 */ /* 0x000fe200078e00ff */
[----:B------:R-:W-:-:S03]  /*fa40*/  ISETP.GT.U32.AND P3, PT, R4, R9, PT ;  /* 0x000000090400720c */ /* 0x000fc60003f64070 */
[----:B------:R-:W-:-:S04]  /*fa50*/  IMAD.HI.U32 R18, R2, R15, RZ ;  /* 0x0000000f02127227 */ /* 0x000fc800078e00ff */
[----:B------:R-:W-:Y:S02]  /*fa60*/  IMAD.MOV R20, RZ, RZ, -R20 ;  /* 0x000000ffff147224 */ /* 0x000fe400078e0a14 */
[----:B------:R-:W-:Y:S02]  /*fa70*/  IMAD.MOV R18, RZ, RZ, -R18 ;  /* 0x000000ffff127224 */ /* 0x000fe400078e0a12 */
[----:B0-----:R-:W-:Y:S02]  /*fa80*/  IMAD.MOV.U32 R7, RZ, RZ, R13 ;  /* 0x000000ffff077224 */ /* 0x001fe400078e000d */
[--C-:B------:R-:W-:Y:S02]  /*fa90*/  @!P3 IMAD.IADD R9, R9, 0x1, -R4.reuse ;  /* 0x000000010909b824 */ /* 0x100fe400078e0a04 */
[C---:B------:R-:W-:Y:S02]  /*faa0*/  IMAD R8, R4.reuse, R20, R19 ;  /* 0x0000001404087224 */ /* 0x040fe400078e0213 */
[C---:B------:R-:W-:Y:S01]  /*fab0*/  IMAD R15, R4.reuse, R18, R15 ;  /* 0x00000012040f7224 */ /* 0x040fe200078e020f */
[C---:B------:R-:W-:Y:S01]  /*fac0*/  ISETP.GT.U32.AND P3, PT, R4.reuse, R9, PT ;  /* 0x000000090400720c */ /* 0x040fe20003f64070 */
[----:B------:R-:W-:Y:S01]  /*fad0*/  @!P6 IMAD.MOV R7, RZ, RZ, -R7 ;  /* 0x000000ffff07e224 */ /* 0x000fe200078e0a07 */
[----:B------:R-:W-:Y:S01]  /*fae0*/  ISETP.GT.U32.AND P6, PT, R4, R8, PT ;  /* 0x000000080400720c */ /* 0x000fe20003fc4070 */
[----:B------:R-:W-:Y:S01]  /*faf0*/  @!P5 IMAD.IADD R16, R16, 0x1, -R4 ;  /* 0x000000011010d824 */ /* 0x000fe200078e0a04 */
[----:B------:R-:W-:Y:S01]  /*fb00*/  ISETP.GT.U32.AND P5, PT, R4, R15, PT ;  /* 0x0000000f0400720c */ /* 0x000fe20003fa4070 */
[----:B------:R-:W-:Y:S01]  /*fb10*/  IMAD.HI.U32 R10, R2, R17, RZ ;  /* 0x00000011020a7227 */ /* 0x000fe200078e00ff */
[----:B------:R0:W-:Y:S03]  /*fb20*/  STL [R1+0x530], R7 ;  /* 0x0005300701007387 */ /* 0x0001e60000100800 */
[----:B------:R-:W-:-:S02]  /*fb30*/  IMAD.MOV.U32 R18, RZ, RZ, R12 ;  /* 0x000000ffff127224 */ /* 0x000fc400078e000c */
[----:B------:R-:W-:Y:S02]  /*fb40*/  IMAD.MOV R19, RZ, RZ, -R10 ;  /* 0x000000ffff137224 */ /* 0x000fe400078e0a0a */
[----:B------:R-:W-:Y:S02]  /*fb50*/  VIADD R10, R0, 0xd5 ;  /* 0x000000d5000a7836 */ /* 0x000fe40000000000 */
[----:B------:R-:W-:Y:S01]  /*fb60*/  @!P4 IMAD.MOV R18, RZ, RZ, -R18 ;  /* 0x000000ffff12c224 */ /* 0x000fe200078e0a12 */
[----:B------:R-:W-:Y:S01]  /*fb70*/  ISETP.GE.AND P4, PT, R14, RZ, PT ;  /* 0x000000ff0e00720c */ /* 0x000fe20003f86270 */
[----:B0-----:R-:W-:Y:S02]  /*fb80*/  IMAD.MOV.U32 R7, RZ, RZ, R16 ;  /* 0x000000ffff077224 */ /* 0x001fe400078e0010 */
[----:B------:R-:W-:Y:S01]  /*fb90*/  IMAD R13, R4, R19, R17 ;  /* 0x00000013040d7224 */ /* 0x000fe200078e0211 */
[----:B------:R-:W-:Y:S01]  /*fba0*/  IABS R17, R10 ;  /* 0x0000000a00117213 */ /* 0x000fe20000000000 */
[----:B------:R-:W-:Y:S01]  /*fbb0*/  @!P0 IMAD.MOV R7, RZ, RZ, -R7 ;  /* 0x000000ffff078224 */ /* 0x000fe200078e0a07 */
[----:B------:R-:W-:Y:S01]  /*fbc0*/  STL [R1+0x52c], R18 ;  /* 0x00052c1201007387 */ /* 0x000fe20000100800 */
[----:B------:R-:W-:Y:S01]  /*fbd0*/  VIADD R16, R0, 0xd4 ;  /* 0x000000d400107836 */ /* 0x000fe20000000000 */
[----:B------:R-:W-:Y:S01]  /*fbe0*/  ISETP.GT.U32.AND P0, PT, R4, R13, PT ;  /* 0x0000000d0400720c */ /* 0x000fe20003f04070 */
[--C-:B------:R-:W-:Y:S01]  /*fbf0*/  @!P3 IMAD.IADD R9, R9, 0x1, -R4.reuse ;  /* 0x000000010909b824 */ /* 0x100fe200078e0a04 */
[----:B------:R0:W-:Y:S01]  /*fc00*/  STL [R1+0x528], R7 ;  /* 0x0005280701007387 */ /* 0x0001e20000100800 */
[----:B------:R-:W-:Y:S01]  /*fc10*/  ISETP.GE.AND P3, PT, R3, RZ, PT ;  /* 0x000000ff0300720c */ /* 0x000fe20003f66270 */
[--C-:B------:R-:W-:Y:S01]  /*fc20*/  @!P6 IMAD.IADD R8, R8, 0x1, -R4.reuse ;  /* 0x000000010808e824 */ /* 0x100fe200078e0a04 */
[----:B------:R-:W-:Y:S01]  /*fc30*/  IABS R3, R16 ;  /* 0x0000001000037213 */ /* 0x000fe20000000000 */
[----:B------:R-:W-:Y:S01]  /*fc40*/  @!P5 IMAD.IADD R15, R15, 0x1, -R4 ;  /* 0x000000010f0fd824 */ /* 0x000fe200078e0a04 */
[----:B------:R-:W-:Y:S01]  /*fc50*/  ISETP.GE.AND P6, PT, R11, RZ, PT ;  /* 0x000000ff0b00720c */ /* 0x000fe20003fc6270 */
[----:B------:R-:W-:Y:S01]  /*fc60*/  IMAD.MOV.U32 R12, RZ, RZ, R17 ;  /* 0x000000ffff0c7224 */ /* 0x000fe200078e0011 */
[----:B------:R-:W-:Y:S01]  /*fc70*/  ISETP.GT.U32.AND P5, PT, R4, R8, PT ;  /* 0x000000080400720c */ /* 0x000fe20003fa4070 */
[----:B------:R-:W-:-:S02]  /*fc80*/  VIADD R20, R0, 0xd1 ;  /* 0x000000d100147836 */ /* 0x000fc40000000000 */
[----:B0-----:R-:W-:Y:S02]  /*fc90*/  IMAD.MOV.U32 R7, RZ, RZ, R9 ;  /* 0x000000ffff077224 */ /* 0x001fe400078e0009 */
[----:B------:R-:W-:Y:S01]  /*fca0*/  IMAD.HI.U32 R14, R2, R12, RZ ;  /* 0x0000000c020e7227 */ /* 0x000fe200078e00ff */
[----:B------:R-:W-:-:S03]  /*fcb0*/  IABS R18, R20 ;  /* 0x0000001400127213 */ /* 0x000fc60000000000 */
        /* <DEDUP_REMOVED lines=10> */
[--C-:B------:R-:W-:Y:S01]  /*fd60*/  @!P5 IMAD.IADD R8, R8, 0x1, -R4.reuse ;  /* 0x000000010808d824 */ /* 0x100fe200078e0a04 */
[C---:B------:R-:W-:Y:S01]  /*fd70*/  ISETP.GT.U32.AND P5, PT, R4.reuse, R11, PT ;  /* 0x0000000b0400720c */ /* 0x040fe20003fa4070 */
[----:B------:R-:W-:Y:S01]  /*fd80*/  @!P1 IMAD.IADD R15, R15, 0x1, -R4 ;  /* 0x000000010f0f9824 */ /* 0x000fe200078e0a04 */
[----:B------:R-:W-:Y:S01]  /*fd90*/  ISETP.GT.U32.AND P1, PT, R4, R3, PT ;  /* 0x000000030400720c */ /* 0x000fe20003f24070 */
[----:B------:R-:W-:-:S02]  /*fda0*/  VIADD R14, R0, 0xd3 ;  /* 0x000000d3000e7836 */ /* 0x000fc40000000000 */
[----:B------:R-:W-:Y:S02]  /*fdb0*/  VIADD R12, R0, 0xd2 ;  /* 0x000000d2000c7836 */ /* 0x000fe40000000000 */
[----:B0-----:R-:W-:Y:S01]  /*fdc0*/  IMAD.MOV.U32 R7, RZ, RZ, R8 ;  /* 0x000000ffff077224 */ /* 0x001fe200078e0008 */
[----:B------:R-:W-:Y:S01]  /*fdd0*/  IABS R17, R14 ;  /* 0x0000000e00117213 */ /* 0x000fe20000000000 */
[----:B------:R-:W-:Y:S01]  /*fde0*/  @!P3 IMAD.MOV R15, RZ, RZ, -R15 ;  /* 0x000000ffff0fb224 */ /* 0x000fe200078e0a0f */
[----:B------:R-:W-:Y:S01]  /*fdf0*/  IABS R9, R12 ;  /* 0x0000000c00097213 */ /* 0x000fe20000000000 */
[--C-:B------:R-:W-:Y:S01]  /*fe00*/  @!P0 IMAD.IADD R13, R13, 0x1, -R4.reuse ;  /* 0x000000010d0d8824 */ /* 0x100fe200078e0a04 */
[----:B------:R-:W-:Y:S01]  /*fe10*/  ISETP.GE.AND P0, PT, R10, RZ, PT ;  /* 0x000000ff0a00720c */ /* 0x000fe20003f06270 */
[--C-:B------:R-:W-:Y:S01]  /*fe20*/  @!P5 IMAD.IADD R11, R11, 0x1, -R4.reuse ;  /* 0x000000010b0bd824 */ /* 0x100fe200078e0a04 */
[----:B------:R-:W-:Y:S01]  /*fe30*/  ISETP.GE.AND P5, PT, R16, RZ, PT ;  /* 0x000000ff1000720c */ /* 0x000fe20003fa6270 */
[----:B------:R-:W-:-:S02]  /*fe40*/  @!P1 IMAD.IADD R3, R3, 0x1, -R4 ;  /* 0x0000000103039824 */ /* 0x000fc400078e0a04 */
[----:B------:R-:W-:Y:S01]  /*fe50*/  IMAD.MOV.U32 R10, RZ, RZ, R18 ;  /* 0x000000ffff0a7224 */ /* 0x000fe200078e0012 */
[----:B------:R-:W-:Y:S01]  /*fe60*/  ISETP.GT.U32.AND P1, PT, R4, R11, PT ;  /* 0x0000000b0400720c */ /* 0x000fe20003f24070 */
[----:B------:R-:W-:-:S04]  /*fe70*/  IMAD.HI.U32 R18, R2, R17, RZ ;  /* 0x0000001102127227 */ /* 0x000fc800078e00ff */
[----:B------:R-:W-:-:S04]  /*fe80*/  IMAD.HI.U32 R19, R2, R9, RZ ;  /* 0x0000000902137227 */ /* 0x000fc800078e00ff */
[----:B------:R-:W-:Y:S01]  /*fe90*/  @!P4 IMAD.MOV R7, RZ, RZ, -R7 ;  /* 0x000000ffff07c224 */ /* 0x000fe200078e0a07 */
[----:B------:R-:W-:Y:S01]  /*fea0*/  ISETP.GT.U32.AND P4, PT, R4, R3, PT ;  /* 0x000000030400720c */ /* 0x000fe20003f84070 */
[----:B------:R-:W-:-:S03]  /*feb0*/  IMAD.HI.U32 R16, R2, R10, RZ ;  /* 0x0000000a02107227 */ /* 0x000fc600078e00ff */
[----:B------:R0:W-:Y:S01]  /*fec0*/  STL [R1+0x520], R7 ;  /* 0x0005200701007387 */ /* 0x0001e20000100800 */
[----:B------:R-:W-:Y:S02]  /*fed0*/  IMAD.MOV R18, RZ, RZ, -R18 ;  /* 0x000000ffff127224 */ /* 0x000fe400078e0a12 */
[----:B------:R-:W-:Y:S01]  /*fee0*/  IMAD.MOV R19, RZ, RZ, -R19 ;  /* 0x000000ffff137224 */ /* 0x000fe200078e0a13 */
[----:B------:R1:W-:Y:S01]  /*fef0*/  STL [R1+0x51c], R15 ;  /* 0x00051c0f01007387 */ /* 0x0003e20000100800 */
[C---:B------:R-:W-:Y:S02]  /*ff00*/  IMAD R8, R4.reuse, R18, R17 ;  /* 0x0000001204087224 */ /* 0x040fe400078e0211 */
[----:B------:R-:W-:Y:S02]  /*ff10*/  IMAD.MOV R16, RZ, RZ, -R16 ;  /* 0x000000ffff107224 */ /* 0x000fe400078e0a10 */
[C---:B------:R-:W-:Y:S01]  /*ff20*/  IMAD R9, R4.reuse, R19, R9 ;  /* 0x0000001304097224 */ /* 0x040fe200078e0209 */
[----:B------:R-:W-:Y:S01]  /*ff30*/  ISETP.GT.U32.AND P3, PT, R4, R8, PT ;  /* 0x000000080400720c */ /* 0x000fe20003f64070 */
[----:B0-----:R-:W-:-:S02]  /*ff40*/  IMAD.MOV.U32 R7, RZ, RZ, R13 ;  /* 0x000000ffff077224 */ /* 0x001fc400078e000d */
[C---:B------:R-:W-:Y:S02]  /*ff50*/  IMAD R10, R4.reuse, R16, R10 ;  /* 0x00000010040a7224 */ /* 0x040fe400078e020a */
        /* <DEDUP_REMOVED lines=10> */
[----:B------:R-:W-:Y:S01]  /*10000*/  IABS R16, R13 ;  /* 0x0000000d00107213 */ /* 0x000fe20000000000 */
[----:B-1----:R-:W-:Y:S01]  /*10010*/  VIADD R15, R0, 0xce ;  /* 0x000000ce000f7836 */ /* 0x002fe20000000000 */
[----:B------:R-:W-:Y:S01]  /*10020*/  IABS R17, R14 ;  /* 0x0000000e00117213 */ /* 0x000fe20000000000 */
[----:B------:R-:W-:Y:S01]  /*10030*/  @!P6 IMAD.IADD R9, R9, 0x1, -R4 ;  /* 0x000000010909e824 */ /* 0x000fe200078e0a04 */
[----:B------:R-:W-:Y:S01]  /*10040*/  ISETP.GE.AND P3, PT, R12, RZ, PT ;  /* 0x000000ff0c00720c */ /* 0x000fe20003f66270 */
[----:B------:R-:W-:Y:S01]  /*10050*/  IMAD.HI.U32 R18, R2, R16, RZ ;  /* 0x0000001002127227 */ /* 0x000fe200078e00ff */
[----:B------:R-:W-:-:S03]  /*10060*/  ISETP.GT.U32.AND P6, PT, R4, R8, PT ;  /* 0x000000080400720c */ /* 0x000fc60003fc4070 */
[----:B------:R-:W-:Y:S01]  /*10070*/  IMAD.MOV.U32 R12, RZ, RZ, R17 ;  /* 0x000000ffff0c7224 */ /* 0x000fe200078e0011 */
[----:B------:R-:W-:Y:S01]  /*10080*/  IABS R17, R15 ;  /* 0x0000000f00117213 */ /* 0x000fe20000000000 */
[----:B0-----:R-:W-:Y:S02]  /*10090*/  IMAD.MOV.U32 R7, RZ, RZ, R11 ;  /* 0x000000ffff077224 */ /* 0x001fe400078e000b */
[----:B------:R-:W-:Y:S01]  /*100a0*/  @!P4 IMAD.IADD R10, R10, 0x1, -R4 ;  /* 0x000000010a0ac824 */ /* 0x000fe200078e0a04 */
[----:B------:R-:W-:Y:S01]  /*100b0*/  ISETP.GT.U32.AND P4, PT, R4, R9, PT ;  /* 0x000000090400720c */ /* 0x000fe20003f84070 */
[----:B------:R-:W-:Y:S02]  /*100c0*/  IMAD.MOV R11, RZ, RZ, -R18 ;  /* 0x000000ffff0b7224 */ /* 0x000fe400078e0a12 */
[----:B------:R-:W-:-:S04]  /*100d0*/  IMAD.HI.U32 R18, R2, R12, RZ ;  /* 0x0000000c02127227 */ /* 0x000fc800078e00ff */
[----:B------:R-:W-:Y:S02]  /*100e0*/  IMAD.MOV R18, RZ, RZ, -R18 ;  /* 0x000000ffff127224 */ /* 0x000fe400078e0a12 */
[----:B------:R-:W-:Y:S01]  /*100f0*/  @!P0 IMAD.MOV R7, RZ, RZ, -R7 ;  /* 0x000000ffff078224 */ /* 0x000fe200078e0a07 */
[C---:B------:R-:W-:Y:S01]  /*10100*/  ISETP.GT.U32.AND P0, PT, R4.reuse, R10, PT ;  /* 0x0000000a0400720c */ /* 0x040fe20003f04070 */
[C---:B------:R-:W-:Y:S02]  /*10110*/  IMAD R12, R4.reuse, R18, R12 ;  /* 0x00000012040c7224 */ /* 0x040fe400078e020c */
[----:B------:R-:W-:Y:S01]  /*10120*/  @!P4 IMAD.IADD R9, R9, 0x1, -R4 ;  /* 0x000000010909c824 */ /* 0x000fe200078e0a04 */
[----:B------:R0:W-:Y:S01]  /*10130*/  STL [R1+0x504], R7 ;  /* 0x0005040701007387 */ /* 0x0001e20000100800 */
[C---:B------:R-:W-:Y:S01]  /*10140*/  IMAD R11, R4.reuse, R11, R16 ;  /* 0x0000000b040b7224 */ /* 0x040fe200078e0210 */
[----:B------:R-:W-:Y:S01]  /*10150*/  ISETP.GT.U32.AND P4, PT, R4, R12, PT ;  /* 0x0000000c0400720c */ /* 0x000fe20003f84070 */
[----:B------:R-:W-:-:S02]  /*10160*/  VIADD R16, R0, 0xcd ;  /* 0x000000cd00107836 */ /* 0x000fc40000000000 */
[----:B------:R-:W-:Y:S01]  /*10170*/  @!P6 IMAD.IADD R8, R8, 0x1, -R4 ;  /* 0x000000010808e824 */ /* 0x000fe200078e0a04 */
[----:B------:R-:W-:Y:S01]  /*10180*/  ISETP.GT.U32.AND P6, PT, R4, R11, PT ;  /* 0x0000000b0400720c */ /* 0x000fe20003fc4070 */
[----:B------:R-:W-:Y:S01]  /*10190*/  IMAD.HI.U32 R21, R2, R17, RZ ;  /* 0x0000001102157227 */ /* 0x000fe200078e00ff */
[----:B------:R-:W-:-:S03]  /*101a0*/  IABS R19, R16 ;  /* 0x0000001000137213 */ /* 0x000fc60000000000 */
[--C-:B------:R-:W-:Y:S01]  /*101b0*/  @!P0 IMAD.IADD R10, R10, 0x1, -R4.reuse ;  /* 0x000000010a0a8824 */ /* 0x100fe200078e0a04 */
[----:B------:R-:W-:Y:S01]  /*101c0*/  ISETP.GE.AND P0, PT, R20, RZ, PT ;  /* 0x000000ff1400720c */ /* 0x000fe20003f06270 */
[----:B------:R-:W-:Y:S02]  /*101d0*/  IMAD.MOV R20, RZ, RZ, -R21 ;  /* 0x000000ffff147224 */ /* 0x000fe400078e0a15 */
[----:B------:R-:W-:Y:S02]  /*101e0*/  @!P4 IMAD.IADD R12, R12, 0x1, -R4 ;  /* 0x000000010c0cc824 */ /* 0x000fe400078e0a04 */
[----:B------:R-:W-:Y:S02]  /*101f0*/  @!P5 IMAD.MOV R3, RZ, RZ, -R3 ;  /* 0x000000ffff03d224 */ /* 0x000fe400078e0a03 */
[C---:B------:R-:W-:Y:S01]  /*10200*/  IMAD R17, R4.reuse, R20, R17 ;  /* 0x0000001404117224 */ /* 0x040fe200078e0211 */
[----:B------:R-:W-:Y:S01]  /*10210*/  ISETP.GT.U32.AND P4, PT, R4, R12, PT ;  /* 0x0000000c0400720c */ /* 0x000fe20003f84070 */
[----:B0-----:R-:W-:Y:S01]  /*10220*/  IMAD.MOV.U32 R7, RZ, RZ, R9 ;  /* 0x000000ffff077224 */ /* 0x001fe200078e0009 */
[----:B------:R0:W-:Y:S01]  /*10230*/  STL [R1+0x500], R3 ;  /* 0x0005000301007387 */ /* 0x0001e20000100800 */
[----:B------:R-:W-:-:S02]  /*10240*/  VIADD R18, R0, 0xcc ;  /* 0x000000cc00127836 */ /* 0x000fc40000000000 */
[----:B------:R-:W-:-:S03]  /*10250*/  IMAD.HI.U32 R22, R2, R19, RZ ;  /* 0x0000001302167227 */ /* 0x000fc600078e00ff */
[----:B------:R-:W-:Y:S01]  /*10260*/  IABS R21, R18 ;  /* 0x0000001200157213 */ /* 0x000fe20000000000 */
[----:B------:R-:W-:Y:S01]  /*10270*/  @!P1 IMAD.MOV R8, RZ, RZ, -R8 ;  /* 0x000000ffff089224 */ /* 0x000fe200078e0a08 */
[----:B------:R-:W-:Y:S01]  /*10280*/  ISETP.GT.U32.AND P1, PT, R4, R17, PT ;  /* 0x000000110400720c */ /* 0x000fe20003f24070 */
[----:B------:R-:W-:Y:S01]  /*10290*/  @!P3 IMAD.MOV R7, RZ, RZ, -R7 ;  /* 0x000000ffff07b224 */ /* 0x000fe200078e0a07 */
[----:B------:R-:W-:Y:S01]  /*102a0*/  ISETP.GE.AND P3, PT, R14, RZ, PT ;  /* 0x000000ff0e00720c */ /* 0x000fe20003f66270 */
[----:B0-----:R-:W-:Y:S01]  /*102b0*/  IMAD.MOV.U32 R3, RZ, RZ, R10 ;  /* 0x000000ffff037224 */ /* 0x001fe200078e000a */
[----:B------:R0:W-:Y:S01]  /*102c0*/  STL [R1+0x4fc], R8 ;  /* 0x0004fc0801007387 */ /* 0x0001e20000100800 */
[----:B------:R-:W-:Y:S01]  /*102d0*/  @!P6 IMAD.IADD R11, R11, 0x1, -R4 ;  /* 0x000000010b0be824 */ /* 0x000fe200078e0a04 */
[----:B------:R-:W-:Y:S01]  /*102e0*/  ISETP.GE.AND P6, PT, R13, RZ, PT ;  /* 0x000000ff0d00720c */ /* 0x000fe20003fc6270 */
[----:B------:R-:W-:Y:S01]  /*102f0*/  IMAD.MOV R22, RZ, RZ, -R22 ;  /* 0x000000ffff167224 */ /* 0x000fe200078e0a16 */
[----:B------:R1:W-:Y:S01]  /*10300*/  STL [R1+0x4f8], R7 ;  /* 0x0004f80701007387 */ /* 0x0003e20000100800 */
[----:B------:R-:W-:Y:S01]  /*10310*/  @!P0 IMAD.MOV R3, RZ, RZ, -R3 ;  /* 0x000000ffff038224 */ /* 0x000fe200078e0a03 */
[C---:B------:R-:W-:Y:S01]  /*10320*/  ISETP.GT.U32.AND P5, PT, R4.reuse, R11, PT ;  /* 0x0000000b0400720c */ /* 0x040fe20003fa4070 */
[----:B------:R-:W-:Y:S01]  /*10330*/  IMAD R19, R4, R22, R19 ;  /* 0x0000001604137224 */ /* 0x000fe200078e0213 */
[----:B------:R-:W-:Y:S01]  /*10340*/  ISETP.GE.AND P0, PT, R15, RZ, PT ;  /* 0x000000ff0f00720c */ /* 0x000fe20003f06270 */
[--C-:B------:R-:W-:Y:S01]  /*10350*/  @!P4 IMAD.IADD R12, R12, 0x1, -R4.reuse ;  /* 0x000000010c0cc824 */ /* 0x100fe200078e0a04 */
[----:B------:R2:W-:Y:S01]  /*10360*/  STL [R1+0x4f4], R3 ;  /* 0x0004f40301007387 */ /* 0x0005e20000100800 */
[----:B------:R-:W-:Y:S01]  /*10370*/  @!P1 IMAD.IADD R17, R17, 0x1, -R4 ;  /* 0x0000000111119824 */ /* 0x000fe200078e0a04 */
[----:B------:R-:W-:Y:S01]  /*10380*/  ISETP.GT.U32.AND P4, PT, R4, R19, PT ;  /* 0x000000130400720c */ /* 0x000fe20003f84070 */
[----:B0-----:R-:W-:-:S02]  /*10390*/  VIADD R8, R0, 0xcb ;  /* 0x000000cb00087836 */ /* 0x001fc40000000000 */
[----:B-1----:R-:W-:Y:S01]  /*103a0*/  IMAD.MOV.U32 R7, RZ, RZ, R12 ;  /* 0x000000ffff077224 */ /* 0x002fe200078e000c */
[----:B------:R-:W-:Y:S01]  /*103b0*/  ISETP.GT.U32.AND P1, PT, R4, R17, PT ;  /* 0x000000110400720c */ /* 0x000fe20003f24070 */
[----:B------:R-:W-:Y:S01]  /*103c0*/  VIADD R15, R0, 0xc7 ;  /* 0x000000c7000f7836 */ /* 0x000fe20000000000 */
[----:B------:R-:W-:Y:S01]  /*103d0*/  IABS R13, R8 ;  /* 0x00000008000d7213 */ /* 0x000fe20000000000 */
[----:B------:R-:W-:Y:S01]  /*103e0*/  @!P5 IMAD.IADD R11, R11, 0x1, -R4 ;  /* 0x000000010b0bd824 */ /* 0x000fe200078e0a04 */
[----:B------:R-:W-:Y:S01]  /*103f0*/  ISETP.GE.AND P5, PT, R16, RZ, PT ;  /* 0x000000ff1000720c */ /* 0x000fe20003fa6270 */
[----:B--2---:R-:W-:Y:S01]  /*10400*/  IMAD.HI.U32 R3, R2, R21, RZ ;  /* 0x0000001502037227 */ /* 0x004fe200078e00ff */
[----:B------:R-:W-:-:S03]  /*10410*/  IABS R16, R15 ;  /* 0x0000000f00107213 */ /* 0x000fc60000000000 */
[----:B------:R-:W-:Y:S02]  /*10420*/  IMAD.MOV R3, RZ, RZ, -R3 ;  /* 0x000000ffff037224 */ /* 0x000fe400078e0a03 */
[----:B------:R-:W-:Y:S02]  /*10430*/  @!P3 IMAD.MOV R7, RZ, RZ, -R7 ;  /* 0x000000ffff07b224 */ /* 0x000fe400078e0a07 */
[C---:B------:R-:W-:Y:S02]  /*10440*/  IMAD R21, R4.reuse, R3, R21 ;  /* 0x0000000304157224 */ /* 0x040fe400078e0215 */
[----:B------:R-:W-:Y:S02]  /*10450*/  IMAD.MOV.U32 R9, RZ, RZ, R11 ;  /* 0x000000ffff097224 */ /* 0x000fe400078e000b */
[----:B------:R-:W-:Y:S01]  /*10460*/  @!P4 IMAD.IADD R19, R19, 0x1, -R4 ;  /* 0x000000011313c824 */ /* 0x000fe200078e0a04 */
[----:B------:R-:W-:Y:S01]  /*10470*/  ISETP.GT.U32.AND P3, PT, R4, R21, PT ;  /* 0x000000150400720c */ /* 0x000fe20003f64070 */
[----:B------:R-:W-:Y:S01]  /*10480*/  @!P6 IMAD.MOV R9, RZ, RZ, -R9 ;  /* 0x000000ffff09e224 */ /* 0x000fe200078e0a09 */
[----:B------:R-:W-:Y:S01]  /*10490*/  ISETP.GE.AND P6, PT, R18, RZ, PT ;  /* 0x000000ff1200720c */ /* 0x000fe20003fc6270 */
[----:B------:R-:W-:Y:S01]  /*104a0*/  IMAD.HI.U32 R10, R2, R13, RZ ;  /* 0x0000000d020a7227 */ /* 0x000fe200078e00ff */
[----:B------:R-:W-:-:S02]  /*104b0*/  ISETP.GT.U32.AND P4, PT, R4, R19, PT ;  /* 0x000000130400720c */ /* 0x000fc40003f84070 */
[----:B------:R0:W-:Y:S01]  /*104c0*/  STL [R1+0x4f0], R9 ;  /* 0x0004f00901007387 */ /* 0x0001e20000100800 */
[----:B------:R-:W-:Y:S01]  /*104d0*/  @!P1 IMAD.IADD R17, R17, 0x1, -R4 ;  /* 0x0000000111119824 */ /* 0x000fe200078e0a04 */
[----:B------:R-:W-:Y:S01]  /*104e0*/  ISETP.GE.AND P1, PT, R8, RZ, PT ;  /* 0x000000ff0800720c */ /* 0x000fe20003f26270 */
[----:B------:R-:W-:Y:S01]  /*104f0*/  IMAD.MOV R10, RZ, RZ, -R10 ;  /* 0x000000ffff0a7224 */ /* 0x000fe200078e0a0a */
[----:B------:R1:W-:Y:S01]  /*10500*/  STL [R1+0x4ec], R7 ;  /* 0x0004ec0701007387 */ /* 0x0003e20000100800 */
[----:B------:R-:W-:Y:S02]  /*10510*/  VIADD R3, R0, 0xc9 ;  /* 0x000000c900037836 */ /* 0x000fe40000000000 */
[--C-:B------:R-:W-:Y:S02]  /*10520*/  @!P3 IMAD.IADD R21, R21, 0x1, -R4.reuse ;  /* 0x000000011515b824 */ /* 0x100fe400078e0a04 */
[----:B------:R-:W-:Y:S01]  /*10530*/  IMAD R13, R4, R10, R13 ;  /* 0x0000000a040d7224 */ /* 0x000fe200078e020d */
[----:B------:R-:W-:Y:S01]  /*10540*/  IABS R12, R3 ;  /* 0x00000003000c7213 */ /* 0x000fe20000000000 */
[----:B0-----:R-:W-:Y:S01]  /*10550*/  VIADD R9, R0, 0xca ;  /* 0x000000ca00097836 */ /* 0x001fe20000000000 */
[----:B------:R-:W-:Y:S01]  /*10560*/  ISETP.GT.U32.AND P3, PT, R4, R21, PT ;  /* 0x000000150400720c */ /* 0x000fe20003f64070 */
[----:B------:R-:W-:-:S02]  /*10570*/  @!P4 IMAD.IADD R19, R19, 0x1, -R4 ;  /* 0x000000011313c824 */ /* 0x000fc400078e0a04 */
[----:B-1----:R-:W-:Y:S01]  /*10580*/  IMAD.MOV.U32 R7, RZ, RZ, R17 ;  /* 0x000000ffff077224 */ /* 0x002fe200078e0011 */
        /* <DEDUP_REMOVED lines=9> */
[C---:B------:R-:W-:Y:S02]  /*10620*/  IMAD R11, R4.reuse, R10, R11 ;  /* 0x0000000a040b7224 */ /* 0x040fe400078e020b */
[----:B------:R-:W-:Y:S02]  /*10630*/  @!P3 IMAD.IADD R21, R21, 0x1, -R4 ;  /* 0x000000011515b824 */ /* 0x000fe400078e0a04 */
[C---:B------:R-:W-:Y:S01]  /*10640*/  IMAD R12, R4.reuse, R14, R12 ;  /* 0x0000000e040c7224 */ /* 0x040fe200078e020c */
[----:B------:R-:W-:Y:S01]  /*10650*/  ISETP.GT.U32.AND P3, PT, R4, R11, PT ;  /* 0x0000000b0400720c */ /* 0x000fe20003f64070 */
[----:B0-----:R-:W-:-:S02]  /*10660*/  IMAD.MOV.U32 R7, RZ, RZ, R19 ;  /* 0x000000ffff077224 */ /* 0x001fc400078e0013 */
[--C-:B------:R-:W-:Y:S02]  /*10670*/  @!P0 IMAD.IADD R13, R13, 0x1, -R4.reuse ;  /* 0x000000010d0d8824 */ /* 0x100fe400078e0a04 */
[----:B------:R-:W-:Y:S01]  /*10680*/  @!P5 IMAD.MOV R7, RZ, RZ, -R7 ;  /* 0x000000ffff07d224 */ /* 0x000fe200078e0a07 */
[----:B------:R-:W-:Y:S01]  /*10690*/  ISETP.GE.AND P5, PT, R3, RZ, PT ;  /* 0x000000ff0300720c */ /* 0x000fe20003fa6270 */
[----:B------:R-:W-:Y:S01]  /*106a0*/  VIADD R18, R0, 0xc8 ;  /* 0x000000c800127836 */ /* 0x000fe20000000000 */
[----:B------:R-:W-:Y:S01]  /*106b0*/  ISETP.GT.U32.AND P0, PT, R4, R13, PT ;  /* 0x0000000d0400720c */ /* 0x000fe20003f04070 */
[----:B------:R-:W-:Y:S01]  /*106c0*/  IMAD.HI.U32 R19, R2, R16, RZ ;  /* 0x0000001002137227 */ /* 0x000fe200078e00ff */
[----:B------:R0:W-:Y:S02]  /*106d0*/  STL [R1+0x4d8], R7 ;  /* 0x0004d80701007387 */ /* 0x0001e40000100800 */
[----:B------:R-:W-:Y:S01]  /*106e0*/  IABS R8, R18 ;  /* 0x0000001200087213 */ /* 0x000fe20000000000 */
[----:B------:R-:W-:-:S02]  /*106f0*/  @!P3 IMAD.IADD R11, R11, 0x1, -R4 ;  /* 0x000000010b0bb824 */ /* 0x000fc400078e0a04 */
[----:B------:R-:W-:Y:S02]  /*10700*/  VIADD R10, R0, 0xc5 ;  /* 0x000000c5000a7836 */ /* 0x000fe40000000000 */
[----:B------:R-:W-:Y:S01]  /*10710*/  IMAD.HI.U32 R3, R2, R8, RZ ;  /* 0x0000000802037227 */ /* 0x000fe200078e00ff */
[----:B------:R-:W-:-:S03]  /*10720*/  ISETP.GT.U32.AND P3, PT, R4, R11, PT ;  /* 0x0000000b0400720c */ /* 0x000fc60003f64070 */
[----:B0-----:R-:W-:Y:S02]  /*10730*/  IMAD.MOV.U32 R7, RZ, RZ, R21 ;  /* 0x000000ffff077224 */ /* 0x001fe400078e0015 */
[----:B------:R-:W-:Y:S02]  /*10740*/  IMAD.MOV R9, RZ, RZ, -R3 ;  /* 0x000000ffff097224 */ /* 0x000fe400078e0a03 */
[----:B------:R-:W-:Y:S01]  /*10750*/  @!P6 IMAD.MOV R7, RZ, RZ, -R7 ;  /* 0x000000ffff07e224 */ /* 0x000fe200078e0a07 */
[----:B------:R-:W-:Y:S01]  /*10760*/  ISETP.GT.U32.AND P6, PT, R4, R12, PT ;  /* 0x0000000c0400720c */ /* 0x000fe20003fc4070 */
[----:B------:R-:W-:Y:S02]  /*10770*/  VIADD R3, R0, 0xc6 ;  /* 0x000000c600037836 */ /* 0x000fe40000000000 */
[----:B------:R-:W-:Y:S01]  /*10780*/  @!P0 IMAD.IADD R13, R13, 0x1, -R4 ;  /* 0x000000010d0d8824 */ /* 0x000fe200078e0a04 */
[----:B------:R0:W-:Y:S01]  /*10790*/  STL [R1+0x4d4], R7 ;  /* 0x0004d40701007387 */ /* 0x0001e20000100800 */
[----:B------:R-:W-:Y:S01]  /*107a0*/  IMAD R8, R4, R9, R8 ;  /* 0x0000000904087224 */ /* 0x000fe200078e0208 */
[----:B------:R-:W-:Y:S01]  /*107b0*/  IABS R14, R3 ;  /* 0x00000003000e7213 */ /* 0x000fe20000000000 */
[--C-:B------:R-:W-:Y:S01]  /*107c0*/  @!P3 IMAD.IADD R11, R11, 0x1, -R4.reuse ;  /* 0x000000010b0bb824 */ /* 0x100fe200078e0a04 */
[----:B------:R-:W-:Y:S01]  /*107d0*/  IABS R9, R10 ;  /* 0x0000000a00097213 */ /* 0x000fe20000000000 */
[----:B------:R-:W-:Y:S01]  /*107e0*/  VIADD R21, R0, 0xbe ;  /* 0x000000be00157836 */ /* 0x000fe20000000000 */
[----:B------:R-:W-:Y:S01]  /*107f0*/  ISETP.GT.U32.AND P0, PT, R4, R8, PT ;  /* 0x000000080400720c */ /* 0x000fe20003f04070 */
[----:B------:R-:W-:Y:S01]  /*10800*/  IMAD.MOV.U32 R20, RZ, RZ, R11 ;  /* 0x000000ffff147224 */ /* 0x000fe200078e000b */
[----:B------:R-:W-:Y:S01]  /*10810*/  ISETP.GE.AND P3, PT, R15, RZ, PT ;  /* 0x000000ff0f00720c */ /* 0x000fe20003f66270 */
[----:B------:R-:W-:-:S02]  /*10820*/  @!P6 IMAD.IADD R12, R12, 0x1, -R4 ;  /* 0x000000010c0ce824 */ /* 0x000fc400078e0a04 */
[----:B0-----:R-:W-:Y:S02]  /*10830*/  IMAD.MOV.U32 R7, RZ, RZ, R13 ;  /* 0x000000ffff077224 */ /* 0x001fe400078e000d */
[----:B------:R-:W-:Y:S01]  /*10840*/  IMAD.HI.U32 R13, R2, R14, RZ ;  /* 0x0000000e020d7227 */ /* 0x000fe200078e00ff */
[----:B------:R-:W-:-:S03]  /*10850*/  ISETP.GT.U32.AND P6, PT, R4, R12, PT ;  /* 0x0000000c0400720c */ /* 0x000fc60003fc4070 */
[----:B------:R-:W-:Y:S01]  /*10860*/  @!P1 IMAD.MOV R7, RZ, RZ, -R7 ;  /* 0x000000ffff079224 */ /* 0x000fe200078e0a07 */
[----:B------:R-:W-:Y:S01]  /*10870*/  ISETP.GE.AND P1, PT, R18, RZ, PT ;  /* 0x000000ff1200720c */ /* 0x000fe20003f26270 */
[----:B------:R-:W-:Y:S02]  /*10880*/  IMAD.MOV R18, RZ, RZ, -R19 ;  /* 0x000000ffff127224 */ /* 0x000fe400078e0a13 */
[----:B------:R-:W-:Y:S01]  /*10890*/  IMAD.MOV R13, RZ, RZ, -R13 ;  /* 0x000000ffff0d7224 */ /* 0x000fe200078e0a0d */
[----:B------:R0:W-:Y:S01]  /*108a0*/  STL [R1+0x4d0], R7 ;  /* 0x0004d00701007387 */ /* 0x0001e20000100800 */
[C---:B------:R-:W-:Y:S02]  /*108b0*/  IMAD R16, R4.reuse, R18, R16 ;  /* 0x0000001204107224 */ /* 0x040fe400078e0210 */
[----:B------:R-:W-:Y:S02]  /*108c0*/  IMAD R14, R4, R13, R14 ;  /* 0x0000000d040e7224 */ /* 0x000fe400078e020e */
[----:B------:R-:W-:Y:S01]  /*108d0*/  @!P6 IMAD.IADD R12, R12, 0x1, -R4 ;  /* 0x000000010c0ce824 */ /* 0x000fe200078e0a04 */
[----:B------:R-:W-:Y:S01]  /*108e0*/  ISETP.GT.U32.AND P6, PT, R4, R16, PT ;  /* 0x000000100400720c */ /* 0x000fe20003fc4070 */
[----:B------:R-:W-:-:S04]  /*108f0*/  IMAD.HI.U32 R17, R2, R9, RZ ;  /* 0x0000000902117227 */ /* 0x000fc800078e00ff */
[----:B------:R-:W-:Y:S01]  /*10900*/  @!P4 IMAD.MOV R20, RZ, RZ, -R20 ;  /* 0x000000ffff14c224 */ /* 0x000fe200078e0a14 */
[----:B------:R-:W-:Y:S01]  /*10910*/  ISETP.GT.U32.AND P4, PT, R4, R14, PT ;  /* 0x0000000e0400720c */ /* 0x000fe20003f84070 */
[----:B------:R-:W-:Y:S02]  /*10920*/  IMAD.MOV R17, RZ, RZ, -R17 ;  /* 0x000000ffff117224 */ /* 0x000fe400078e0a11 */
[----:B------:R-:W-:Y:S01]  /*10930*/  @!P0 IMAD.IADD R8, R8, 0x1, -R4 ;  /* 0x0000000108088824 */ /* 0x000fe200078e0a04 */
[----:B------:R-:W-:Y:S01]  /*10940*/  STL [R1+0x4cc], R20 ;  /* 0x0004cc1401007387 */ /* 0x000fe20000100800 */
[----:B------:R-:W-:Y:S02]  /*10950*/  IMAD R9, R4, R17, R9 ;  /* 0x0000001104097224 */ /* 0x000fe400078e0209 */
[----:B------:R-:W-:Y:S01]  /*10960*/  VIADD R17, R0, 0xc4 ;  /* 0x000000c400117836 */ /* 0x000fe20000000000 */
[----:B------:R-:W-:Y:S01]  /*10970*/  ISETP.GT.U32.AND P0, PT, R4, R8, PT ;  /* 0x000000080400720c */ /* 0x000fe20003f04070 */
[----:B0-----:R-:W-:-:S02]  /*10980*/  IMAD.MOV.U32 R7, RZ, RZ, R12 ;  /* 0x000000ffff077224 */ /* 0x001fc400078e000c */
[--C-:B------:R-:W-:Y:S01]  /*10990*/  @!P6 IMAD.IADD R16, R16, 0x1, -R4.reuse ;  /* 0x000000011010e824 */ /* 0x100fe200078e0a04 */
[----:B------:R-:W-:Y:S01]  /*109a0*/  IABS R12, R17 ;  /* 0x00000011000c7213 */ /* 0x000fe20000000000 */
[----:B------:R-:W-:Y:S01]  /*109b0*/  @!P4 IMAD.IADD R14, R14, 0x1, -R4 ;  /* 0x000000010e0ec824 */ /* 0x000fe200078e0a04 */
[----:B------:R-:W-:Y:S01]  /*109c0*/  ISETP.GE.AND P6, PT, R10, RZ, PT ;  /* 0x000000ff0a00720c */ /* 0x000fe20003fc6270 */
[----:B------:R-:W-:Y:S01]  /*109d0*/  @!P5 IMAD.MOV R7, RZ, RZ, -R7 ;  /* 0x000000ffff07d224 */ /* 0x000fe200078e0a07 */
[----:B------:R-:W-:Y:S01]  /*109e0*/  ISETP.GT.U32.AND P4, PT, R4, R16, PT ;  /* 0x000000100400720c */ /* 0x000fe20003f84070 */
[----:B------:R-:W-:Y:S01]  /*109f0*/  IMAD.HI.U32 R10, R2, R12, RZ ;  /* 0x0000000c020a7227 */ /* 0x000fe200078e00ff */
[----:B------:R-:W-:Y:S02]  /*10a00*/  ISETP.GE.AND P5, PT, R3, RZ, PT ;  /* 0x000000ff0300720c */ /* 0x000fe40003fa6270 */
[----:B------:R0:W-:Y:S01]  /*10a10*/  STL [R1+0x4c8], R7 ;  /* 0x0004c80701007387 */ /* 0x0001e20000100800 */
[----:B------:R-:W-:-:S02]  /*10a20*/  VIADD R3, R0, 0xc3 ;  /* 0x000000c300037836 */ /* 0x000fc40000000000 */
[----:B------:R-:W-:Y:S01]  /*10a30*/  @!P0 IMAD.IADD R8, R8, 0x1, -R4 ;  /* 0x0000000108088824 */ /* 0x000fe200078e0a04 */
[----:B------:R-:W-:Y:S01]  /*10a40*/  ISETP.GT.U32.AND P0, PT, R4, R9, PT ;  /* 0x000000090400720c */ /* 0x000fe20003f04070 */
[----:B------:R-:W-:Y:S01]  /*10a50*/  IMAD.MOV R10, RZ, RZ, -R10 ;  /* 0x000000ffff0a7224 */ /* 0x000fe200078e0a0a */
[----:B------:R-:W-:Y:S01]  /*10a60*/  IABS R11, R3 ;  /* 0x00000003000b7213 */ /* 0x000fe20000000000 */
[----:B------:R-:W-:Y:S02]  /*10a70*/  VIADD R13, R0, 0xc1 ;  /* 0x000000c1000d7836 */ /* 0x000fe40000000000 */
[----:B------:R-:W-:Y:S02]  /*10a80*/  IMAD R10, R4, R10, R12 ;  /* 0x0000000a040a7224 */ /* 0x000fe400078e020c */
[----:B0-----:R-:W-:Y:S02]  /*10a90*/  IMAD.MOV.U32 R7, RZ, RZ, R8 ;  /* 0x000000ffff077224 */ /* 0x001fe400078e0008 */
[----:B------:R-:W-:Y:S01]  /*10aa0*/  @!P4 IMAD.IADD R16, R16, 0x1, -R4 ;  /* 0x000000011010c824 */ /* 0x000fe200078e0a04 */
[C---:B------:R-:W-:Y:S01]  /*10ab0*/  ISETP.GT.U32.AND P4, PT, R4.reuse, R10, PT ;  /* 0x0000000a0400720c */ /* 0x040fe20003f84070 */
[----:B------:R-:W-:Y:S01]  /*10ac0*/  @!P1 IMAD.MOV R7, RZ, RZ, -R7 ;  /* 0x000000ffff079224 */ /* 0x000fe200078e0a07 */
[----:B------:R-:W-:Y:S01]  /*10ad0*/  ISETP.GT.U32.AND P1, PT, R4, R14, PT ;  /* 0x0000000e0400720c */ /* 0x000fe20003f24070 */
[----:B------:R-:W-:-:S03]  /*10ae0*/  IMAD.HI.U32 R8, R2, R11, RZ ;  /* 0x0000000b02087227 */ /* 0x000fc600078e00ff */
[----:B------:R0:W-:Y:S01]  /*10af0*/  STL [R1+0x4c4], R7 ;  /* 0x0004c40701007387 */ /* 0x0001e20000100800 */
[----:B------:R-:W-:Y:S02]  /*10b00*/  IMAD.MOV R8, RZ, RZ, -R8 ;  /* 0x000000ffff087224 */ /* 0x000fe400078e0a08 */
[--C-:B------:R-:W-:Y:S02]  /*10b10*/  @!P0 IMAD.IADD R9, R9, 0x1, -R4.reuse ;  /* 0x0000000109098824 */ /* 0x100fe400078e0a04 */
[----:B------:R-:W-:Y:S01]  /*10b20*/  IMAD R11, R4, R8, R11 ;  /* 0x00000008040b7224 */ /* 0x000fe200078e020b */
[----:B------:R-:W-:Y:S01]  /*10b30*/  IABS R8, R13 ;  /* 0x0000000d00087213 */ /* 0x000fe20000000000 */
[----:B------:R-:W-:Y:S01]  /*10b40*/  VIADD R15, R0, 0xc2 ;  /* 0x000000c2000f7836 */ /* 0x000fe20000000000 */
[----:B------:R-:W-:Y:S01]  /*10b50*/  ISETP.GT.U32.AND P0, PT, R4, R9, PT ;  /* 0x000000090400720c */ /* 0x000fe20003f04070 */
[--C-:B------:R-:W-:Y:S01]  /*10b60*/  @!P1 IMAD.IADD R14, R14, 0x1, -R4.reuse ;  /* 0x000000010e0e9824 */ /* 0x100fe200078e0a04 */
[----:B------:R-:W-:Y:S01]  /*10b70*/  ISETP.GT.U32.AND P1, PT, R4, R11, PT ;  /* 0x0000000b0400720c */ /* 0x000fe20003f24070 */
[----:B------:R-:W-:Y:S01]  /*10b80*/  @!P4 IMAD.IADD R10, R10, 0x1, -R4 ;  /* 0x000000010a0ac824 */ /* 0x000fe200078e0a04 */
[----:B------:R-:W-:Y:S01]  /*10b90*/  IABS R19, R15 ;  /* 0x0000000f00137213 */ /* 0x000fe20000000000 */
[----:B0-----:R-:W-:Y:S01]  /*10ba0*/  IMAD.MOV.U32 R7, RZ, RZ, R16 ;  /* 0x000000ffff077224 */ /* 0x001fe200078e0010 */
[----:B------:R-:W-:Y:S01]  /*10bb0*/  ISETP.GE.AND P4, PT, R3, RZ, PT ;  /* 0x000000ff0300720c */ /* 0x000fe20003f86270 */
[----:B------:R-:W-:-:S04]  /*10bc0*/  IMAD.HI.U32 R18, R2, R8, RZ ;  /* 0x0000000802127227 */ /* 0x000fc800078e00ff */
[----:B------:R-:W-:Y:S01]  /*10bd0*/  @!P3 IMAD.MOV R7, RZ, RZ, -R7 ;  /* 0x000000ffff07b224 */ /* 0x000fe200078e0a07 */
[----:B------:R-:W-:Y:S01]  /*10be0*/  ISETP.GT.U32.AND P3, PT, R4, R10, PT ;  /* 0x0000000a0400720c */ /* 0x000fe20003f64070 */
[----:B------:R-:W-:-:S03]  /*10bf0*/  IMAD.HI.U32 R20, R2, R19, RZ ;  /* 0x0000001302147227 */ /* 0x000fc600078e00ff */
[----:B------:R0:W-:Y:S01]  /*10c00*/  STL [R1+0x4c0], R7 ;  /* 0x0004c00701007387 */ /* 0x0001e20000100800 */
[----:B------:R-:W-:Y:S02]  /*10c10*/  VIADD R12, R0, 0xc0 ;  /* 0x000000c0000c7836 */ /* 0x000fe40000000000 */
[----:B------:R-:W-:Y:S02]  /*10c20*/  IMAD.MOV R18, RZ, RZ, -R18 ;  /* 0x000000ffff127224 */ /* 0x000fe400078e0a12 */
[----:B------:R-:W-:Y:S01]  /*10c30*/  @!P0 IMAD.IADD R9, R9, 0x1, -R4 ;  /* 0x0000000109098824 */ /* 0x000fe200078e0a04 */
[----:B------:R-:W-:Y:S01]  /*10c40*/  ISETP.GE.AND P0, PT, R17, RZ, PT ;  /* 0x000000ff1100720c */ /* 0x000fe20003f06270 */
[----:B------:R-:W-:Y:S01]  /*10c50*/  IMAD.MOV R20, RZ, RZ, -R20 ;  /* 0x000000ffff147224 */ /* 0x000fe200078e0a14 */
[----:B------:R-:W-:Y:S01]  /*10c60*/  IABS R17, R12 ;  /* 0x0000000c00117213 */ /* 0x000fe20000000000 */
[----:B------:R-:W-:Y:S02]  /*10c70*/  @!P1 IMAD.IADD R11, R11, 0x1, -R4 ;  /* 0x000000010b0b9824 */ /* 0x000fe400078e0a04 */
[----:B------:R-:W-:-:S02]  /*10c80*/  IMAD R8, R4, R18, R8 ;  /* 0x0000001204087224 */ /* 0x000fc400078e0208 */
[C---:B------:R-:W-:Y:S01]  /*10c90*/  IMAD R3, R4.reuse, R20, R19 ;  /* 0x0000001404037224 */ /* 0x040fe200078e0213 */
[----:B------:R-:W-:Y:S01]  /*10ca0*/  ISETP.GT.U32.AND P1, PT, R4, R11, PT ;  /* 0x0000000b0400720c */ /* 0x000fe20003f24070 */
[----:B------:R-:W-:Y:S01]  /*10cb0*/  @!P3 IMAD.IADD R10, R10, 0x1, -R4 ;  /* 0x000000010a0ab824 */ /* 0x000fe200078e0a04 */
[----:B------:R-:W-:Y:S01]  /*10cc0*/  ISETP.GT.U32.AND P3, PT, R4, R8, PT ;  /* 0x000000080400720c */ /* 0x000fe20003f64070 */
[----:B------:R-:W-:-:S04]  /*10cd0*/  IMAD.HI.U32 R16, R2, R17, RZ ;  /* 0x0000001102107227 */ /* 0x000fc800078e00ff */
[----:B------:R-:W-:Y:S01]  /*10ce0*/  @!P5 IMAD.MOV R14, RZ, RZ, -R14 ;  /* 0x000000ffff0ed224 */ /* 0x000fe200078e0a0e */
[C---:B------:R-:W-:Y:S01]  /*10cf0*/  ISETP.GT.U32.AND P5, PT, R4.reuse, R3, PT ;  /* 0x000000030400720c */ /* 0x040fe20003fa4070 */
[----:B0-----:R-:W-:Y:S02]  /*10d00*/  IMAD.MOV.U32 R7, RZ, RZ, R9 ;  /* 0x000000ffff077224 */ /* 0x001fe400078e0009 */
[----:B------:R-:W-:Y:S01]  /*10d10*/  IMAD.MOV R16, RZ, RZ, -R16 ;  /* 0x000000ffff107224 */ /* 0x000fe200078e0a10 */
[----:B------:R0:W-:Y:S01]  /*10d20*/  STL [R1+0x4bc], R14 ;  /* 0x0004bc0e01007387 */ /* 0x0001e20000100800 */
[----:B------:R-:W-:Y:S01]  /*10d30*/  @!P6 IMAD.MOV R7, RZ, RZ, -R7 ;  /* 0x000000ffff07e224 */ /* 0x000fe200078e0a07 */
[----:B------:R-:W-:Y:S01]  /*10d40*/  ISETP.GE.AND P6, PT, R15, RZ, PT ;  /* 0x000000ff0f00720c */ /* 0x000fe20003fc6270 */
[----:B------:R-:W-:Y:S01]  /*10d50*/  IMAD R9, R4, R16, R17 ;  /* 0x0000001004097224 */ /* 0x000fe200078e0211 */
[----:B------:R-:W-:Y:S01]  /*10d60*/  IABS R17, R21 ;  /* 0x0000001500117213 */ /* 0x000fe20000000000 */
[----:B------:R-:W-:Y:S01]  /*10d70*/  VIADD R15, R0, 0xbf ;  /* 0x000000bf000f7836 */ /* 0x000fe20000000000 */
[----:B------:R1:W-:Y:S01]  /*10d80*/  STL [R1+0x4b8], R7 ;  /* 0x0004b80701007387 */ /* 0x0003e20000100800 */
[--C-:B------:R-:W-:Y:S01]  /*10d90*/  @!P1 IMAD.IADD R11, R11, 0x1, -R4.reuse ;  /* 0x000000010b0b9824 */ /* 0x100fe200078e0a04 */
[----:B------:R-:W-:Y:S01]  /*10da0*/  ISETP.GT.U32.AND P1, PT, R4, R9, PT ;  /* 0x000000090400720c */ /* 0x000fe20003f24070 */
[----:B------:R-:W-:Y:S01]  /*10db0*/  @!P3 IMAD.IADD R8, R8, 0x1, -R4 ;  /* 0x000000010808b824 */ /* 0x000fe200078e0a04 */
[----:B------:R-:W-:Y:S01]  /*10dc0*/  IABS R16, R15 ;  /* 0x0000000f00107213 */ /* 0x000fe20000000000 */
[----:B------:R-:W-:-:S02]  /*10dd0*/  IMAD.MOV.U32 R19, RZ, RZ, R10 ;  /* 0x000000ffff137224 */ /* 0x000fc400078e000a */
[----:B------:R-:W-:Y:S01]  /*10de0*/  @!P5 IMAD.IADD R3, R3, 0x1, -R4 ;  /* 0x000000010303d824 */ /* 0x000fe200078e0a04 */
[----:B------:R-:W-:Y:S01]  /*10df0*/  ISETP.GE.AND P5, PT, R13, RZ, PT ;  /* 0x000000ff0d00720c */ /* 0x000fe20003fa6270 */
[----:B------:R-:W-:Y:S01]  /*10e00*/  @!P0 IMAD.MOV R19, RZ, RZ, -R19 ;  /* 0x000000ffff138224 */ /* 0x000fe200078e0a13 */
[C---:B------:R-:W-:Y:S01]  /*10e10*/  ISETP.GT.U32.AND P0, PT, R4.reuse, R8, PT ;  /* 0x000000080400720c */ /* 0x040fe20003f04070 */
[----:B------:R-:W-:Y:S01]  /*10e20*/  IMAD.MOV.U32 R13, RZ, RZ, R17 ;  /* 0x000000ffff0d7224 */ /* 0x000fe200078e0011 */
[----:B------:R-:W-:Y:S01]  /*10e30*/  ISETP.GT.U32.AND P3, PT, R4, R3, PT ;  /* 0x000000030400720c */ /* 0x000fe20003f64070 */
[----:B0-----:R-:W-:Y:S01]  /*10e40*/  VIADD R14, R0, 0xbd ;  /* 0x000000bd000e7836 */ /* 0x001fe20000000000 */
[----:B------:R0:W-:Y:S01]  /*10e50*/  STL [R1+0x4b4], R19 ;  /* 0x0004b41301007387 */ /* 0x0001e20000100800 */
[----:B------:R-:W-:-:S03]  /*10e60*/  IMAD.HI.U32 R17, R2, R16, RZ ;  /* 0x0000001002117227 */ /* 0x000fc600078e00ff */
[----:B------:R-:W-:Y:S01]  /*10e70*/  IABS R18, R14 ;  /* 0x0000000e00127213 */ /* 0x000fe20000000000 */
[----:B------:R-:W-:-:S04]  /*10e80*/  IMAD.HI.U32 R10, R2, R13, RZ ;  /* 0x0000000d020a7227 */ /* 0x000fc800078e00ff */
[----:B-1----:R-:W-:Y:S02]  /*10e90*/  IMAD.MOV.U32 R7, RZ, RZ, R11 ;  /* 0x000000ffff077224 */ /* 0x002fe400078e000b */
[----:B------:R-:W-:Y:S02]  /*10ea0*/  IMAD.MOV R17, RZ, RZ, -R17 ;  /* 0x000000ffff117224 */ /* 0x000fe400078e0a11 */
[----:B------:R-:W-:Y:S02]  /*10eb0*/  IMAD.MOV R11, RZ, RZ, -R10 ;  /* 0x000000ffff0b7224 */ /* 0x000fe400078e0a0a */
[----:B------:R-:W-:Y:S02]  /*10ec0*/  @!P1 IMAD.IADD R9, R9, 0x1, -R4 ;  /* 0x0000000109099824 */ /* 0x000fe400078e0a04 */
[----:B------:R-:W-:Y:S01]  /*10ed0*/  @!P4 IMAD.MOV R7, RZ, RZ, -R7 ;  /* 0x000000ffff07c224 */ /* 0x000fe200078e0a07 */
[----:B------:R-:W-:Y:S01]  /*10ee0*/  ISETP.GE.AND P4, PT, R12, RZ, PT ;  /* 0x000000ff0c00720c */ /* 0x000fe20003f86270 */
[C---:B------:R-:W-:Y:S01]  /*10ef0*/  IMAD R10, R4.reuse, R17, R16 ;  /* 0x00000011040a7224 */ /* 0x040fe200078e0210 */
[----:B------:R-:W-:Y:S01]  /*10f00*/  ISETP.GT.U32.AND P1, PT, R4, R9, PT ;  /* 0x000000090400720c */ /* 0x000fe20003f24070 */
[----:B------:R-:W-:Y:S01]  /*10f10*/  IMAD.MOV.U32 R12, RZ, RZ, R18 ;  /* 0x000000ffff0c7224 */ /* 0x000fe200078e0012 */
[----:B------:R1:W-:Y:S01]  /*10f20*/  STL [R1+0x4b0], R7 ;  /* 0x0004b00701007387 */ /* 0x0003e20000100800 */
[----:B------:R-:W-:Y:S01]  /*10f30*/  @!P0 IMAD.IADD R8, R8, 0x1, -R4 ;  /* 0x0000000108088824 */ /* 0x000fe200078e0a04 */
[----:B------:R-:W-:Y:S01]  /*10f40*/  ISETP.GT.U32.AND P0, PT, R4, R10, PT ;  /* 0x0000000a0400720c */ /* 0x000fe20003f04070 */
[----:B------:R-:W-:-:S04]  /*10f50*/  IMAD.HI.U32 R16, R2, R12, RZ ;  /* 0x0000000c02107227 */ /* 0x000fc800078e00ff */
[----:B------:R-:W-:Y:S02]  /*10f60*/  IMAD.MOV R17, RZ, RZ, -R16 ;  /* 0x000000ffff117224 */ /* 0x000fe400078e0a10 */
[C---:B------:R-:W-:Y:S02]  /*10f70*/  IMAD R11, R4.reuse, R11, R13 ;  /* 0x0000000b040b7224 */ /* 0x040fe400078e020d */
[C---:B------:R-:W-:Y:S02]  /*10f80*/  IMAD R12, R4.reuse, R17, R12 ;  /* 0x00000011040c7224 */ /* 0x040fe400078e020c */
[--C-:B------:R-:W-:Y:S01]  /*10f90*/  @!P3 IMAD.IADD R3, R3, 0x1, -R4.reuse ;  /* 0x000000010303b824 */ /* 0x100fe200078e0a04 */
[----:B------:R-:W-:Y:S01]  /*10fa0*/  ISETP.GE.AND P3, PT, R15, RZ, PT ;  /* 0x000000ff0f00720c */ /* 0x000fe20003f66270 */
        /* <DEDUP_REMOVED lines=8> */
[----:B------:R-:W-:Y:S01]  /*11030*/  IMAD.MOV.U32 R24, RZ, RZ, R3 ;  /* 0x000000ffff187224 */ /* 0x000fe200078e0003 */
[----:B0-----:R-:W-:Y:S01]  /*11040*/  IABS R19, R16 ;  /* 0x0000001000137213 */ /* 0x001fe20000000000 */
[----:B------:R-:W-:Y:S01]  /*11050*/  IMAD.MOV.U32 R3, RZ, RZ, R9 ;  /* 0x000000ffff037224 */ /* 0x000fe200078e0009 */
[----:B------:R-:W-:Y:S01]  /*11060*/  IABS R20, R17 ;  /* 0x0000001100147213 */ /* 0x000fe20000000000 */
[----:B------:R-:W-:-:S04]  /*11070*/  IMAD.HI.U32 R22, R2, R13, RZ ;  /* 0x0000000d02167227 */ /* 0x000fc800078e00ff */
[--C-:B------:R-:W-:Y:S01]  /*11080*/  @!P1 IMAD.IADD R11, R11, 0x1, -R4.reuse ;  /* 0x000000010b0b9824 */ /* 0x100fe200078e0a04 */
[----:B------:R-:W-:Y:S01]  /*11090*/  ISETP.GE.AND P1, PT, R21, RZ, PT ;  /* 0x000000ff1500720c */ /* 0x000fe20003f26270 */
[----:B------:R-:W-:Y:S01]  /*110a0*/  @!P0 IMAD.IADD R12, R12, 0x1, -R4 ;  /* 0x000000010c0c8824 */ /* 0x000fe200078e0a04 */
[----:B------:R-:W-:Y:S01]  /*110b0*/  ISETP.GT.U32.AND P0, PT, R4, R10, PT ;  /* 0x0000000a0400720c */ /* 0x000fe20003f04070 */
[----:B------:R-:W-:Y:S02]  /*110c0*/  IMAD.MOV R22, RZ, RZ, -R22 ;  /* 0x000000ffff167224 */ /* 0x000fe400078e0a16 */
[----:B------:R-:W-:-:S04]  /*110d0*/  IMAD.HI.U32 R21, R2, R19, RZ ;  /* 0x0000001302157227 */ /* 0x000fc800078e00ff */
[----:B------:R-:W-:Y:S02]  /*110e0*/  IMAD R13, R4, R22, R13 ;  /* 0x00000016040d7224 */ /* 0x000fe400078e020d */
[----:B------:R-:W-:Y:S02]  /*110f0*/  IMAD.MOV R21, RZ, RZ, -R21 ;  /* 0x000000ffff157224 */ /* 0x000fe400078e0a15 */
[----:B------:R-:W-:Y:S02]  /*11100*/  VIADD R18, R0, 0xb9 ;  /* 0x000000b900127836 */ /* 0x000fe40000000000 */
[C---:B------:R-:W-:Y:S02]  /*11110*/  IMAD R19, R4.reuse, R21, R19 ;  /* 0x0000001504137224 */ /* 0x040fe400078e0213 */
[----:B------:R-:W-:Y:S01]  /*11120*/  @!P4 IMAD.MOV R3, RZ, RZ, -R3 ;  /* 0x000000ffff03c224 */ /* 0x000fe200078e0a03 */
[C---:B------:R-:W-:Y:S01]  /*11130*/  ISETP.GT.U32.AND P4, PT, R4.reuse, R13, PT ;  /* 0x0000000d0400720c */ /* 0x040fe20003f84070 */
[----:B------:R-:W-:Y:S01]  /*11140*/  @!P6 IMAD.MOV R24, RZ, RZ, -R24 ;  /* 0x000000ffff18e224 */ /* 0x000fe200078e0a18 */
[----:B------:R-:W-:Y:S01]  /*11150*/  IABS R22, R18 ;  /* 0x0000001200167213 */ /* 0x000fe20000000000 */
[----:B-1----:R-:W-:Y:S01]  /*11160*/  IMAD.MOV.U32 R7, RZ, RZ, R8 ;  /* 0x000000ffff077224 */ /* 0x002fe200078e0008 */
[----:B------:R-:W-:Y:S01]  /*11170*/  ISETP.GT.U32.AND P6, PT, R4, R11, PT ;  /* 0x0000000b0400720c */ /* 0x000fe20003fc4070 */
[----:B------:R-:W-:Y:S01]  /*11180*/  IMAD.HI.U32 R23, R2, R20, RZ ;  /* 0x0000001402177227 */ /* 0x000fe200078e00ff */
[----:B------:R-:W-:Y:S03]  /*11190*/  STL [R1+0x4ac], R24 ;  /* 0x0004ac1801007387 */ /* 0x000fe60000100800 */
[----:B------:R-:W-:Y:S01]  /*111a0*/  @!P0 IMAD.IADD R10, R10, 0x1, -R4 ;  /* 0x000000010a0a8824 */ /* 0x000fe200078e0a04 */
[C---:B------:R-:W-:Y:S01]  /*111b0*/  ISETP.GT.U32.AND P0, PT, R4.reuse, R19, PT ;  /* 0x000000130400720c */ /* 0x040fe20003f04070 */
[----:B------:R-:W-:Y:S01]  /*111c0*/  @!P5 IMAD.MOV R7, RZ, RZ, -R7 ;  /* 0x000000ffff07d224 */ /* 0x000fe200078e0a07 */
[----:B------:R-:W-:Y:S01]  /*111d0*/  ISETP.GT.U32.AND P5, PT, R4, R12, PT ;  /* 0x0000000c0400720c */ /* 0x000fe20003fa4070 */
[----:B------:R-:W-:-:S02]  /*111e0*/  IMAD.MOV R23, RZ, RZ, -R23 ;  /* 0x000000ffff177224 */ /* 0x000fc400078e0a17 */
[----:B------:R-:W-:Y:S01]  /*111f0*/  IMAD.HI.U32 R8, R2, R22, RZ ;  /* 0x0000001602087227 */ /* 0x000fe200078e00ff */
[----:B------:R-:W-:Y:S03]  /*11200*/  STL [R1+0x4a8], R7 ;  /* 0x0004a80701007387 */ /* 0x000fe60000100800 */
[C---:B------:R-:W-:Y:S01]  /*11210*/  IMAD R20, R4.reuse, R23, R20 ;  /* 0x0000001704147224 */ /* 0x040fe200078e0214 */
[----:B------:R0:W-:Y:S01]  /*11220*/  STL [R1+0x4a4], R3 ;  /* 0x0004a40301007387 */ /* 0x0001e20000100800 */
[----:B------:R-:W-:Y:S02]  /*11230*/  IMAD.MOV R8, RZ, RZ, -R8 ;  /* 0x000000ffff087224 */ /* 0x000fe400078e0a08 */
[--C-:B------:R-:W-:Y:S01]  /*11240*/  @!P4 IMAD.IADD R13, R13, 0x1, -R4.reuse ;  /* 0x000000010d0dc824 */ /* 0x100fe200078e0a04 */
[----:B------:R-:W-:Y:S01]  /*11250*/  ISETP.GE.AND P4, PT, R15, RZ, PT ;  /* 0x000000ff0f00720c */ /* 0x000fe20003f86270 */
[----:B------:R-:W-:Y:S01]  /*11260*/  @!P6 IMAD.IADD R11, R11, 0x1, -R4 ;  /* 0x000000010b0be824 */ /* 0x000fe200078e0a04 */
[C---:B------:R-:W-:Y:S01]  /*11270*/  ISETP.GT.U32.AND P6, PT, R4.reuse, R20, PT ;  /* 0x000000140400720c */ /* 0x040fe20003fc4070 */
[----:B------:R-:W-:-:S02]  /*11280*/  IMAD R22, R4, R8, R22 ;  /* 0x0000000804167224 */ /* 0x000fc400078e0216 */
[--C-:B------:R-:W-:Y:S01]  /*11290*/  @!P0 IMAD.IADD R19, R19, 0x1, -R4.reuse ;  /* 0x0000000113138824 */ /* 0x100fe200078e0a04 */
[----:B------:R-:W-:Y:S01]  /*112a0*/  ISETP.GT.U32.AND P0, PT, R4, R13, PT ;  /* 0x0000000d0400720c */ /* 0x000fe20003f04070 */
[----:B0-----:R-:W-:Y:S02]  /*112b0*/  VIADD R3, R0, 0xb8 ;  /* 0x000000b800037836 */ /* 0x001fe40000000000 */
[----:B------:R-:W-:Y:S01]  /*112c0*/  @!P1 IMAD.MOV R11, RZ, RZ, -R11 ;  /* 0x000000ffff0b9224 */ /* 0x000fe200078e0a0b */
[----:B------:R-:W-:Y:S01]  /*112d0*/  ISETP.GT.U32.AND P1, PT, R4, R22, PT ;  /* 0x000000160400720c */ /* 0x000fe20003f24070 */
[----:B------:R-:W-:Y:S01]  /*112e0*/  @!P5 IMAD.IADD R12, R12, 0x1, -R4 ;  /* 0x000000010c0cd824 */ /* 0x000fe200078e0a04 */
[----:B------:R-:W-:Y:S01]  /*112f0*/  ISETP.GE.AND P5, PT, R14, RZ, PT ;  /* 0x000000ff0e00720c */ /* 0x000fe20003fa6270 */
[----:B------:R-:W-:Y:S01]  /*11300*/  IMAD.MOV.U32 R7, RZ, RZ, R10 ;  /* 0x000000ffff077224 */ /* 0x000fe200078e000a */
[----:B------:R-:W-:Y:S01]  /*11310*/  IABS R14, R3 ;  /* 0x00000003000e7213 */ /* 0x000fe20000000000 */
[----:B------:R-:W-:-:S02]  /*11320*/  VIADD R9, R0, 0xb7 ;  /* 0x000000b700097836 */ /* 0x000fc40000000000 */
[----:B------:R-:W-:Y:S02]  /*11330*/  @!P3 IMAD.MOV R7, RZ, RZ, -R7 ;  /* 0x000000ffff07b224 */ /* 0x000fe400078e0a07 */
[----:B------:R-:W-:Y:S01]  /*11340*/  IMAD.HI.U32 R10, R2, R14, RZ ;  /* 0x0000000e020a7227 */ /* 0x000fe200078e00ff */
[----:B------:R-:W-:Y:S02]  /*11350*/  IABS R8, R9 ;  /* 0x0000000900087213 */ /* 0x000fe40000000000 */
[----:B------:R0:W-:Y:S01]  /*11360*/  STL [R1+0x49c], R7 ;  /* 0x00049c0701007387 */ /* 0x0001e20000100800 */
[--C-:B------:R-:W-:Y:S01]  /*11370*/  @!P6 IMAD.IADD R20, R20, 0x1, -R4.reuse ;  /* 0x000000011414e824 */ /* 0x100fe200078e0a04 */
[C---:B------:R-:W-:Y:S01]  /*11380*/  ISETP.GT.U32.AND P6, PT, R4.reuse, R19, PT ;  /* 0x000000130400720c */ /* 0x040fe20003fc4070 */
[----:B------:R-:W-:Y:S01]  /*11390*/  @!P0 IMAD.IADD R13, R13, 0x1, -R4 ;  /* 0x000000010d0d8824 */ /* 0x000fe200078e0a04 */
[----:B------:R-:W-:Y:S01]  /*113a0*/  ISETP.GE.AND P0, PT, R17, RZ, PT ;  /* 0x000000ff1100720c */ /* 0x000fe20003f06270 */
[----:B------:R-:W-:Y:S01]  /*113b0*/  IMAD.MOV R10, RZ, RZ, -R10 ;  /* 0x000000ffff0a7224 */ /* 0x000fe200078e0a0a */
[----:B------:R-:W-:Y:S01]  /*113c0*/  ISETP.GT.U32.AND P3, PT, R4, R20, PT ;  /* 0x000000140400720c */ /* 0x000fe20003f64070 */
[----:B------:R-:W-:Y:S01]  /*113d0*/  @!P1 IMAD.IADD R22, R22, 0x1, -R4 ;  /* 0x0000000116169824 */ /* 0x000fe200078e0a04 */
[----:B------:R1:W-:Y:S01]  /*113e0*/  STL [R1+0x498], R11 ;  /* 0x0004980b01007387 */ /* 0x0003e20000100800 */
[----:B------:R-:W-:-:S02]  /*113f0*/  IMAD R14, R4, R10, R14 ;  /* 0x0000000a040e7224 */ /* 0x000fc400078e020e */
[----:B0-----:R-:W-:Y:S01]  /*11400*/  IMAD.MOV.U32 R7, RZ, RZ, R12 ;  /* 0x000000ffff077224 */ /* 0x001fe200078e000c */
[----:B------:R-:W-:Y:S01]  /*11410*/  ISETP.GT.U32.AND P1, PT, R4, R22, PT ;  /* 0x000000160400720c */ /* 0x000fe20003f24070 */
[----:B------:R-:W-:Y:S02]  /*11420*/  IMAD.MOV.U32 R12, RZ, RZ, R13 ;  /* 0x000000ffff0c7224 */ /* 0x000fe400078e000d */
[----:B------:R-:W-:-:S04]  /*11430*/  IMAD.HI.U32 R15, R2, R8, RZ ;  /* 0x00000008020f7227 */ /* 0x000fc800078e00ff */
[----:B------:R-:W-:Y:S01]  /*11440*/  @!P4 IMAD.MOV R12, RZ, RZ, -R12 ;  /* 0x000000ffff0cc224 */ /* 0x000fe200078e0a0c */
[----:B------:R-:W-:Y:S01]  /*11450*/  ISETP.GT.U32.AND P4, PT, R4, R14, PT ;  /* 0x0000000e0400720c */ /* 0x000fe20003f84070 */
[----:B------:R-:W-:Y:S01]  /*11460*/  @!P5 IMAD.MOV R7, RZ, RZ, -R7 ;  /* 0x000000ffff07d224 */ /* 0x000fe200078e0a07 */
[----:B------:R-:W-:Y:S01]  /*11470*/  ISETP.GE.AND P5, PT, R16, RZ, PT ;  /* 0x000000ff1000720c */ /* 0x000fe20003fa6270 */
[----:B------:R-:W-:Y:S02]  /*11480*/  IMAD.MOV R15, RZ, RZ, -R15 ;  /* 0x000000ffff0f7224 */ /* 0x000fe400078e0a0f */
[--C-:B------:R-:W-:Y:S01]  /*11490*/  @!P6 IMAD.IADD R19, R19, 0x1, -R4.reuse ;  /* 0x000000011313e824 */ /* 0x100fe200078e0a04 */
[----:B------:R0:W-:Y:S01]  /*114a0*/  STL [R1+0x494], R7 ;  /* 0x0004940701007387 */ /* 0x0001e20000100800 */
[----:B------:R-:W-:Y:S01]  /*114b0*/  @!P3 IMAD.IADD R20, R20, 0x1, -R4 ;  /* 0x000000011414b824 */ /* 0x000fe200078e0a04 */
[----:B------:R-:W-:Y:S01]  /*114c0*/  ISETP.GE.AND P3, PT, R3, RZ, PT ;  /* 0x000000ff0300720c */ /* 0x000fe20003f66270 */
[----:B------:R-:W-:Y:S01]  /*114d0*/  IMAD R15, R4, R15, R8 ;  /* 0x0000000f040f7224 */ /* 0x000fe200078e0208 */
[----:B------:R-:W-:Y:S01]  /*114e0*/  ISETP.GE.AND P6, PT, R18, RZ, PT ;  /* 0x000000ff1200720c */ /* 0x000fe20003fc6270 */
[----:B------:R-:W-:Y:S01]  /*114f0*/  VIADD R3, R0, 0xb6 ;  /* 0x000000b600037836 */ /* 0x000fe20000000000 */
[----:B------:R2:W-:Y:S01]  /*11500*/  STL [R1+0x490], R12 ;  /* 0x0004900c01007387 */ /* 0x0005e20000100800 */
[----:B-1----:R-:W-:-:S02]  /*11510*/  IMAD.MOV.U32 R11, RZ, RZ, R19 ;  /* 0x000000ffff0b7224 */ /* 0x002fc400078e0013 */
[----:B------:R-:W-:Y:S01]  /*11520*/  @!P1 IMAD.IADD R22, R22, 0x1, -R4 ;  /* 0x0000000116169824 */ /* 0x000fe200078e0a04 */
[----:B------:R-:W-:Y:S01]  /*11530*/  ISETP.GT.U32.AND P1, PT, R4, R15, PT ;  /* 0x0000000f0400720c */ /* 0x000fe20003f24070 */
[----:B0-----:R-:W-:Y:S02]  /*11540*/  IMAD.MOV.U32 R7, RZ, RZ, R20 ;  /* 0x000000ffff077224 */ /* 0x001fe400078e0014 */
[----:B------:R-:W-:Y:S02]  /*11550*/  @!P4 IMAD.IADD R14, R14, 0x1, -R4 ;  /* 0x000000010e0ec824 */ /* 0x000fe400078e0a04 */
[----:B------:R-:W-:Y:S01]  /*11560*/  @!P5 IMAD.MOV R11, RZ, RZ, -R11 ;  /* 0x000000ffff0bd224 */ /* 0x000fe200078e0a0b */
[----:B--2---:R-:W-:Y:S01]  /*11570*/  IABS R12, R3 ;  /* 0x00000003000c7213 */ /* 0x004fe20000000000 */
[----:B------:R-:W-:Y:S01]  /*11580*/  @!P0 IMAD.MOV R7, RZ, RZ, -R7 ;  /* 0x000000ffff078224 */ /* 0x000fe200078e0a07 */
[----:B------:R-:W-:Y:S01]  /*11590*/  ISETP.GT.U32.AND P4, PT, R4, R14, PT ;  /* 0x0000000e0400720c */ /* 0x000fe20003f84070 */
[----:B------:R-:W-:Y:S01]  /*115a0*/  VIADD R21, R0, 0xa8 ;  /* 0x000000a800157836 */ /* 0x000fe20000000000 */
[----:B------:R0:W-:Y:S01]  /*115b0*/  STL [R1+0x48c], R11 ;  /* 0x00048c0b01007387 */ /* 0x0001e20000100800 */
[----:B------:R-:W-:Y:S01]  /*115c0*/  IMAD.HI.U32 R10, R2, R12, RZ ;  /* 0x0000000c020a7227 */ /* 0x000fe200078e00ff */
[----:B------:R-:W-:-:S02]  /*115d0*/  ISETP.GE.AND P0, PT, R3, RZ, PT ;  /* 0x000000ff0300720c */ /* 0x000fc40003f06270 */
[----:B------:R1:W-:Y:S01]  /*115e0*/  STL [R1+0x488], R7 ;  /* 0x0004880701007387 */ /* 0x0003e20000100800 */
[----:B------:R-:W-:Y:S01]  /*115f0*/  IMAD.MOV R13, RZ, RZ, -R10 ;  /* 0x000000ffff0d7224 */ /* 0x000fe200078e0a0a */
[----:B------:R-:W-:Y:S01]  /*11600*/  ISETP.GE.AND P5, PT, R9, RZ, PT ;  /* 0x000000ff0900720c */ /* 0x000fe20003fa6270 */
[--C-:B------:R-:W-:Y:S02]  /*11610*/  @!P1 IMAD.IADD R15, R15, 0x1, -R4.reuse ;  /* 0x000000010f0f9824 */ /* 0x100fe400078e0a04 */
[C---:B------:R-:W-:Y:S02]  /*11620*/  VIADD R9, R0.reuse, 0xb4 ;  /* 0x000000b400097836 */ /* 0x040fe40000000000 */
[----:B0-----:R-:W-:Y:S01]  /*11630*/  VIADD R11, R0, 0xb5 ;  /* 0x000000b5000b7836 */ /* 0x001fe20000000000 */
[----:B------:R-:W-:Y:S01]  /*11640*/  ISETP.GT.U32.AND P1, PT, R4, R15, PT ;  /* 0x0000000f0400720c */ /* 0x000fe20003f24070 */
[----:B------:R-:W-:Y:S01]  /*11650*/  @!P4 IMAD.IADD R14, R14, 0x1, -R4 ;  /* 0x000000010e0ec824 */ /* 0x000fe200078e0a04 */
[----:B------:R-:W-:Y:S01]  /*11660*/  IABS R8, R9 ;  /* 0x0000000900087213 */ /* 0x000fe20000000000 */
[----:B-1----:R-:W-:Y:S01]  /*11670*/  IMAD.MOV.U32 R7, RZ, RZ, R22 ;  /* 0x000000ffff077224 */ /* 0x002fe200078e0016 */
[----:B------:R-:W-:Y:S01]  /*11680*/  IABS R3, R11 ;  /* 0x0000000b00037213 */ /* 0x000fe20000000000 */
[----:B------:R-:W-:-:S02]  /*11690*/  VIADD R22, R0, 0xaa ;  /* 0x000000aa00167836 */ /* 0x000fc40000000000 */
[----:B------:R-:W-:Y:S01]  /*116a0*/  @!P6 IMAD.MOV R7, RZ, RZ, -R7 ;  /* 0x000000ffff07e224 */ /* 0x000fe200078e0a07 */
[----:B------:R-:W-:Y:S01]  /*116b0*/  ISETP.GE.AND P6, PT, R11, RZ, PT ;  /* 0x000000ff0b00720c */ /* 0x000fe20003fc6270 */
[----:B------:R-:W-:Y:S02]  /*116c0*/  IMAD R11, R4, R13, R12 ;  /* 0x0000000d040b7224 */ /* 0x000fe400078e020c */
[----:B------:R-:W-:Y:S01]  /*116d0*/  IMAD.HI.U32 R10, R2, R3, RZ ;  /* 0x00000003020a7227 */ /* 0x000fe200078e00ff */
[----:B------:R0:W-:Y:S02]  /*116e0*/  STL [R1+0x484], R7 ;  /* 0x0004840701007387 */ /* 0x0001e40000100800 */
[----:B------:R-:W-:Y:S01]  /*116f0*/  ISETP.GT.U32.AND P4, PT, R4, R11, PT ;  /* 0x0000000b0400720c */ /* 0x000fe20003f84070 */
[----:B------:R-:W-:Y:S02]  /*11700*/  IMAD.MOV R10, RZ, RZ, -R10 ;  /* 0x000000ffff0a7224 */ /* 0x000fe400078e0a0a */
[----:B------:R-:W-:-:S02]  /*11710*/  VIADD R12, R0, 0xb2 ;  /* 0x000000b2000c7836 */ /* 0x000fc40000000000 */
[----:B------:R-:W-:Y:S02]  /*11720*/  IMAD R3, R4, R10, R3 ;  /* 0x0000000a04037224 */ /* 0x000fe400078e0203 */
[----:B------:R-:W-:Y:S01]  /*11730*/  IMAD.HI.U32 R16, R2, R8, RZ ;  /* 0x0000000802107227 */ /* 0x000fe200078e00ff */
[----:B------:R-:W-:-:S03]  /*11740*/  IABS R18, R12 ;  /* 0x0000000c00127213 */ /* 0x000fc60000000000 */
[----:B------:R-:W-:Y:S02]  /*11750*/  VIADD R13, R0, 0xb3 ;  /* 0x000000b3000d7836 */ /* 0x000fe40000000000 */
[----:B------:R-:W-:Y:S01]  /*11760*/  @!P1 IMAD.IADD R15, R15, 0x1, -R4 ;  /* 0x000000010f0f9824 */ /* 0x000fe200078e0a04 */
[C---:B------:R-:W-:Y:S01]  /*11770*/  ISETP.GT.U32.AND P1, PT, R4.reuse, R3, PT ;  /* 0x000000030400720c */ /* 0x040fe20003f24070 */
[----:B------:R-:W-:Y:S01]  /*11780*/  IMAD.MOV R16, RZ, RZ, -R16 ;  /* 0x000000ffff107224 */ /* 0x000fe200078e0a10 */
[----:B------:R-:W-:Y:S01]  /*11790*/  IABS R17, R13 ;  /* 0x0000000d00117213 */ /* 0x000fe20000000000 */
[----:B------:R-:W-:Y:S02]  /*117a0*/  @!P4 IMAD.IADD R11, R11, 0x1, -R4 ;  /* 0x000000010b0bc824 */ /* 0x000fe400078e0a04 */
[C---:B------:R-:W-:Y:S02]  /*117b0*/  IMAD R8, R4.reuse, R16, R8 ;  /* 0x0000001004087224 */ /* 0x040fe400078e0208 */
[----:B0-----:R-:W-:Y:S01]  /*117c0*/  IMAD.MOV.U32 R7, RZ, RZ, R14 ;  /* 0x000000ffff077224 */ /* 0x001fe200078e000e */
[----:B------:R-:W-:Y:S01]  /*117d0*/  ISETP.GT.U32.AND P4, PT, R4, R11, PT ;  /* 0x0000000b0400720c */ /* 0x000fe20003f84070 */
[----:B------:R-:W-:-:S02]  /*117e0*/  IMAD.MOV.U32 R14, RZ, RZ, R18 ;  /* 0x000000ffff0e7224 */ /* 0x000fc400078e0012 */
[----:B------:R-:W-:-:S04]  /*117f0*/  IMAD.HI.U32 R18, R2, R17, RZ ;  /* 0x0000001102127227 */ /* 0x000fc800078e00ff */
[----:B------:R-:W-:Y:S01]  /*11800*/  @!P3 IMAD.MOV R7, RZ, RZ, -R7 ;  /* 0x000000ffff07b224 */ /* 0x000fe200078e0a07 */
[C---:B------:R-:W-:Y:S01]  /*11810*/  ISETP.GT.U32.AND P3, PT, R4.reuse, R8, PT ;  /* 0x000000080400720c */ /* 0x040fe20003f64070 */
[----:B------:R-:W-:Y:S02]  /*11820*/  IMAD.MOV R18, RZ, RZ, -R18 ;  /* 0x000000ffff127224 */ /* 0x000fe400078e0a12 */
[--C-:B------:R-:W-:Y:S01]  /*11830*/  @!P1 IMAD.IADD R3, R3, 0x1, -R4.reuse ;  /* 0x0000000103039824 */ /* 0x100fe200078e0a04 */
[----:B------:R0:W-:Y:S01]  /*11840*/  STL [R1+0x480], R7 ;  /* 0x0004800701007387 */ /* 0x0001e20000100800 */
[C---:B------:R-:W-:Y:S02]  /*11850*/  IMAD R17, R4.reuse, R18, R17 ;  /* 0x0000001204117224 */ /* 0x040fe400078e0211 */
[----:B------:R-:W-:Y:S01]  /*11860*/  @!P4 IMAD.IADD R11, R11, 0x1, -R4 ;  /* 0x000000010b0bc824 */ /* 0x000fe200078e0a04 */
[----:B------:R-:W-:Y:S01]  /*11870*/  ISETP.GT.U32.AND P1, PT, R4, R3, PT ;  /* 0x000000030400720c */ /* 0x000fe20003f24070 */
[----:B------:R-:W-:Y:S01]  /*11880*/  VIADD R10, R0, 0xb1 ;  /* 0x000000b1000a7836 */ /* 0x000fe20000000000 */
[----:B------:R-:W-:Y:S01]  /*11890*/  ISETP.GT.U32.AND P4, PT, R4, R17, PT ;  /* 0x000000110400720c */ /* 0x000fe20003f84070 */
[----:B------:R-:W-:-:S02]  /*118a0*/  VIADD R19, R0, 0xa5 ;  /* 0x000000a500137836 */ /* 0x000fc40000000000 */
[----:B------:R-:W-:Y:S01]  /*118b0*/  @!P3 IMAD.IADD R8, R8, 0x1, -R4 ;  /* 0x000000010808b824 */ /* 0x000fe200078e0a04 */
[----:B------:R-:W-:Y:S01]  /*118c0*/  IABS R16, R10 ;  /* 0x0000000a00107213 */ /* 0x000fe20000000000 */
[----:B0-----:R-:W-:Y:S02]  /*118d0*/  IMAD.MOV.U32 R7, RZ, RZ, R15 ;  /* 0x000000ffff077224 */ /* 0x001fe400078e000f */
        /* <DEDUP_REMOVED lines=8> */
[----:B------:R-:W-:Y:S02]  /*11960*/  @!P4 IMAD.IADD R17, R17, 0x1, -R4 ;  /* 0x000000011111c824 */ /* 0x000fe400078e0a04 */
[----:B------:R-:W-:Y:S01]  /*11970*/  IMAD.HI.U32 R18, R2, R16, RZ ;  /* 0x0000001002127227 */ /* 0x000fe200078e00ff */
[----:B------:R-:W-:-:S02]  /*11980*/  ISETP.GT.U32.AND P1, PT, R4, R9, PT ;  /* 0x000000090400720c */ /* 0x000fc40003f24070 */
[----:B------:R-:W-:Y:S01]  /*11990*/  ISETP.GT.U32.AND P4, PT, R4, R17, PT ;  /* 0x000000110400720c */ /* 0x000fe20003f84070 */
[----:B------:R-:W-:Y:S02]  /*119a0*/  VIADD R14, R0, 0xb0 ;  /* 0x000000b0000e7836 */ /* 0x000fe40000000000 */
[----:B0-----:R-:W-:Y:S02]  /*119b0*/  IMAD.MOV.U32 R7, RZ, RZ, R11 ;  /* 0x000000ffff077224 */ /* 0x001fe400078e000b */
[----:B------:R-:W-:Y:S01]  /*119c0*/  IMAD.MOV R18, RZ, RZ, -R18 ;  /* 0x000000ffff127224 */ /* 0x000fe200078e0a12 */
[----:B------:R-:W-:Y:S01]  /*119d0*/  IABS R15, R14 ;  /* 0x0000000e000f7213 */ /* 0x000fe20000000000 */
        /* <DEDUP_REMOVED lines=9> */
[----:B------:R-:W-:Y:S01]  /*11a70*/  VIADD R13, R0, 0xaf ;  /* 0x000000af000d7836 */ /* 0x000fe20000000000 */
[----:B------:R-:W-:Y:S01]  /*11a80*/  ISETP.GE.AND P4, PT, R14, RZ, PT ;  /* 0x000000ff0e00720c */ /* 0x000fe20003f86270 */
[----:B------:R-:W-:-:S02]  /*11a90*/  VIADD R14, R0, 0xad ;  /* 0x000000ad000e7836 */ /* 0x000fc40000000000 */
[----:B------:R-:W-:Y:S02]  /*11aa0*/  VIADD R18, R0, 0xa9 ;  /* 0x000000a900127836 */ /* 0x000fe40000000000 */
[----:B0-----:R-:W-:Y:S01]  /*11ab0*/  IMAD.MOV.U32 R7, RZ, RZ, R3 ;  /* 0x000000ffff077224 */ /* 0x001fe200078e0003 */
[----:B------:R-:W-:Y:S02]  /*11ac0*/  IABS R3, R13 ;  /* 0x0000000d00037213 */ /* 0x000fe40000000000 */
[----:B------:R-:W-:Y:S01]  /*11ad0*/  IABS R23, R14 ;  /* 0x0000000e00177213 */ /* 0x000fe20000000000 */
[----:B------:R-:W-:Y:S01]  /*11ae0*/  @!P6 IMAD.MOV R7, RZ, RZ, -R7 ;  /* 0x000000ffff07e224 */ /* 0x000fe200078e0a07 */
[----:B------:R-:W-:Y:S01]  /*11af0*/  ISETP.GE.AND P6, PT, R12, RZ, PT ;  /* 0x000000ff0c00720c */ /* 0x000fe20003fc6270 */
[----:B------:R-:W-:Y:S02]  /*11b00*/  @!P3 IMAD.IADD R11, R11, 0x1, -R4 ;  /* 0x000000010b0bb824 */ /* 0x000fe400078e0a04 */
[----:B------:R-:W-:Y:S01]  /*11b10*/  IMAD.HI.U32 R10, R2, R3, RZ ;  /* 0x00000003020a7227 */ /* 0x000fe200078e00ff */
[----:B------:R0:W-:Y:S02]  /*11b20*/  STL [R1+0x474], R7 ;  /* 0x0004740701007387 */ /* 0x0001e40000100800 */
[----:B------:R-:W-:Y:S01]  /*11b30*/  ISETP.GT.U32.AND P3, PT, R4, R11, PT ;  /* 0x0000000b0400720c */ /* 0x000fe20003f64070 */
[----:B------:R-:W-:-:S02]  /*11b40*/  VIADD R12, R0, 0xae ;  /* 0x000000ae000c7836 */ /* 0x000fc40000000000 */
[----:B0-----:R-:W-:Y:S02]  /*11b50*/  IMAD.MOV.U32 R7, RZ, RZ, R8 ;  /* 0x000000ffff077224 */ /* 0x001fe400078e0008 */
[----:B------:R-:W-:-:S04]  /*11b60*/  IMAD.HI.U32 R8, R2, R15, RZ ;  /* 0x0000000f02087227 */ /* 0x000fc800078e00ff */
[----:B------:R-:W-:Y:S01]  /*11b70*/  @!P5 IMAD.MOV R7, RZ, RZ, -R7 ;  /* 0x000000ffff07d224 */ /* 0x000fe200078e0a07 */
[C---:B------:R-:W-:Y:S01]  /*11b80*/  ISETP.GT.U32.AND P5, PT, R4.reuse, R9, PT ;  /* 0x000000090400720c */ /* 0x040fe20003fa4070 */
[----:B------:R-:W-:Y:S02]  /*11b90*/  IMAD.MOV R8, RZ, RZ, -R8 ;  /* 0x000000ffff087224 */ /* 0x000fe400078e0a08 */
[----:B------:R-:W-:Y:S01]  /*11ba0*/  @!P3 IMAD.IADD R11, R11, 0x1, -R4 ;  /* 0x000000010b0bb824 */ /* 0x000fe200078e0a04 */
[----:B------:R0:W-:Y:S01]  /*11bb0*/  STL [R1+0x470], R7 ;  /* 0x0004700701007387 */ /* 0x0001e20000100800 */
[----:B------:R-:W-:Y:S02]  /*11bc0*/  IMAD R8, R4, R8, R15 ;  /* 0x0000000804087224 */ /* 0x000fe400078e020f */
[----:B------:R-:W-:Y:S02]  /*11bd0*/  IMAD.MOV R15, RZ, RZ, -R10 ;  /* 0x000000ffff0f7224 */ /* 0x000fe400078e0a0a */
[----:B------:R-:W-:-:S02]  /*11be0*/  VIADD R10, R0, 0xac ;  /* 0x000000ac000a7836 */ /* 0x000fc40000000000 */
[----:B------:R-:W-:Y:S02]  /*11bf0*/  IMAD R3, R4, R15, R3 ;  /* 0x0000000f04037224 */ /* 0x000fe400078e0203 */
[----:B------:R-:W-:Y:S01]  /*11c00*/  @!P5 IMAD.IADD R9, R9, 0x1, -R4 ;  /* 0x000000010909d824 */ /* 0x000fe200078e0a04 */
[----:B------:R-:W-:Y:S01]  /*11c10*/  ISETP.GE.AND P5, PT, R13, RZ, PT ;  /* 0x000000ff0d00720c */ /* 0x000fe20003fa6270 */
[----:B0-----:R-:W-:Y:S01]  /*11c20*/  IMAD.MOV.U32 R7, RZ, RZ, R17 ;  /* 0x000000ffff077224 */ /* 0x001fe200078e0011 */
[----:B------:R-:W-:Y:S01]  /*11c30*/  IABS R15, R10 ;  /* 0x0000000a000f7213 */ /* 0x000fe20000000000 */
[----:B------:R-:W-:Y:S01]  /*11c40*/  VIADD R17, R0, 0xa7 ;  /* 0x000000a700117836 */ /* 0x000fe20000000000 */
[----:B------:R-:W-:Y:S01]  /*11c50*/  IABS R13, R12 ;  /* 0x0000000c000d7213 */ /* 0x000fe20000000000 */
[----:B------:R-:W-:Y:S01]  /*11c60*/  @!P0 IMAD.MOV R7, RZ, RZ, -R7 ;  /* 0x000000ffff078224 */ /* 0x000fe200078e0a07 */
[C---:B------:R-:W-:Y:S02]  /*11c70*/  ISETP.GT.U32.AND P0, PT, R4.reuse, R8, PT ;  /* 0x000000080400720c */ /* 0x040fe40003f04070 */
[----:B------:R-:W-:-:S02]  /*11c80*/  ISETP.GT.U32.AND P3, PT, R4, R3, PT ;  /* 0x000000030400720c */ /* 0x000fc40003f64070 */
[----:B------:R0:W-:Y:S01]  /*11c90*/  STL [R1+0x458], R7 ;  /* 0x0004580701007387 */ /* 0x0001e20000100800 */
[----:B------:R-:W-:-:S08]  /*11ca0*/  IABS R20, R17 ;  /* 0x0000001100147213 */ /* 0x000fd00000000000 */
[----:B------:R-:W-:Y:S01]  /*11cb0*/  @!P0 IMAD.IADD R8, R8, 0x1, -R4 ;  /* 0x0000000108088824 */ /* 0x000fe200078e0a04 */
[----:B------:R-:W-:Y:S01]  /*11cc0*/  ISETP.GE.AND P0, PT, R12, RZ, PT ;  /* 0x000000ff0c00720c */ /* 0x000fe20003f06270 */
[----:B0-----:R-:W-:Y:S02]  /*11cd0*/  IMAD.MOV.U32 R7, RZ, RZ, R9 ;  /* 0x000000ffff077224 */ /* 0x001fe400078e0009 */
[----:B------:R-:W-:Y:S02]  /*11ce0*/  IMAD.MOV.U32 R9, RZ, RZ, R15 ;  /* 0x000000ffff097224 */ /* 0x000fe400078e000f */
[----:B------:R-:W-:Y:S01]  /*11cf0*/  @!P6 IMAD.MOV R7, RZ, RZ, -R7 ;  /* 0x000000ffff07e224 */ /* 0x000fe200078e0a07 */
[----:B------:R-:W-:Y:S01]  /*11d00*/  ISETP.GT.U32.AND P6, PT, R4, R8, PT ;  /* 0x000000080400720c */ /* 0x000fe20003fc4070 */
[----:B------:R-:W-:-:S03]  /*11d10*/  IMAD.HI.U32 R15, R2, R13, RZ ;  /* 0x0000000d020f7227 */ /* 0x000fc600078e00ff */
[----:B------:R0:W-:Y:S01]  /*11d20*/  STL [R1+0x460], R7 ;  /* 0x0004600701007387 */ /* 0x0001e20000100800 */
[----:B------:R-:W-:Y:S02]  /*11d30*/  @!P3 IMAD.IADD R3, R3, 0x1, -R4 ;  /* 0x000000010303b824 */ /* 0x000fe400078e0a04 */
[----:B------:R-:W-:-:S03]  /*11d40*/  IMAD.HI.U32 R12, R2, R23, RZ ;  /* 0x00000017020c7227 */ /* 0x000fc600078e00ff */
[----:B------:R-:W-:Y:S01]  /*11d50*/  ISETP.GT.U32.AND P3, PT, R4, R3, PT ;  /* 0x000000030400720c */ /* 0x000fe20003f64070 */
[----:B------:R-:W-:Y:S02]  /*11d60*/  IMAD.MOV R12, RZ, RZ, -R12 ;  /* 0x000000ffff0c7224 */ /* 0x000fe400078e0a0c */
[----:B------:R-:W-:Y:S01]  /*11d70*/  @!P6 IMAD.IADD R8, R8, 0x1, -R4 ;  /* 0x000000010808e824 */ /* 0x000fe200078e0a04 */
[----:B------:R-:W-:Y:S01]  /*11d80*/  ISETP.GE.AND P6, PT, R10, RZ, PT ;  /* 0x000000ff0a00720c */ /* 0x000fe20003fc6270 */
[----:B0-----:R-:W-:Y:S02]  /*11d90*/  IMAD.MOV.U32 R7, RZ, RZ, R11 ;  /* 0x000000ffff077224 */ /* 0x001fe400078e000b */
[----:B------:R-:W-:Y:S01]  /*11da0*/  IMAD R23, R4, R12, R23 ;  /* 0x0000000c04177224 */ /* 0x000fe200078e0217 */
[----:B------:R-:W-:Y:S01]  /*11db0*/  IABS R12, R22 ;  /* 0x00000016000c7213 */ /* 0x000fe20000000000 */
[----:B------:R-:W-:Y:S01]  /*11dc0*/  @!P1 IMAD.MOV R7, RZ, RZ, -R7 ;  /* 0x000000ffff079224 */ /* 0x000fe200078e0a07 */
[----:B------:R-:W-:Y:S01]  /*11dd0*/  ISETP.GE.AND P1, PT, R14, RZ, PT ;  /* 0x000000ff0e00720c */ /* 0x000fe20003f26270 */
[----:B------:R-:W-:-:S02]  /*11de0*/  IMAD.MOV R14, RZ, RZ, -R15 ;  /* 0x000000ffff0e7224 */ /* 0x000fc400078e0a0f */
[----:B------:R-:W-:Y:S01]  /*11df0*/  @!P3 IMAD.IADD R3, R3, 0x1, -R4 ;  /* 0x000000010303b824 */ /* 0x000fe200078e0a04 */
[----:B------:R0:W-:Y:S01]  /*11e00*/  STL [R1+0x468], R7 ;  /* 0x0004680701007387 */ /* 0x0001e20000100800 */
[----:B------:R-:W-:Y:S01]  /*11e10*/  IMAD R10, R4, R14, R13 ;  /* 0x0000000e040a7224 */ /* 0x000fe200078e020d */
[----:B------:R-:W-:Y:S01]  /*11e20*/  IABS R14, R21 ;  /* 0x00000015000e7213 */ /* 0x000fe20000000000 */
[----:B------:R-:W-:Y:S01]  /*11e30*/  IMAD.HI.U32 R11, R2, R9, RZ ;  /* 0x00000009020b7227 */ /* 0x000fe200078e00ff */
[----:B------:R-:W-:-:S03]  /*11e40*/  IABS R13, R18 ;  /* 0x00000012000d7213 */ /* 0x000fc60000000000 */
[----:B------:R-:W-:Y:S02]  /*11e50*/  IMAD.MOV R11, RZ, RZ, -R11 ;  /* 0x000000ffff0b7224 */ /* 0x000fe400078e0a0b */
[----:B------:R-:W-:-:S04]  /*11e60*/  IMAD.HI.U32 R16, R2, R12, RZ ;  /* 0x0000000c02107227 */ /* 0x000fc800078e00ff */
[----:B0-----:R-:W-:Y:S02]  /*11e70*/  IMAD.MOV.U32 R7, RZ, RZ, R8 ;  /* 0x000000ffff077224 */ /* 0x001fe400078e0008 */
[C---:B------:R-:W-:Y:S02]  /*11e80*/  IMAD R9, R4.reuse, R11, R9 ;  /* 0x0000000b04097224 */ /* 0x040fe400078e0209 */
[----:B------:R-:W-:Y:S01]  /*11e90*/  @!P4 IMAD.MOV R7, RZ, RZ, -R7 ;  /* 0x000000ffff07c224 */ /* 0x000fe200078e0a07 */
[----:B------:R-:W-:Y:S01]  /*11ea0*/  ISETP.GT.U32.AND P4, PT, R4, R10, PT ;  /* 0x0000000a0400720c */ /* 0x000fe20003f84070 */
[----:B------:R-:W-:Y:S02]  /*11eb0*/  VIADD R8, R0, 0xab ;  /* 0x000000ab00087836 */ /* 0x000fe40000000000 */
[----:B------:R-:W-:Y:S01]  /*11ec0*/  IMAD.HI.U32 R11, R2, R14, RZ ;  /* 0x0000000e020b7227 */ /* 0x000fe200078e00ff */
[----:B------:R0:W-:Y:S02]  /*11ed0*/  STL [R1+0x464], R7 ;  /* 0x0004640701007387 */ /* 0x0001e40000100800 */
[----:B------:R-:W-:Y:S01]  /*11ee0*/  ISETP.GE.AND P3, PT, R8, RZ, PT ;  /* 0x000000ff0800720c */ /* 0x000fe20003f66270 */
[----:B------:R-:W-:Y:S01]  /*11ef0*/  IMAD.MOV R16, RZ, RZ, -R16 ;  /* 0x000000ffff107224 */ /* 0x000fe200078e0a10 */
[----:B------:R-:W-:Y:S01]  /*11f00*/  IABS R8, R8 ;  /* 0x0000000800087213 */ /* 0x000fe20000000000 */
[----:B------:R-:W-:-:S04]  /*11f10*/  IMAD.HI.U32 R15, R2, R13, RZ ;  /* 0x0000000d020f7227 */ /* 0x000fc800078e00ff */
[----:B------:R-:W-:Y:S02]  /*11f20*/  @!P4 IMAD.IADD R10, R10, 0x1, -R4 ;  /* 0x000000010a0ac824 */ /* 0x000fe400078e0a04 */
[----:B0-----:R-:W-:Y:S02]  /*11f30*/  IMAD.MOV.U32 R7, RZ, RZ, R3 ;  /* 0x000000ffff077224 */ /* 0x001fe400078e0003 */
[----:B------:R-:W-:Y:S01]  /*11f40*/  IMAD.HI.U32 R3, R2, R8, RZ ;  /* 0x0000000802037227 */ /* 0x000fe200078e00ff */
[----:B------:R-:W-:-:S03]  /*11f50*/  ISETP.GT.U32.AND P4, PT, R4, R10, PT ;  /* 0x0000000a0400720c */ /* 0x000fc60003f84070 */
[----:B------:R-:W-:Y:S01]  /*11f60*/  @!P5 IMAD.MOV R7, RZ, RZ, -R7 ;  /* 0x000000ffff07d224 */ /* 0x000fe200078e0a07 */
[C---:B------:R-:W-:Y:S01]  /*11f70*/  ISETP.GT.U32.AND P5, PT, R4.reuse, R23, PT ;  /* 0x000000170400720c */ /* 0x040fe20003fa4070 */
[----:B------:R-:W-:Y:S02]  /*11f80*/  IMAD.MOV R3, RZ, RZ, -R3 ;  /* 0x000000ffff037224 */ /* 0x000fe400078e0a03 */
[----:B------:R-:W-:Y:S01]  /*11f90*/  IMAD.MOV R11, RZ, RZ, -R11 ;  /* 0x000000ffff0b7224 */ /* 0x000fe200078e0a0b */
[----:B------:R0:W-:Y:S01]  /*11fa0*/  STL [R1+0x454], R7 ;  /* 0x0004540701007387 */ /* 0x0001e20000100800 */
[----:B------:R-:W-:Y:S02]  /*11fb0*/  IMAD R8, R4, R3, R8 ;  /* 0x0000000304087224 */ /* 0x000fe400078e0208 */
[----:B------:R-:W-:-:S04]  /*11fc0*/  IMAD.HI.U32 R3, R2, R20, RZ ;  /* 0x0000001402037227 */ /* 0x000fc800078e00ff */
[--C-:B------:R-:W-:Y:S01]  /*11fd0*/  @!P4 IMAD.IADD R10, R10, 0x1, -R4.reuse ;  /* 0x000000010a0ac824 */ /* 0x100fe200078e0a04 */
[C---:B------:R-:W-:Y:S01]  /*11fe0*/  ISETP.GT.U32.AND P4, PT, R4.reuse, R9, PT ;  /* 0x000000090400720c */ /* 0x040fe20003f84070 */
[----:B------:R-:W-:Y:S02]  /*11ff0*/  @!P5 IMAD.IADD R23, R23, 0x1, -R4 ;  /* 0x000000011717d824 */ /* 0x000fe400078e0a04 */
[C---:B------:R-:W-:Y:S02]  /*12000*/  IMAD R12, R4.reuse, R16, R12 ;  /* 0x00000010040c7224 */ /* 0x040fe400078e020c */
[----:B------:R-:W-:Y:S01]  /*12010*/  IMAD.MOV.U32 R25, RZ, RZ, R10 ;  /* 0x000000ffff197224 */ /* 0x000fe200078e000a */
[----:B------:R-:W-:Y:S01]  /*12020*/  ISETP.GT.U32.AND P5, PT, R4, R23, PT ;  /* 0x000000170400720c */ /* 0x000fe20003fa4070 */
[----:B------:R-:W-:Y:S02]  /*12030*/  IMAD.MOV R15, RZ, RZ, -R15 ;  /* 0x000000ffff0f7224 */ /* 0x000fe400078e0a0f */
[----:B------:R-:W-:-:S02]  /*12040*/  IMAD.MOV R3, RZ, RZ, -R3 ;  /* 0x000000ffff037224 */ /* 0x000fc400078e0a03 */
[C---:B------:R-:W-:Y:S01]  /*12050*/  IMAD R14, R4.reuse, R11, R14 ;  /* 0x0000000b040e7224 */ /* 0x040fe200078e020e */
[----:B------:R-:W-:Y:S01]  /*12060*/  IABS R11, R19 ;  /* 0x00000013000b7213 */ /* 0x000fe20000000000 */
[--C-:B------:R-:W-:Y:S02]  /*12070*/  @!P4 IMAD.IADD R9, R9, 0x1, -R4.reuse ;  /* 0x000000010909c824 */ /* 0x100fe400078e0a04 */
[----:B------:R-:W-:Y:S01]  /*12080*/  @!P0 IMAD.MOV R25, RZ, RZ, -R25 ;  /* 0x000000ffff198224 */ /* 0x000fe200078e0a19 */
[C---:B------:R-:W-:Y:S01]  /*12090*/  ISETP.GT.U32.AND P0, PT, R4.reuse, R12, PT ;  /* 0x0000000c0400720c */ /* 0x040fe20003f04070 */
[C---:B------:R-:W-:Y:S01]  /*120a0*/  IMAD R13, R4.reuse, R15, R13 ;  /* 0x0000000f040d7224 */ /* 0x040fe200078e020d */
[C---:B------:R-:W-:Y:S01]  /*120b0*/  ISETP.GT.U32.AND P4, PT, R4.reuse, R9, PT ;  /* 0x000000090400720c */ /* 0x040fe20003f84070 */
[----:B------:R-:W-:Y:S01]  /*120c0*/  @!P5 IMAD.IADD R23, R23, 0x1, -R4 ;  /* 0x000000011717d824 */ /* 0x000fe200078e0a04 */
[C---:B------:R-:W-:Y:S01]  /*120d0*/  ISETP.GT.U32.AND P5, PT, R4.reuse, R8, PT ;  /* 0x000000080400720c */ /* 0x040fe20003fa4070 */
[----:B------:R-:W-:Y:S01]  /*120e0*/  IMAD R20, R4, R3, R20 ;  /* 0x0000000304147224 */ /* 0x000fe200078e0214 */
[----:B------:R1:W-:Y:S01]  /*120f0*/  STL [R1+0x444], R25 ;  /* 0x0004441901007387 */ /* 0x0003e20000100800 */
[----:B0-----:R-:W-:-:S02]  /*12100*/  IMAD.MOV.U32 R7, RZ, RZ, R23 ;  /* 0x000000ffff077224 */ /* 0x001fc400078e0017 */
[C---:B------:R-:W-:Y:S02]  /*12110*/  VIADD R16, R0.reuse, 0xa4 ;  /* 0x000000a400107836 */ /* 0x040fe40000000000 */
[----:B------:R-:W-:Y:S02]  /*12120*/  VIADD R15, R0, 0xa6 ;  /* 0x000000a6000f7836 */ /* 0x000fe40000000000 */
[----:B------:R-:W-:Y:S01]  /*12130*/  @!P1 IMAD.MOV R7, RZ, RZ, -R7 ;  /* 0x000000ffff079224 */ /* 0x000fe200078e0a07 */
[C---:B------:R-:W-:Y:S01]  /*12140*/  ISETP.GT.U32.AND P1, PT, R4.reuse, R13, PT ;  /* 0x0000000d0400720c */ /* 0x040fe20003f24070 */
[--C-:B------:R-:W-:Y:S01]  /*12150*/  @!P4 IMAD.IADD R9, R9, 0x1, -R4.reuse ;  /* 0x000000010909c824 */ /* 0x100fe200078e0a04 */
[----:B------:R-:W-:Y:S01]  /*12160*/  ISETP.GT.U32.AND P4, PT, R4, R14, PT ;  /* 0x0000000e0400720c */ /* 0x000fe20003f84070 */
[--C-:B------:R-:W-:Y:S01]  /*12170*/  @!P5 IMAD.IADD R8, R8, 0x1, -R4.reuse ;  /* 0x000000010808d824 */ /* 0x100fe200078e0a04 */
[----:B------:R-:W-:Y:S01]  /*12180*/  ISETP.GT.U32.AND P5, PT, R4, R20, PT ;  /* 0x000000140400720c */ /* 0x000fe20003fa4070 */
[----:B------:R-:W-:Y:S01]  /*12190*/  @!P0 IMAD.IADD R12, R12, 0x1, -R4 ;  /* 0x000000010c0c8824 */ /* 0x000fe200078e0a04 */
[----:B------:R-:W-:Y:S01]  /*121a0*/  IABS R24, R16 ;  /* 0x0000001000187213 */ /* 0x000fe20000000000 */
[----:B------:R0:W-:Y:S01]  /*121b0*/  STL [R1+0x42c], R7 ;  /* 0x00042c0701007387 */ /* 0x0001e20000100800 */
[----:B------:R-:W-:Y:S01]  /*121c0*/  IABS R3, R15 ;  /* 0x0000000f00037213 */ /* 0x000fe20000000000 */
[----:B-1----:R-:W-:Y:S01]  /*121d0*/  IMAD.HI.U32 R25, R2, R11, RZ ;  /* 0x0000000b02197227 */ /* 0x002fe200078e00ff */
[----:B------:R-:W-:-:S03]  /*121e0*/  ISETP.GT.U32.AND P0, PT, R4, R8, PT ;  /* 0x000000080400720c */ /* 0x000fc60003f04070 */
[----:B------:R-:W-:Y:S02]  /*121f0*/  IMAD.MOV.U32 R10, RZ, RZ, R24 ;  /* 0x000000ffff0a7224 */ /* 0x000fe400078e0018 */
[----:B------:R-:W-:-:S04]  /*12200*/  IMAD.HI.U32 R24, R2, R3, RZ ;  /* 0x0000000302187227 */ /* 0x000fc800078e00ff */
[----:B------:R-:W-:Y:S02]  /*12210*/  @!P4 IMAD.IADD R14, R14, 0x1, -R4 ;  /* 0x000000010e0ec824 */ /* 0x000fe400078e0a04 */
[----:B------:R-:W-:Y:S02]  /*12220*/  IMAD.MOV R24, RZ, RZ, -R24 ;  /* 0x000000ffff187224 */ /* 0x000fe400078e0a18 */
[--C-:B------:R-:W-:Y:S01]  /*12230*/  @!P1 IMAD.IADD R13, R13, 0x1, -R4.reuse ;  /* 0x000000010d0d9824 */ /* 0x100fe200078e0a04 */
[----:B------:R-:W-:Y:S01]  /*12240*/  ISETP.GT.U32.AND P1, PT, R4, R12, PT ;  /* 0x0000000c0400720c */ /* 0x000fe20003f24070 */
[----:B------:R-:W-:Y:S01]  /*12250*/  @!P5 IMAD.IADD R20, R20, 0x1, -R4 ;  /* 0x000000011414d824 */ /* 0x000fe200078e0a04 */
[C---:B------:R-:W-:Y:S01]  /*12260*/  ISETP.GT.U32.AND P5, PT, R4.reuse, R14, PT ;  /* 0x0000000e0400720c */ /* 0x040fe20003fa4070 */
[----:B0-----:R-:W-:Y:S01]  /*12270*/  IMAD.MOV.U32 R7, RZ, RZ, R9 ;  /* 0x000000ffff077224 */ /* 0x001fe200078e0009 */
[----:B------:R-:W-:Y:S01]  /*12280*/  ISETP.GT.U32.AND P4, PT, R4, R13, PT ;  /* 0x0000000d0400720c */ /* 0x000fe20003f84070 */
[----:B------:R-:W-:-:S04]  /*12290*/  IMAD.HI.U32 R23, R2, R10, RZ ;  /* 0x0000000a02177227 */ /* 0x000fc800078e00ff */
[C---:B------:R-:W-:Y:S02]  /*122a0*/  IMAD R3, R4.reuse, R24, R3 ;  /* 0x0000001804037224 */ /* 0x040fe400078e0203 */
[----:B------:R-:W-:Y:S01]  /*122b0*/  @!P6 IMAD.MOV R7, RZ, RZ, -R7 ;  /* 0x000000ffff07e224 */ /* 0x000fe200078e0a07 */
[----:B------:R-:W-:Y:S01]  /*122c0*/  ISETP.GT.U32.AND P6, PT, R4, R20, PT ;  /* 0x000000140400720c */ /* 0x000fe20003fc4070 */
[----:B------:R-:W-:Y:S02]  /*122d0*/  IMAD.MOV R23, RZ, RZ, -R23 ;  /* 0x000000ffff177224 */ /* 0x000fe400078e0a17 */
[----:B------:R-:W-:Y:S01]  /*122e0*/  IMAD.MOV R25, RZ, RZ, -R25 ;  /* 0x000000ffff197224 */ /* 0x000fe200078e0a19 */
[----:B------:R0:W-:Y:S01]  /*122f0*/  STL [R1+0x40c], R7 ;  /* 0x00040c0701007387 */ /* 0x0001e20000100800 */
[----:B------:R-:W-:Y:S01]  /*12300*/  @!P0 IMAD.IADD R8, R8, 0x1, -R4 ;  /* 0x0000000108088824 */ /* 0x000fe200078e0a04 */
[C---:B------:R-:W-:Y:S01]  /*12310*/  ISETP.GT.U32.AND P0, PT, R4.reuse, R3, PT ;  /* 0x000000030400720c */ /* 0x040fe20003f04070 */
[----:B------:R-:W-:-:S02]  /*12320*/  IMAD R10, R4, R23, R10 ;  /* 0x00000017040a7224 */ /* 0x000fc400078e020a */
[----:B------:R-:W-:Y:S02]  /*12330*/  IMAD R11, R4, R25, R11 ;  /* 0x00000019040b7224 */ /* 0x000fe400078e020b */
[--C-:B------:R-:W-:Y:S01]  /*12340*/  @!P5 IMAD.IADD R14, R14, 0x1, -R4.reuse ;  /* 0x000000010e0ed824 */ /* 0x100fe200078e0a04 */
[----:B------:R-:W-:Y:S01]  /*12350*/  ISETP.GT.U32.AND P5, PT, R4, R10, PT ;  /* 0x0000000a0400720c */ /* 0x000fe20003fa4070 */
[--C-:B------:R-:W-:Y:S01]  /*12360*/  @!P1 IMAD.IADD R12, R12, 0x1, -R4.reuse ;  /* 0x000000010c0c9824 */ /* 0x100fe200078e0a04 */
[----:B------:R-:W-:Y:S01]  /*12370*/  ISETP.GT.U32.AND P1, PT, R4, R11, PT ;  /* 0x0000000b0400720c */ /* 0x000fe20003f24070 */
[----:B------:R-:W-:Y:S02]  /*12380*/  VIADD R24, R0, 0xa3 ;  /* 0x000000a300187836 */ /* 0x000fe40000000000 */
[--C-:B------:R-:W-:Y:S01]  /*12390*/  @!P4 IMAD.IADD R13, R13, 0x1, -R4.reuse ;  /* 0x000000010d0dc824 */ /* 0x100fe200078e0a04 */
[----:B------:R-:W-:Y:S01]  /*123a0*/  ISETP.GE.AND P4, PT, R22, RZ, PT ;  /* 0x000000ff1600720c */ /* 0x000fe20003f86270 */
[--C-:B------:R-:W-:Y:S01]  /*123b0*/  @!P6 IMAD.IADD R20, R20, 0x1, -R4.reuse ;  /* 0x000000011414e824 */ /* 0x100fe200078e0a04 */
[----:B------:R-:W-:Y:S01]  /*123c0*/  ISETP.GE.AND P6, PT, R18, RZ, PT ;  /* 0x000000ff1200720c */ /* 0x000fe20003fc6270 */
[----:B------:R-:W-:Y:S01]  /*123d0*/  @!P0 IMAD.IADD R3, R3, 0x1, -R4 ;  /* 0x0000000103038824 */ /* 0x000fe200078e0a04 */
[----:B------:R-:W-:Y:S01]  /*123e0*/  IABS R9, R24 ;  /* 0x0000001800097213 */ /* 0x000fe20000000000 */
[----:B------:R-:W-:Y:S01]  /*123f0*/  IMAD.MOV.U32 R27, RZ, RZ, R8 ;  /* 0x000000ffff1b7224 */ /* 0x000fe200078e0008 */
[----:B------:R-:W-:Y:S01]  /*12400*/  ISETP.GE.AND P0, PT, R21, RZ, PT ;  /* 0x000000ff1500720c */ /* 0x000fe20003f06270 */
[----:B------:R-:W-:-:S02]  /*12410*/  @!P5 IMAD.IADD R10, R10, 0x1, -R4 ;  /* 0x000000010a0ad824 */ /* 0x000fc400078e0a04 */
[----:B------:R-:W-:Y:S01]  /*12420*/  @!P3 IMAD.MOV R27, RZ, RZ, -R27 ;  /* 0x000000ffff1bb224 */ /* 0x000fe200078e0a1b */
[----:B------:R-:W-:Y:S01]  /*12430*/  ISETP.GT.U32.AND P3, PT, R4, R3, PT ;  /* 0x000000030400720c */ /* 0x000fe20003f64070 */
[----:B------:R-:W-:Y:S01]  /*12440*/  IMAD.HI.U32 R22, R2, R9, RZ ;  /* 0x0000000902167227 */ /* 0x000fe200078e00ff */
[----:B------:R-:W-:Y:S02]  /*12450*/  ISETP.GT.U32.AND P5, PT, R4, R10, PT ;  /* 0x0000000a0400720c */ /* 0x000fe40003fa4070 */
[----:B------:R-:W-:Y:S01]  /*12460*/  STL [R1+0x408], R27 ;  /* 0x0004081b01007387 */ /* 0x000fe20000100800 */
[----:B------:R-:W-:Y:S02]  /*12470*/  IMAD.MOV.U32 R26, RZ, RZ, R12 ;  /* 0x000000ffff1a7224 */ /* 0x000fe400078e000c */
[----:B------:R-:W-:Y:S01]  /*12480*/  @!P1 IMAD.IADD R11, R11, 0x1, -R4 ;  /* 0x000000010b0b9824 */ /* 0x000fe200078e0a04 */
[----:B------:R-:W-:Y:S01]  /*12490*/  ISETP.GE.AND P1, PT, R17, RZ, PT ;  /* 0x000000ff1100720c */ /* 0x000fe20003f26270 */
[----:B0-----:R-:W-:-:S02]  /*124a0*/  IMAD.MOV.U32 R7, RZ, RZ, R13 ;  /* 0x000000ffff077224 */ /* 0x001fc400078e000d */
[----:B------:R-:W-:Y:S02]  /*124b0*/  VIADD R18, R0, 0xa2 ;  /* 0x000000a200127836 */ /* 0x000fe40000000000 */
[----:B------:R-:W-:Y:S02]  /*124c0*/  IMAD.MOV R22, RZ, RZ, -R22 ;  /* 0x000000ffff167224 */ /* 0x000fe400078e0a16 */
[----:B------:R-:W-:Y:S01]  /*124d0*/  @!P4 IMAD.MOV R26, RZ, RZ, -R26 ;  /* 0x000000ffff1ac224 */ /* 0x000fe200078e0a1a */
[----:B------:R-:W-:Y:S01]  /*124e0*/  IABS R23, R18 ;  /* 0x0000001200177213 */ /* 0x000fe20000000000 */
[----:B------:R-:W-:Y:S01]  /*124f0*/  @!P6 IMAD.MOV R7, RZ, RZ, -R7 ;  /* 0x000000ffff07e224 */ /* 0x000fe200078e0a07 */
[----:B------:R-:W-:Y:S01]  /*12500*/  ISETP.GE.AND P6, PT, R15, RZ, PT ;  /* 0x000000ff0f00720c */ /* 0x000fe20003fc6270 */
[C---:B------:R-:W-:Y:S01]  /*12510*/  IMAD R21, R4.reuse, R22, R9 ;  /* 0x0000001604157224 */ /* 0x040fe200078e0209 */
[----:B------:R-:W-:Y:S01]  /*12520*/  STL [R1+0x3d4], R26 ;  /* 0x0003d41a01007387 */ /* 0x000fe20000100800 */
[----:B------:R-:W-:Y:S01]  /*12530*/  IMAD.MOV.U32 R9, RZ, RZ, R14 ;  /* 0x000000ffff097224 */ /* 0x000fe200078e000e */
[----:B------:R-:W-:Y:S01]  /*12540*/  ISETP.GT.U32.AND P4, PT, R4, R11, PT ;  /* 0x0000000b0400720c */ /* 0x000fe20003f84070 */
[----:B------:R-:W-:Y:S01]  /*12550*/  @!P3 IMAD.IADD R3, R3, 0x1, -R4 ;  /* 0x000000010303b824 */ /* 0x000fe200078e0a04 */
[----:B------:R0:W-:Y:S01]  /*12560*/  STL [R1+0x3d0], R7 ;  /* 0x0003d00701007387 */ /* 0x0001e20000100800 */
[----:B------:R-:W-:Y:S01]  /*12570*/  @!P0 IMAD.MOV R9, RZ, RZ, -R9 ;  /* 0x000000ffff098224 */ /* 0x000fe200078e0a09 */
[----:B------:R-:W-:Y:S01]  /*12580*/  ISETP.GE.AND P3, PT, R16, RZ, PT ;  /* 0x000000ff1000720c */ /* 0x000fe20003f66270 */
[----:B------:R-:W-:Y:S01]  /*12590*/  IMAD.HI.U32 R8, R2, R23, RZ ;  /* 0x0000001702087227 */ /* 0x000fe200078e00ff */
[----:B------:R-:W-:-:S02]  /*125a0*/  ISETP.GT.U32.AND P0, PT, R4, R21, PT ;  /* 0x000000150400720c */ /* 0x000fc40003f04070 */
[----:B------:R1:W-:Y:S01]  /*125b0*/  STL [R1+0x3cc], R9 ;  /* 0x0003cc0901007387 */ /* 0x0003e20000100800 */
[----:B------:R-:W-:Y:S02]  /*125c0*/  IMAD.MOV R8, RZ, RZ, -R8 ;  /* 0x000000ffff087224 */ /* 0x000fe400078e0a08 */
[----:B------:R-:W-:Y:S01]  /*125d0*/  @!P5 IMAD.IADD R10, R10, 0x1, -R4 ;  /* 0x000000010a0ad824 */ /* 0x000fe200078e0a04 */
[----:B------:R-:W-:Y:S01]  /*125e0*/  ISETP.GE.AND P5, PT, R18, RZ, PT ;  /* 0x000000ff1200720c */ /* 0x000fe20003fa6270 */
[----:B0-----:R-:W-:Y:S02]  /*125f0*/  IMAD.MOV.U32 R7, RZ, RZ, R20 ;  /* 0x000000ffff077224 */ /* 0x001fe400078e0014 */
[----:B------:R-:W-:Y:S02]  /*12600*/  IMAD R15, R4, R8, R23 ;  /* 0x00000008040f7224 */ /* 0x000fe400078e0217 */
[----:B------:R-:W-:Y:S01]  /*12610*/  @!P1 IMAD.MOV R7, RZ, RZ, -R7 ;  /* 0x000000ffff079224 */ /* 0x000fe200078e0a07 */
[----:B------:R-:W-:Y:S01]  /*12620*/  ISETP.GE.AND P1, PT, R19, RZ, PT ;  /* 0x000000ff1300720c */ /* 0x000fe20003f26270 */
[----:B------:R-:W-:-:S02]  /*12630*/  @!P0 IMAD.IADD R21, R21, 0x1, -R4 ;  /* 0x0000000115158824 */ /* 0x000fc400078e0a04 */
[----:B-1----:R-:W-:Y:S01]  /*12640*/  VIADD R9, R0, 0xa1 ;  /* 0x000000a100097836 */ /* 0x002fe20000000000 */
[----:B------:R0:W-:Y:S01]  /*12650*/  STL [R1+0x3c0], R7 ;  /* 0x0003c00701007387 */ /* 0x0001e20000100800 */
[----:B------:R-:W-:Y:S01]  /*12660*/  @!P4 IMAD.IADD R11, R11, 0x1, -R4 ;  /* 0x000000010b0bc824 */ /* 0x000fe200078e0a04 */
[----:B------:R-:W-:Y:S01]  /*12670*/  ISETP.GT.U32.AND P0, PT, R4, R21, PT ;  /* 0x000000150400720c */ /* 0x000fe20003f04070 */
[----:B------:R-:W-:Y:S01]  /*12680*/  VIADD R13, R0, 0xa0 ;  /* 0x000000a0000d7836 */ /* 0x000fe20000000000 */
[----:B------:R-:W-:Y:S01]  /*12690*/  ISETP.GE.AND P4, PT, R24, RZ, PT ;  /* 0x000000ff1800720c */ /* 0x000fe20003f86270 */
[C---:B------:R-:W-:Y:S02]  /*126a0*/  VIADD R12, R0.reuse, 0x9f ;  /* 0x0000009f000c7836 */ /* 0x040fe40000000000 */
[C---:B------:R-:W-:Y:S02]  /*126b0*/  VIADD R22, R0.reuse, 0x9e ;  /* 0x0000009e00167836 */ /* 0x040fe40000000000 */
[----:B------:R-:W-:-:S02]  /*126c0*/  VIADD R17, R0, 0x9d ;  /* 0x0000009d00117836 */ /* 0x000fc40000000000 */
[----:B0-----:R-:W-:Y:S01]  /*126d0*/  IMAD.MOV.U32 R7, RZ, RZ, R3 ;  /* 0x000000ffff077224 */ /* 0x001fe200078e0003 */
[----:B------:R-:W-:Y:S01]  /*126e0*/  IABS R8, R22 ;  /* 0x0000001600087213 */ /* 0x000fe20000000000 */
[----:B------:R-:W-:Y:S02]  /*126f0*/  IMAD.MOV.U32 R3, RZ, RZ, R10 ;  /* 0x000000ffff037224 */ /* 0x000fe400078e000a */
[----:B------:R-:W-:Y:S01]  /*12700*/  @!P6 IMAD.MOV R7, RZ, RZ, -R7 ;  /* 0x000000ffff07e224 */ /* 0x000fe200078e0a07 */
[----:B------:R-:W-:Y:S01]  /*12710*/  ISETP.GE.AND P6, PT, R9, RZ, PT ;  /* 0x000000ff0900720c */ /* 0x000fe20003fc6270 */
[----:B------:R-:W-:Y:S01]  /*12720*/  @!P3 IMAD.MOV R3, RZ, RZ, -R3 ;  /* 0x000000ffff03b224 */ /* 0x000fe200078e0a03 */
[----:B------:R-:W-:Y:S01]  /*12730*/  ISETP.GT.U32.AND P3, PT, R4, R15, PT ;  /* 0x0000000f0400720c */ /* 0x000fe20003f64070 */
[----:B------:R-:W-:Y:S01]  /*12740*/  @!P0 IMAD.IADD R21, R21, 0x1, -R4 ;  /* 0x0000000115158824 */ /* 0x000fe200078e0a04 */
[----:B------:R0:W-:Y:S01]  /*12750*/  STL [R1+0x38c], R7 ;  /* 0x00038c0701007387 */ /* 0x0001e20000100800 */
[----:B------:R-:W-:Y:S01]  /*12760*/  IABS R9, R9 ;  /* 0x0000000900097213 */ /* 0x000fe20000000000 */
[----:B------:R-:W-:Y:S01]  /*12770*/  VIADD R18, R0, 0x9a ;  /* 0x0000009a00127836 */ /* 0x000fe20000000000 */
[----:B------:R-:W-:-:S02]  /*12780*/  ISETP.GE.AND P0, PT, R12, RZ, PT ;  /* 0x000000ff0c00720c */ /* 0x000fc40003f06270 */
[----:B------:R-:W-:Y:S01]  /*12790*/  IABS R12, R12 ;  /* 0x0000000c000c7213 */ /* 0x000fe20000000000 */
[----:B------:R-:W-:Y:S01]  /*127a0*/  IMAD.HI.U32 R10, R2, R9, RZ ;  /* 0x00000009020a7227 */ /* 0x000fe200078e00ff */
[----:B------:R-:W-:-:S03]  /*127b0*/  IABS R24, R18 ;  /* 0x0000001200187213 */ /* 0x000fc60000000000 */
[----:B0-----:R-:W-:Y:S02]  /*127c0*/  IMAD.MOV.U32 R7, RZ, RZ, R11 ;  /* 0x000000ffff077224 */ /* 0x001fe400078e000b */
[----:B------:R-:W-:Y:S02]  /*127d0*/  @!P3 IMAD.IADD R15, R15, 0x1, -R4 ;  /* 0x000000010f0fb824 */ /* 0x000fe400078e0a04 */
[----:B------:R-:W-:Y:S01]  /*127e0*/  @!P1 IMAD.MOV R7, RZ, RZ, -R7 ;  /* 0x000000ffff079224 */ /* 0x000fe200078e0a07 */
[----:B------:R-:W-:Y:S01]  /*127f0*/  ISETP.GE.AND P1, PT, R13, RZ, PT ;  /* 0x000000ff0d00720c */ /* 0x000fe20003f26270 */
[----:B------:R-:W-:Y:S01]  /*12800*/  IMAD.MOV R10, RZ, RZ, -R10 ;  /* 0x000000ffff0a7224 */ /* 0x000fe200078e0a0a */
[----:B------:R-:W-:Y:S01]  /*12810*/  IABS R13, R13 ;  /* 0x0000000d000d7213 */ /* 0x000fe20000000000 */
[----:B------:R-:W-:Y:S01]  /*12820*/  IMAD.HI.U32 R16, R2, R12, RZ ;  /* 0x0000000c02107227 */ /* 0x000fe200078e00ff */
[----:B------:R-:W-:Y:S01]  /*12830*/  ISETP.GT.U32.AND P3, PT, R4, R15, PT ;  /* 0x0000000f0400720c */ /* 0x000fe20003f64070 */
[----:B------:R0:W-:Y:S02]  /*12840*/  STL [R1+0x388], R7 ;  /* 0x0003880701007387 */ /* 0x0001e40000100800 */
[----:B------:R-:W-:-:S02]  /*12850*/  IMAD.HI.U32 R14, R2, R13, RZ ;  /* 0x0000000d020e7227 */ /* 0x000fc400078e00ff */
[----:B------:R1:W-:Y:S02]  /*12860*/  STL [R1+0x370], R3 ;  /* 0x0003700301007387 */ /* 0x0003e40000100800 */
[C---:B------:R-:W-:Y:S02]  /*12870*/  IMAD R9, R4.reuse, R10, R9 ;  /* 0x0000000a04097224 */ /* 0x040fe400078e0209 */
[----:B------:R-:W-:Y:S02]  /*12880*/  IMAD.MOV R14, RZ, RZ, -R14 ;  /* 0x000000ffff0e7224 */ /* 0x000fe400078e0a0e */
[----:B0-----:R-:W-:Y:S02]  /*12890*/  IMAD.MOV.U32 R7, RZ, RZ, R21 ;  /* 0x000000ffff077224 */ /* 0x001fe400078e0015 */
[C---:B------:R-:W-:Y:S02]  /*128a0*/  IMAD R21, R4.reuse, R14, R13 ;  /* 0x0000000e04157224 */ /* 0x040fe400078e020d */
[----:B------:R-:W-:Y:S01]  /*128b0*/  @!P4 IMAD.MOV R7, RZ, RZ, -R7 ;  /* 0x000000ffff07c224 */ /* 0x000fe200078e0a07 */
[C---:B------:R-:W-:Y:S01]  /*128c0*/  ISETP.GT.U32.AND P4, PT, R4.reuse, R9, PT ;  /* 0x000000090400720c */ /* 0x040fe20003f84070 */
[----:B------:R-:W-:Y:S01]  /*128d0*/  @!P3 IMAD.IADD R15, R15, 0x1, -R4 ;  /* 0x000000010f0fb824 */ /* 0x000fe200078e0a04 */
[----:B------:R-:W-:Y:S01]  /*128e0*/  ISETP.GT.U32.AND P3, PT, R4, R21, PT ;  /* 0x000000150400720c */ /* 0x000fe20003f64070 */
[----:B------:R-:W-:Y:S01]  /*128f0*/  IMAD.MOV R16, RZ, RZ, -R16 ;  /* 0x000000ffff107224 */ /* 0x000fe200078e0a10 */
[----:B------:R0:W-:Y:S01]  /*12900*/  STL [R1+0x35c], R7 ;  /* 0x00035c0701007387 */ /* 0x0001e20000100800 */
[----:B-1----:R-:W-:Y:S01]  /*12910*/  IABS R3, R17 ;  /* 0x0000001100037213 */ /* 0x002fe20000000000 */
[----:B------:R-:W-:-:S02]  /*12920*/  VIADD R14, R0, 0x9c ;  /* 0x0000009c000e7836 */ /* 0x000fc40000000000 */
[----:B------:R-:W-:Y:S02]  /*12930*/  IMAD R12, R4, R16, R12 ;  /* 0x00000010040c7224 */ /* 0x000fe400078e020c */
[----:B------:R-:W-:Y:S01]  /*12940*/  IMAD.HI.U32 R11, R2, R8, RZ ;  /* 0x00000008020b7227 */ /* 0x000fe200078e00ff */
[----:B------:R-:W-:-:S03]  /*12950*/  IABS R19, R14 ;  /* 0x0000000e00137213 */ /* 0x000fc60000000000 */
[--C-:B------:R-:W-:Y:S01]  /*12960*/  @!P4 IMAD.IADD R9, R9, 0x1, -R4.reuse ;  /* 0x000000010909c824 */ /* 0x100fe200078e0a04 */
[C---:B------:R-:W-:Y:S01]  /*12970*/  ISETP.GT.U32.AND P4, PT, R4.reuse, R12, PT ;  /* 0x0000000c0400720c */ /* 0x040fe20003f84070 */
[----:B0-----:R-:W-:Y:S02]  /*12980*/  IMAD.MOV.U32 R7, RZ, RZ, R15 ;  /* 0x000000ffff077224 */ /* 0x001fe400078e000f */
[----:B------:R-:W-:Y:S02]  /*12990*/  @!P3 IMAD.IADD R21, R21, 0x1, -R4 ;  /* 0x000000011515b824 */ /* 0x000fe400078e0a04 */
[----:B------:R-:W-:Y:S01]  /*129a0*/  @!P5 IMAD.MOV R7, RZ, RZ, -R7 ;  /* 0x000000ffff07d224 */ /* 0x000fe200078e0a07 */
[----:B------:R-:W-:Y:S01]  /*129b0*/  ISETP.GT.U32.AND P5, PT, R4, R9, PT ;  /* 0x000000090400720c */ /* 0x000fe20003fa4070 */
[----:B------:R-:W-:Y:S01]  /*129c0*/  IMAD.HI.U32 R10, R2, R3, RZ ;  /* 0x00000003020a7227 */ /* 0x000fe200078e00ff */
[----:B------:R-:W-:Y:S02]  /*129d0*/  ISETP.GT.U32.AND P3, PT, R4, R21, PT ;  /* 0x000000150400720c */ /* 0x000fe40003f64070 */
[----:B------:R0:W-:Y:S01]  /*129e0*/  STL [R1+0x358], R7 ;  /* 0x0003580701007387 */ /* 0x0001e20000100800 */
[----:B------:R-:W-:-:S02]  /*129f0*/  IMAD.MOV R11, RZ, RZ, -R11 ;  /* 0x000000ffff0b7224 */ /* 0x000fc400078e0a0b */
[----:B------:R-:W-:Y:S02]  /*12a00*/  @!P4 IMAD.IADD R12, R12, 0x1, -R4 ;  /* 0x000000010c0cc824 */ /* 0x000fe400078e0a04 */
[----:B------:R-:W-:Y:S02]  /*12a10*/  IMAD.MOV R10, RZ, RZ, -R10 ;  /* 0x000000ffff0a7224 */ /* 0x000fe400078e0a0a */
[----:B------:R-:W-:Y:S01]  /*12a20*/  VIADD R16, R0, 0x9b ;  /* 0x0000009b00107836 */ /* 0x000fe20000000000 */
[C---:B------:R-:W-:Y:S01]  /*12a30*/  ISETP.GT.U32.AND P4, PT, R4.reuse, R12, PT ;  /* 0x0000000c0400720c */ /* 0x040fe20003f84070 */
[C---:B------:R-:W-:Y:S02]  /*12a40*/  IMAD R8, R4.reuse, R11, R8 ;  /* 0x0000000b04087224 */ /* 0x040fe400078e0208 */
[----:B------:R-:W-:Y:S01]  /*12a50*/  IMAD R3, R4, R10, R3 ;  /* 0x0000000a04037224 */ /* 0x000fe200078e0203 */
[----:B------:R-:W-:Y:S01]  /*12a60*/  IABS R20, R16 ;  /* 0x0000001000147213 */ /* 0x000fe20000000000 */
[----:B------:R-:W-:-:S04]  /*12a70*/  IMAD.HI.U32 R25, R2, R19, RZ ;  /* 0x0000001302197227 */ /* 0x000fc800078e00ff */
[--C-:B------:R-:W-:Y:S01]  /*12a80*/  @!P5 IMAD.IADD R9, R9, 0x1, -R4.reuse ;  /* 0x000000010909d824 */ /* 0x100fe200078e0a04 */
[C---:B------:R-:W-:Y:S01]  /*12a90*/  ISETP.GT.U32.AND P5, PT, R4.reuse, R8, PT ;  /* 0x000000080400720c */ /* 0x040fe20003fa4070 */
[----:B------:R-:W-:Y:S01]  /*12aa0*/  @!P3 IMAD.IADD R21, R21, 0x1, -R4 ;  /* 0x000000011515b824 */ /* 0x000fe200078e0a04 */
[----:B------:R-:W-:Y:S01]  /*12ab0*/  ISETP.GT.U32.AND P3, PT, R4, R3, PT ;  /* 0x000000030400720c */ /* 0x000fe20003f64070 */
[----:B------:R-:W-:Y:S02]  /*12ac0*/  IMAD.MOV R25, RZ, RZ, -R25 ;  /* 0x000000ffff197224 */ /* 0x000fe400078e0a19 */
[----:B------:R-:W-:-:S04]  /*12ad0*/  IMAD.HI.U32 R23, R2, R20, RZ ;  /* 0x0000001402177227 */ /* 0x000fc800078e00ff */
[----:B0-----:R-:W-:Y:S02]  /*12ae0*/  IMAD.MOV.U32 R7, RZ, RZ, R9 ;  /* 0x000000ffff077224 */ /* 0x001fe400078e0009 */
[----:B------:R-:W-:Y:S02]  /*12af0*/  IMAD R19, R4, R25, R19 ;  /* 0x0000001904137224 */ /* 0x000fe400078e0213 */
[----:B------:R-:W-:Y:S02]  /*12b00*/  IMAD.MOV R23, RZ, RZ, -R23 ;  /* 0x000000ffff177224 */ /* 0x000fe400078e0a17 */
[----:B------:R-:W-:Y:S02]  /*12b10*/  @!P6 IMAD.MOV R7, RZ, RZ, -R7 ;  /* 0x000000ffff07e224 */ /* 0x000fe400078e0a07 */
[----:B------:R-:W-:Y:S01]  /*12b20*/  @!P4 IMAD.IADD R12, R12, 0x1, -R4 ;  /* 0x000000010c0cc824 */ /* 0x000fe200078e0a04 */
[C---:B------:R-:W-:Y:S01]  /*12b30*/  ISETP.GT.U32.AND P4, PT, R4.reuse, R19, PT ;  /* 0x000000130400720c */ /* 0x040fe20003f84070 */
[----:B------:R-:W-:Y:S01]  /*12b40*/  IMAD R20, R4, R23, R20 ;  /* 0x0000001704147224 */ /* 0x000fe200078e0214 */
[----:B------:R0:W-:Y:S01]  /*12b50*/  STL [R1+0x354], R7 ;  /* 0x0003540701007387 */ /* 0x0001e20000100800 */
[----:B------:R-:W-:-:S02]  /*12b60*/  @!P5 IMAD.IADD R8, R8, 0x1, -R4 ;  /* 0x000000010808d824 */ /* 0x000fc400078e0a04 */
[----:B------:R-:W-:Y:S01]  /*12b70*/  @!P3 IMAD.IADD R3, R3, 0x1, -R4 ;  /* 0x000000010303b824 */ /* 0x000fe200078e0a04 */
[----:B------:R-:W-:Y:S01]  /*12b80*/  ISETP.GT.U32.AND P5, PT, R4, R20, PT ;  /* 0x000000140400720c */ /* 0x000fe20003fa4070 */
[----:B------:R-:W-:Y:S01]  /*12b90*/  IMAD.HI.U32 R23, R2, R24, RZ ;  /* 0x0000001802177227 */ /* 0x000fe200078e00ff */
[----:B------:R-:W-:Y:S02]  /*12ba0*/  ISETP.GE.AND P3, PT, R22, RZ, PT ;  /* 0x000000ff1600720c */ /* 0x000fe40003f66270 */
[----:B------:R-:W-:Y:S01]  /*12bb0*/  ISETP.GT.U32.AND P6, PT, R4, R3, PT ;  /* 0x000000030400720c */ /* 0x000fe20003fc4070 */
[----:B------:R-:W-:Y:S02]  /*12bc0*/  VIADD R10, R0, 0x99 ;  /* 0x00000099000a7836 */ /* 0x000fe40000000000 */
[----:B0-----:R-:W-:Y:S02]  /*12bd0*/  IMAD.MOV.U32 R7, RZ, RZ, R21 ;  /* 0x000000ffff077224 */ /* 0x001fe400078e0015 */
[----:B------:R-:W-:Y:S01]  /*12be0*/  IMAD.MOV R23, RZ, RZ, -R23 ;  /* 0x000000ffff177224 */ /* 0x000fe200078e0a17 */
[----:B------:R-:W-:Y:S01]  /*12bf0*/  IABS R11, R10 ;  /* 0x0000000a000b7213 */ /* 0x000fe20000000000 */
[----:B------:R-:W-:-:S02]  /*12c00*/  @!P1 IMAD.MOV R7, RZ, RZ, -R7 ;  /* 0x000000ffff079224 */ /* 0x000fc400078e0a07 */
[----:B------:R-:W-:Y:S01]  /*12c10*/  @!P4 IMAD.IADD R19, R19, 0x1, -R4 ;  /* 0x000000011313c824 */ /* 0x000fe200078e0a04 */
[C---:B------:R-:W-:Y:S01]  /*12c20*/  ISETP.GT.U32.AND P4, PT, R4.reuse, R8, PT ;  /* 0x000000080400720c */ /* 0x040fe20003f84070 */
[----:B------:R-:W-:Y:S01]  /*12c30*/  IMAD R23, R4, R23, R24 ;  /* 0x0000001704177224 */ /* 0x000fe200078e0218 */
[----:B------:R0:W-:Y:S01]  /*12c40*/  STL [R1+0x350], R7 ;  /* 0x0003500701007387 */ /* 0x0001e20000100800 */
[----:B------:R-:W-:-:S04]  /*12c50*/  IMAD.HI.U32 R26, R2, R11, RZ ;  /* 0x0000000b021a7227 */ /* 0x000fc800078e00ff */
[----:B------:R-:W-:Y:S01]  /*12c60*/  @!P5 IMAD.IADD R20, R20, 0x1, -R4 ;  /* 0x000000011414d824 */ /* 0x000fe200078e0a04 */
[C---:B------:R-:W-:Y:S01]  /*12c70*/  ISETP.GT.U32.AND P5, PT, R4.reuse, R19, PT ;  /* 0x000000130400720c */ /* 0x040fe20003fa4070 */
[----:B------:R-:W-:Y:S02]  /*12c80*/  IMAD.MOV R26, RZ, RZ, -R26 ;  /* 0x000000ffff1a7224 */ /* 0x000fe400078e0a1a */
[----:B------:R-:W-:Y:S01]  /*12c90*/  @!P6 IMAD.IADD R3, R3, 0x1, -R4 ;  /* 0x000000010303e824 */ /* 0x000fe200078e0a04 */
[----:B------:R-:W-:Y:S01]  /*12ca0*/  ISETP.GT.U32.AND P1, PT, R4, R20, PT ;  /* 0x000000140400720c */ /* 0x000fe20003f24070 */
[----:B0-----:R-:W-:Y:S01]  /*12cb0*/  IMAD.MOV.U32 R7, RZ, RZ, R12 ;  /* 0x000000ffff077224 */ /* 0x001fe200078e000c */
[----:B------:R-:W-:Y:S01]  /*12cc0*/  ISETP.GE.AND P6, PT, R17, RZ, PT ;  /* 0x000000ff1100720c */ /* 0x000fe20003fc6270 */
[----:B------:R-:W-:Y:S02]  /*12cd0*/  VIADD R22, R0, 0x97 ;  /* 0x0000009700167836 */ /* 0x000fe40000000000 */
[----:B------:R-:W-:Y:S01]  /*12ce0*/  @!P0 IMAD.MOV R7, RZ, RZ, -R7 ;  /* 0x000000ffff078224 */ /* 0x000fe200078e0a07 */
[C---:B------:R-:W-:Y:S01]  /*12cf0*/  ISETP.GT.U32.AND P0, PT, R4.reuse, R23, PT ;  /* 0x000000170400720c */ /* 0x040fe20003f04070 */
[----:B------:R-:W-:Y:S01]  /*12d00*/  IMAD R11, R4, R26, R11 ;  /* 0x0000001a040b7224 */ /* 0x000fe200078e020b */
[----:B------:R-:W-:Y:S01]  /*12d10*/  IABS R9, R22 ;  /* 0x0000001600097213 */ /* 0x000fe20000000000 */
[----:B------:R-:W-:Y:S01]  /*12d20*/  @!P4 IMAD.IADD R8, R8, 0x1, -R4 ;  /* 0x000000010808c824 */ /* 0x000fe200078e0a04 */
[----:B------:R0:W-:Y:S01]  /*12d30*/  STL [R1+0x348], R7 ;  /* 0x0003480701007387 */ /* 0x0001e20000100800 */
[----:B------:R-:W-:Y:S01]  /*12d40*/  VIADD R13, R0, 0x98 ;  /* 0x00000098000d7836 */ /* 0x000fe20000000000 */
[----:B------:R-:W-:Y:S01]  /*12d50*/  ISETP.GT.U32.AND P4, PT, R4, R11, PT ;  /* 0x0000000b0400720c */ /* 0x000fe20003f84070 */
[----:B------:R-:W-:-:S02]  /*12d60*/  IMAD.MOV.U32 R24, RZ, RZ, R8 ;  /* 0x000000ffff187224 */ /* 0x000fc400078e0008 */
[----:B------:R-:W-:Y:S01]  /*12d70*/  IMAD.HI.U32 R21, R2, R9, RZ ;  /* 0x0000000902157227 */ /* 0x000fe200078e00ff */
[----:B------:R-:W-:-:S03]  /*12d80*/  IABS R15, R13 ;  /* 0x0000000d000f7213 */ /* 0x000fc60000000000 */
        /* <DEDUP_REMOVED lines=10> */
[----:B------:R-:W-:Y:S01]  /*12e30*/  VIADD R12, R0, 0x96 ;  /* 0x00000096000c7836 */ /* 0x000fe20000000000 */
[----:B------:R0:W-:Y:S01]  /*12e40*/  STL [R1+0x340], R7 ;  /* 0x0003400701007387 */ /* 0x0001e20000100800 */
[--C-:B------:R-:W-:Y:S02]  /*12e50*/  @!P5 IMAD.IADD R19, R19, 0x1, -R4.reuse ;  /* 0x000000011313d824 */ /* 0x100fe400078e0a04 */
[----:B------:R-:W-:Y:S01]  /*12e60*/  IMAD R9, R4, R21, R9 ;  /* 0x0000001504097224 */ /* 0x000fe200078e0209 */
[----:B------:R-:W-:Y:S01]  /*12e70*/  IABS R17, R12 ;  /* 0x0000000c00117213 */ /* 0x000fe20000000000 */
[----:B------:R-:W-:Y:S01]  /*12e80*/  @!P4 IMAD.IADD R11, R11, 0x1, -R4 ;  /* 0x000000010b0bc824 */ /* 0x000fe200078e0a04 */
[----:B------:R-:W-:Y:S01]  /*12e90*/  ISETP.GE.AND P4, PT, R18, RZ, PT ;  /* 0x000000ff1200720c */ /* 0x000fe20003f86270 */
[----:B------:R-:W-:-:S03]  /*12ea0*/  IMAD.HI.U32 R25, R2, R15, RZ ;  /* 0x0000000f02197227 */ /* 0x000fc600078e00ff */
[C---:B------:R-:W-:Y:S01]  /*12eb0*/  ISETP.GT.U32.AND P6, PT, R4.reuse, R11, PT ;  /* 0x0000000b0400720c */ /* 0x040fe20003fc4070 */
[----:B0-----:R-:W-:Y:S02]  /*12ec0*/  IMAD.MOV.U32 R7, RZ, RZ, R20 ;  /* 0x000000ffff077224 */ /* 0x001fe400078e0014 */
[----:B------:R-:W-:Y:S02]  /*12ed0*/  IMAD.MOV.U32 R3, RZ, RZ, R19 ;  /* 0x000000ffff037224 */ /* 0x000fe400078e0013 */
[----:B------:R-:W-:Y:S01]  /*12ee0*/  @!P0 IMAD.MOV R7, RZ, RZ, -R7 ;  /* 0x000000ffff078224 */ /* 0x000fe200078e0a07 */
        /* <DEDUP_REMOVED lines=9> */
[C---:B------:R-:W-:Y:S01]  /*12f80*/  ISETP.GT.U32.AND P5, PT, R4.reuse, R15, PT ;  /* 0x0000000f0400720c */ /* 0x040fe20003fa4070 */
[C---:B------:R-:W-:Y:S01]  /*12f90*/  IMAD R8, R4.reuse, R14, R17 ;  /* 0x0000000e04087224 */ /* 0x040fe200078e0211 */
        /* <DEDUP_REMOVED lines=8> */
[----:B------:R-:W-:Y:S01]  /*13020*/  VIADD R16, R0, 0x90 ;  /* 0x0000009000107836 */ /* 0x000fe20000000000 */
[----:B------:R-:W-:Y:S01]  /*13030*/  IABS R20, R10 ;  /* 0x0000000a00147213 */ /* 0x000fe20000000000 */
[----:B-1----:R-:W-:Y:S01]  /*13040*/  IMAD.MOV.U32 R7, RZ, RZ, R23 ;  /* 0x000000ffff077224 */ /* 0x002fe200078e0017 */
[----:B------:R-:W-:Y:S01]  /*13050*/  IABS R17, R3 ;  /* 0x0000000300117213 */ /* 0x000fe20000000000 */
[----:B------:R-:W-:Y:S02]  /*13060*/  @!P5 IMAD.IADD R15, R15, 0x1, -R4 ;  /* 0x000000010f0fd824 */ /* 0x000fe400078e0a04 */
[----:B------:R-:W-:Y:S01]  /*13070*/  @!P4 IMAD.MOV R7, RZ, RZ, -R7 ;  /* 0x000000ffff07c224 */ /* 0x000fe200078e0a07 */
[----:B------:R-:W-:Y:S01]  /*13080*/  ISETP.GE.AND P4, PT, R12, RZ, PT ;  /* 0x000000ff0c00720c */ /* 0x000fe20003f86270 */
[----:B------:R-:W-:Y:S01]  /*13090*/  IMAD.HI.U32 R13, R2, R17, RZ ;  /* 0x00000011020d7227 */ /* 0x000fe200078e00ff */
[----:B------:R-:W-:Y:S02]  /*130a0*/  ISETP.GT.U32.AND P5, PT, R4, R15, PT ;  /* 0x0000000f0400720c */ /* 0x000fe40003fa4070 */
[----:B------:R0:W-:Y:S01]  /*130b0*/  STL [R1+0x164], R7 ;  /* 0x0001640701007387 */ /* 0x0001e20000100800 */
[----:B------:R-:W-:-:S02]  /*130c0*/  IMAD.MOV R13, RZ, RZ, -R13 ;  /* 0x000000ffff0d7224 */ /* 0x000fc400078e0a0d */
[--C-:B------:R-:W-:Y:S01]  /*130d0*/  @!P6 IMAD.IADD R8, R8, 0x1, -R4.reuse ;  /* 0x000000010808e824 */ /* 0x100fe200078e0a04 */
[----:B------:R-:W-:Y:S01]  /*130e0*/  ISETP.GE.AND P6, PT, R3, RZ, PT ;  /* 0x000000ff0300720c */ /* 0x000fe20003fc6270 */
[----:B------:R-:W-:Y:S02]  /*130f0*/  IMAD R17, R4, R13, R17 ;  /* 0x0000000d04117224 */ /* 0x000fe400078e0211 */
[----:B------:R-:W-:Y:S02]  /*13100*/  @!P0 IMAD.IADD R9, R9, 0x1, -R4 ;  /* 0x0000000109098824 */ /* 0x000fe400078e0a04 */
        /* <DEDUP_REMOVED lines=11> */
[----:B------:R-:W-:Y:S01]  /*131c0*/  @!P0 IMAD.IADD R17, R17, 0x1, -R4 ;  /* 0x0000000111118824 */ /* 0x000fe200078e0a04 */
[----:B------:R-:W-:Y:S01]  /*131d0*/  ISETP.GE.AND P5, PT, R22, RZ, PT ;  /* 0x000000ff1600720c */ /* 0x000fe20003fa6270 */
[----:B------:R-:W-:-:S02]  /*131e0*/  VIADD R3, R0, 0x91 ;  /* 0x0000009100037836 */ /* 0x000fc40000000000 */
[----:B------:R-:W-:Y:S01]  /*131f0*/  IMAD.HI.U32 R13, R2, R18, RZ ;  /* 0x00000012020d7227 */ /* 0x000fe200078e00ff */
[----:B------:R-:W-:-:S03]  /*13200*/  ISETP.GT.U32.AND P0, PT, R4, R17, PT ;  /* 0x000000110400720c */ /* 0x000fc60003f04070 */
[----:B0-----:R-:W-:Y:S01]  /*13210*/  IMAD.MOV.U32 R7, RZ, RZ, R15 ;  /* 0x000000ffff077224 */ /* 0x001fe200078e000f */
[----:B------:R-:W-:Y:S01]  /*13220*/  IABS R15, R3 ;  /* 0x00000003000f7213 */ /* 0x000fe20000000000 */
[--C-:B------:R-:W-:Y:S01]  /*13230*/  @!P1 IMAD.IADD R8, R8, 0x1, -R4.reuse ;  /* 0x0000000108089824 */ /* 0x100fe200078e0a04 */
[----:B------:R-:W-:Y:S01]  /*13240*/  ISETP.GT.U32.AND P1, PT, R4, R20, PT ;  /* 0x000000140400720c */ /* 0x000fe20003f24070 */
[----:B------:R-:W-:Y:S01]  /*13250*/  @!P3 IMAD.MOV R7, RZ, RZ, -R7 ;  /* 0x000000ffff07b224 */ /* 0x000fe200078e0a07 */
[----:B------:R-:W-:Y:S01]  /*13260*/  ISETP.GE.AND P3, PT, R10, RZ, PT ;  /* 0x000000ff0a00720c */ /* 0x000fe20003f66270 */
[----:B------:R-:W-:Y:S02]  /*13270*/  VIADD R10, R0, 0x92 ;  /* 0x00000092000a7836 */ /* 0x000fe40000000000 */
[----:B------:R-:W-:Y:S01]  /*13280*/  IMAD.MOV R13, RZ, RZ, -R13 ;  /* 0x000000ffff0d7224 */ /* 0x000fe200078e0a0d */
[----:B------:R0:W-:Y:S01]  /*13290*/  STL [R1+0x158], R7 ;  /* 0x0001580701007387 */ /* 0x0001e20000100800 */
[----:B------:R-:W-:Y:S01]  /*132a0*/  @!P0 IMAD.IADD R17, R17, 0x1, -R4 ;  /* 0x0000000111118824 */ /* 0x000fe200078e0a04 */
[----:B------:R-:W-:Y:S01]  /*132b0*/  IABS R12, R10 ;  /* 0x0000000a000c7213 */ /* 0x000fe20000000000 */
[----:B------:R-:W-:-:S02]  /*132c0*/  IMAD R18, R4, R13, R18 ;  /* 0x0000000d04127224 */ /* 0x000fc400078e0212 */
[----:B------:R-:W-:Y:S02]  /*132d0*/  VIADD R14, R0, 0x8d ;  /* 0x0000008d000e7836 */ /* 0x000fe40000000000 */
[----:B------:R-:W-:Y:S01]  /*132e0*/  @!P1 IMAD.IADD R20, R20, 0x1, -R4 ;  /* 0x0000000114149824 */ /* 0x000fe200078e0a04 */
[C---:B------:R-:W-:Y:S01]  /*132f0*/  ISETP.GT.U32.AND P0, PT, R4.reuse, R18, PT ;  /* 0x000000120400720c */ /* 0x040fe20003f04070 */
[----:B0-----:R-:W-:Y:S02]  /*13300*/  IMAD.MOV.U32 R7, RZ, RZ, R9 ;  /* 0x000000ffff077224 */ /* 0x001fe400078e0009 */
[----:B------:R-:W-:Y:S01]  /*13310*/  IMAD.MOV.U32 R9, RZ, RZ, R12 ;  /* 0x000000ffff097224 */ /* 0x000fe200078e000c */
[----:B------:R-:W-:Y:S01]  /*13320*/  ISETP.GT.U32.AND P1, PT, R4, R20, PT ;  /* 0x000000140400720c */ /* 0x000fe20003f24070 */
[----:B------:R-:W-:Y:S01]  /*13330*/  @!P5 IMAD.MOV R7, RZ, RZ, -R7 ;  /* 0x000000ffff07d224 */ /* 0x000fe200078e0a07 */
[----:B------:R-:W-:Y:S01]  /*13340*/  ISETP.GE.AND P5, PT, R11, RZ, PT ;  /* 0x000000ff0b00720c */ /* 0x000fe20003fa6270 */
[----:B------:R-:W-:-:S03]  /*13350*/  IMAD.HI.U32 R11, R2, R15, RZ ;  /* 0x0000000f020b7227 */ /* 0x000fc600078e00ff */
[----:B------:R0:W-:Y:S01]  /*13360*/  STL [R1+0x32c], R7 ;  /* 0x00032c0701007387 */ /* 0x0001e20000100800 */
[----:B------:R-:W-:-:S04]  /*13370*/  IMAD.HI.U32 R12, R2, R9, RZ ;  /* 0x00000009020c7227 */ /* 0x000fc800078e00ff */
[----:B------:R-:W-:Y:S02]  /*13380*/  IMAD.MOV R11, RZ, RZ, -R11 ;  /* 0x000000ffff0b7224 */ /* 0x000fe400078e0a0b */
[----:B------:R-:W-:Y:S02]  /*13390*/  IMAD.MOV R12, RZ, RZ, -R12 ;  /* 0x000000ffff0c7224 */ /* 0x000fe400078e0a0c */
[C---:B------:R-:W-:Y:S01]  /*133a0*/  IMAD R15, R4.reuse, R11, R15 ;  /* 0x0000000b040f7224 */ /* 0x040fe200078e020f */
[----:B------:R-:W-:Y:S01]  /*133b0*/  IABS R11, R14 ;  /* 0x0000000e000b7213 */ /* 0x000fe20000000000 */
[----:B0-----:R-:W-:Y:S02]  /*133c0*/  IMAD.MOV.U32 R7, RZ, RZ, R8 ;  /* 0x000000ffff077224 */ /* 0x001fe400078e0008 */
[----:B------:R-:W-:Y:S01]  /*133d0*/  IMAD R8, R4, R12, R9 ;  /* 0x0000000c04087224 */ /* 0x000fe200078e0209 */
[----:B------:R-:W-:Y:S01]  /*133e0*/  IABS R12, R16 ;  /* 0x00000010000c7213 */ /* 0x000fe20000000000 */
[----:B------:R-:W-:Y:S01]  /*133f0*/  @!P4 IMAD.MOV R7, RZ, RZ, -R7 ;  /* 0x000000ffff07c224 */ /* 0x000fe200078e0a07 */
[----:B------:R-:W-:Y:S01]  /*13400*/  ISETP.GE.AND P4, PT, R10, RZ, PT ;  /* 0x000000ff0a00720c */ /* 0x000fe20003f86270 */
[--C-:B------:R-:W-:Y:S01]  /*13410*/  @!P0 IMAD.IADD R18, R18, 0x1, -R4.reuse ;  /* 0x0000000112128824 */ /* 0x100fe200078e0a04 */
[----:B------:R-:W-:Y:S01]  /*13420*/  ISETP.GT.U32.AND P0, PT, R4, R15, PT ;  /* 0x0000000f0400720c */ /* 0x000fe20003f04070 */
[----:B------:R-:W-:Y:S01]  /*13430*/  @!P1 IMAD.IADD R20, R20, 0x1, -R4 ;  /* 0x0000000114149824 */ /* 0x000fe200078e0a04 */
[----:B------:R0:W-:Y:S01]  /*13440*/  STL [R1+0x334], R7 ;  /* 0x0003340701007387 */ /* 0x0001e20000100800 */
[----:B------:R-:W-:Y:S01]  /*13450*/  ISETP.GT.U32.AND P1, PT, R4, R8, PT ;  /* 0x000000080400720c */ /* 0x000fe20003f24070 */
[----:B------:R-:W-:-:S02]  /*13460*/  VIADD R9, R0, 0x8e ;  /* 0x0000008e00097836 */ /* 0x000fc40000000000 */
[----:B------:R-:W-:-:S03]  /*13470*/  VIADD R10, R0, 0x8f ;  /* 0x0000008f000a7836 */ /* 0x000fc60000000000 */
[----:B------:R-:W-:Y:S02]  /*13480*/  IABS R13, R9 ;  /* 0x00000009000d7213 */ /* 0x000fe40000000000 */
[----:B------:R-:W-:Y:S01]  /*13490*/  IABS R19, R10 ;  /* 0x0000000a00137213 */ /* 0x000fe20000000000 */
[----:B0-----:R-:W-:Y:S02]  /*134a0*/  IMAD.MOV.U32 R7, RZ, RZ, R17 ;  /* 0x000000ffff077224 */ /* 0x001fe400078e0011 */
[----:B------:R-:W-:Y:S02]  /*134b0*/  @!P0 IMAD.IADD R15, R15, 0x1, -R4 ;  /* 0x000000010f0f8824 */ /* 0x000fe400078e0a04 */
[----:B------:R-:W-:Y:S01]  /*134c0*/  @!P6 IMAD.MOV R7, RZ, RZ, -R7 ;  /* 0x000000ffff07e224 */ /* 0x000fe200078e0a07 */
[----:B------:R-:W-:Y:S01]  /*134d0*/  ISETP.GT.U32.AND P6, PT, R4, R18, PT ;  /* 0x000000120400720c */ /* 0x000fe20003fc4070 */
[----:B------:R-:W-:Y:S01]  /*134e0*/  IMAD.HI.U32 R17, R2, R12, RZ ;  /* 0x0000000c02117227 */ /* 0x000fe200078e00ff */
[----:B------:R-:W-:-:S02]  /*134f0*/  ISETP.GT.U32.AND P0, PT, R4, R15, PT ;  /* 0x0000000f0400720c */ /* 0x000fc40003f04070 */
[----:B------:R0:W-:Y:S01]  /*13500*/  STL [R1+0x330], R7 ;  /* 0x0003300701007387 */ /* 0x0001e20000100800 */
[----:B------:R-:W-:Y:S02]  /*13510*/  @!P1 IMAD.IADD R8, R8, 0x1, -R4 ;  /* 0x0000000108089824 */ /* 0x000fe400078e0a04 */
[----:B------:R-:W-:-:S03]  /*13520*/  IMAD.MOV R17, RZ, RZ, -R17 ;  /* 0x000000ffff117224 */ /* 0x000fc600078e0a11 */
[----:B------:R-:W-:-:S03]  /*13530*/  ISETP.GT.U32.AND P1, PT, R4, R8, PT ;  /* 0x000000080400720c */ /* 0x000fc60003f24070 */
[----:B------:R-:W-:Y:S02]  /*13540*/  @!P6 IMAD.IADD R18, R18, 0x1, -R4 ;  /* 0x000000011212e824 */ /* 0x000fe400078e0a04 */
[----:B0-----:R-:W-:Y:S02]  /*13550*/  IMAD.MOV.U32 R7, RZ, RZ, R20 ;  /* 0x000000ffff077224 */ /* 0x001fe400078e0014 */
[----:B------:R-:W-:-:S04]  /*13560*/  IMAD.HI.U32 R20, R2, R19, RZ ;  /* 0x0000001302147227 */ /* 0x000fc800078e00ff */
[----:B------:R-:W-:Y:S01]  /*13570*/  @!P3 IMAD.MOV R7, RZ, RZ, -R7 ;  /* 0x000000ffff07b224 */ /* 0x000fe200078e0a07 */
[----:B------:R-:W-:Y:S01]  /*13580*/  ISETP.GE.AND P3, PT, R3, RZ, PT ;  /* 0x000000ff0300720c */ /* 0x000fe20003f66270 */
[----:B------:R-:W-:Y:S02]  /*13590*/  IMAD R3, R4, R17, R12 ;  /* 0x0000001104037224 */ /* 0x000fe400078e020c */
[----:B------:R-:W-:Y:S01]  /*135a0*/  IMAD.HI.U32 R12, R2, R13, RZ ;  /* 0x0000000d020c7227 */ /* 0x000fe200078e00ff */
[----:B------:R0:W-:Y:S02]  /*135b0*/  STL [R1+0x328], R7 ;  /* 0x0003280701007387 */ /* 0x0001e40000100800 */
[----:B------:R-:W-:Y:S01]  /*135c0*/  ISETP.GT.U32.AND P6, PT, R4, R3, PT ;  /* 0x000000030400720c */ /* 0x000fe20003fc4070 */
[----:B------:R-:W-:-:S04]  /*135d0*/  IMAD.HI.U32 R17, R2, R11, RZ ;  /* 0x0000000b02117227 */ /* 0x000fc800078e00ff */
[----:B------:R-:W-:Y:S02]  /*135e0*/  IMAD.MOV R12, RZ, RZ, -R12 ;  /* 0x000000ffff0c7224 */ /* 0x000fe400078e0a0c */
[----:B------:R-:W-:Y:S02]  /*135f0*/  IMAD.MOV R20, RZ, RZ, -R20 ;  /* 0x000000ffff147224 */ /* 0x000fe400078e0a14 */
[----:B0-----:R-:W-:Y:S02]  /*13600*/  IMAD.MOV.U32 R7, RZ, RZ, R18 ;  /* 0x000000ffff077224 */ /* 0x001fe400078e0012 */
[----:B------:R-:W-:Y:S02]  /*13610*/  IMAD.MOV R17, RZ, RZ, -R17 ;  /* 0x000000ffff117224 */ /* 0x000fe400078e0a11 */
[----:B------:R-:W-:Y:S02]  /*13620*/  @!P5 IMAD.MOV R7, RZ, RZ, -R7 ;  /* 0x000000ffff07d224 */ /* 0x000fe400078e0a07 */
[----:B------:R-:W-:-:S02]  /*13630*/  IMAD R13, R4, R12, R13 ;  /* 0x0000000c040d7224 */ /* 0x000fc400078e020d */
[--C-:B------:R-:W-:Y:S01]  /*13640*/  @!P0 IMAD.IADD R15, R15, 0x1, -R4.reuse ;  /* 0x000000010f0f8824 */ /* 0x100fe200078e0a04 */
[----:B------:R0:W-:Y:S01]  /*13650*/  STL [R1+0x144], R7 ;  /* 0x0001440701007387 */ /* 0x0001e20000100800 */
[----:B------:R-:W-:Y:S01]  /*13660*/  VIADD R12, R0, 0x8c ;  /* 0x0000008c000c7836 */ /* 0x000fe20000000000 */
[----:B------:R-:W-:Y:S01]  /*13670*/  ISETP.GT.U32.AND P0, PT, R4, R13, PT ;  /* 0x0000000d0400720c */ /* 0x000fe20003f04070 */
[----:B------:R-:W-:Y:S01]  /*13680*/  @!P1 IMAD.IADD R8, R8, 0x1, -R4 ;  /* 0x0000000108089824 */ /* 0x000fe200078e0a04 */
[----:B------:R-:W-:Y:S01]  /*13690*/  ISETP.GE.AND P1, PT, R16, RZ, PT ;  /* 0x000000ff1000720c */ /* 0x000fe20003f26270 */
[C---:B------:R-:W-:Y:S02]  /*136a0*/  IMAD R16, R4.reuse, R20, R19 ;  /* 0x0000001404107224 */ /* 0x040fe400078e0213 */
[C---:B------:R-:W-:Y:S01]  /*136b0*/  IMAD R11, R4.reuse, R17, R11 ;  /* 0x00000011040b7224 */ /* 0x040fe200078e020b */
[----:B------:R-:W-:Y:S01]  /*136c0*/  IABS R17, R12 ;  /* 0x0000000c00117213 */ /* 0x000fe20000000000 */
[----:B------:R-:W-:Y:S01]  /*136d0*/  IMAD.MOV.U32 R18, RZ, RZ, R8 ;  /* 0x000000ffff127224 */ /* 0x000fe200078e0008 */
[----:B------:R-:W-:Y:S01]  /*136e0*/  ISETP.GT.U32.AND P5, PT, R4, R16, PT ;  /* 0x000000100400720c */ /* 0x000fe20003fa4070 */
[----:B0-----:R-:W-:-:S02]  /*136f0*/  IMAD.MOV.U32 R7, RZ, RZ, R15 ;  /* 0x000000ffff077224 */ /* 0x001fc400078e000f */
[----:B------:R-:W-:Y:S02]  /*13700*/  @!P6 IMAD.IADD R3, R3, 0x1, -R4 ;  /* 0x000000010303e824 */ /* 0x000fe400078e0a04 */
[----:B------:R-:W-:Y:S01]  /*13710*/  @!P3 IMAD.MOV R7, RZ, RZ, -R7 ;  /* 0x000000ffff07b224 */ /* 0x000fe200078e0a07 */
[C---:B------:R-:W-:Y:S01]  /*13720*/  ISETP.GT.U32.AND P3, PT, R4.reuse, R11, PT ;  /* 0x0000000b0400720c */ /* 0x040fe20003f64070 */
[----:B------:R-:W-:Y:S01]  /*13730*/  IMAD.MOV.U32 R8, RZ, RZ, R17 ;  /* 0x000000ffff087224 */ /* 0x000fe200078e0011 */
[----:B------:R-:W-:Y:S01]  /*13740*/  ISETP.GT.U32.AND P6, PT, R4, R3, PT ;  /* 0x000000030400720c */ /* 0x000fe20003fc4070 */
[----:B------:R-:W-:Y:S01]  /*13750*/  @!P4 IMAD.MOV R18, RZ, RZ, -R18 ;  /* 0x000000ffff12c224 */ /* 0x000fe200078e0a12 */
[----:B------:R-:W-:Y:S01]  /*13760*/  ISETP.GE.AND P4, PT, R10, RZ, PT ;  /* 0x000000ff0a00720c */ /* 0x000fe20003f86270 */
[----:B------:R-:W-:Y:S02]  /*13770*/  VIADD R10, R0, 0x8b ;  /* 0x0000008b000a7836 */ /* 0x000fe40000000000 */
[----:B------:R-:W-:Y:S01]  /*13780*/  IMAD.HI.U32 R15, R2, R8, RZ ;  /* 0x00000008020f7227 */ /* 0x000fe200078e00ff */
[----:B------:R-:W-:Y:S02]  /*13790*/  STL [R1+0x140], R18 ;  /* 0x0001401201007387 */ /* 0x000fe40000100800 */
[----:B------:R-:W-:Y:S01]  /*137a0*/  IABS R20, R10 ;  /* 0x0000000a00147213 */ /* 0x000fe20000000000 */
[----:B------:R-:W-:Y:S01]  /*137b0*/  @!P0 IMAD.IADD R13, R13, 0x1, -R4 ;  /* 0x000000010d0d8824 */ /* 0x000fe200078e0a04 */
[----:B------:R0:W-:Y:S01]  /*137c0*/  STL [R1+0x2f0], R7 ;  /* 0x0002f00701007387 */ /* 0x0001e20000100800 */
[----:B------:R-:W-:-:S02]  /*137d0*/  IMAD.MOV R15, RZ, RZ, -R15 ;  /* 0x000000ffff0f7224 */ /* 0x000fc400078e0a0f */
[--C-:B------:R-:W-:Y:S01]  /*137e0*/  @!P5 IMAD.IADD R16, R16, 0x1, -R4.reuse ;  /* 0x000000011010d824 */ /* 0x100fe200078e0a04 */
[----:B------:R-:W-:Y:S01]  /*137f0*/  ISETP.GE.AND P5, PT, R14, RZ, PT ;  /* 0x000000ff0e00720c */ /* 0x000fe20003fa6270 */
[----:B------:R-:W-:Y:S01]  /*13800*/  @!P3 IMAD.IADD R11, R11, 0x1, -R4 ;  /* 0x000000010b0bb824 */ /* 0x000fe200078e0a04 */
[C---:B------:R-:W-:Y:S01]  /*13810*/  ISETP.GT.U32.AND P3, PT, R4.reuse, R13, PT ;  /* 0x0000000d0400720c */ /* 0x040fe20003f64070 */
[C---:B------:R-:W-:Y:S01]  /*13820*/  IMAD R8, R4.reuse, R15, R8 ;  /* 0x0000000f04087224 */ /* 0x040fe200078e0208 */
[----:B------:R-:W-:Y:S01]  /*13830*/  ISETP.GT.U32.AND P0, PT, R4, R16, PT ;  /* 0x000000100400720c */ /* 0x000fe20003f04070 */
[----:B------:R-:W-:-:S04]  /*13840*/  IMAD.HI.U32 R15, R2, R20, RZ ;  /* 0x00000014020f7227 */ /* 0x000fc800078e00ff */
[----:B------:R-:W-:Y:S01]  /*13850*/  @!P6 IMAD.IADD R3, R3, 0x1, -R4 ;  /* 0x000000010303e824 */ /* 0x000fe200078e0a04 */
[----:B------:R-:W-:Y:S01]  /*13860*/  ISETP.GE.AND P6, PT, R9, RZ, PT ;  /* 0x000000ff0900720c */ /* 0x000fe20003fc6270 */
[----:B------:R-:W-:Y:S02]  /*13870*/  IMAD.MOV R15, RZ, RZ, -R15 ;  /* 0x000000ffff0f7224 */ /* 0x000fe400078e0a0f */
[----:B0-----:R-:W-:Y:S02]  /*13880*/  IMAD.MOV.U32 R7, RZ, RZ, R3 ;  /* 0x000000ffff077224 */ /* 0x001fe400078e0003 */
[C---:B------:R-:W-:Y:S02]  /*13890*/  IMAD R20, R4.reuse, R15, R20 ;  /* 0x0000000f04147224 */ /* 0x040fe400078e0214 */
[----:B------:R-:W-:Y:S01]  /*138a0*/  @!P1 IMAD.MOV R7, RZ, RZ, -R7 ;  /* 0x000000ffff079224 */ /* 0x000fe200078e0a07 */
[C---:B------:R-:W-:Y:S01]  /*138b0*/  ISETP.GT.U32.AND P1, PT, R4.reuse, R11, PT ;  /* 0x0000000b0400720c */ /* 0x040fe20003f24070 */
        /* <DEDUP_REMOVED lines=9> */
[----:B------:R-:W-:Y:S01]  /*13950*/  @!P6 IMAD.MOV R13, RZ, RZ, -R13 ;  /* 0x000000ffff0de224 */ /* 0x000fe200078e0a0d */
[----:B------:R-:W-:Y:S01]  /*13960*/  IABS R19, R3 ;  /* 0x0000000300137213 */ /* 0x000fe20000000000 */
[--C-:B------:R-:W-:Y:S01]  /*13970*/  @!P1 IMAD.IADD R11, R11, 0x1, -R4.reuse ;  /* 0x000000010b0b9824 */ /* 0x100fe200078e0a04 */
[----:B------:R-:W-:Y:S01]  /*13980*/  IABS R17, R14 ;  /* 0x0000000e00117213 */ /* 0x000fe20000000000 */
[----:B------:R-:W-:Y:S01]  /*13990*/  @!P3 IMAD.IADD R20, R20, 0x1, -R4 ;  /* 0x000000011414b824 */ /* 0x000fe200078e0a04 */
[----:B------:R-:W-:Y:S01]  /*139a0*/  ISETP.GE.AND P1, PT, R12, RZ, PT ;  /* 0x000000ff0c00720c */ /* 0x000fe20003f26270 */
[----:B0-----:R-:W-:Y:S02]  /*139b0*/  IMAD.MOV.U32 R7, RZ, RZ, R16 ;  /* 0x000000ffff077224 */ /* 0x001fe400078e0010 */
[----:B------:R-:W-:Y:S01]  /*139c0*/  IMAD.HI.U32 R12, R2, R18, RZ ;  /* 0x00000012020c7227 */ /* 0x000fe200078e00ff */
[----:B------:R-:W-:-:S03]  /*139d0*/  ISETP.GT.U32.AND P3, PT, R4, R20, PT ;  /* 0x000000140400720c */ /* 0x000fc60003f64070 */
[----:B------:R-:W-:-:S04]  /*139e0*/  IMAD.HI.U32 R15, R2, R19, RZ ;  /* 0x00000013020f7227 */ /* 0x000fc800078e00ff */
[----:B------:R-:W-:Y:S01]  /*139f0*/  @!P0 IMAD.IADD R8, R8, 0x1, -R4 ;  /* 0x0000000108088824 */ /* 0x000fe200078e0a04 */
[----:B------:R-:W-:Y:S01]  /*13a00*/  ISETP.GE.AND P0, PT, R10, RZ, PT ;  /* 0x000000ff0a00720c */ /* 0x000fe20003f06270 */
[----:B------:R-:W-:Y:S02]  /*13a10*/  @!P4 IMAD.MOV R7, RZ, RZ, -R7 ;  /* 0x000000ffff07c224 */ /* 0x000fe400078e0a07 */
[----:B------:R-:W-:Y:S01]  /*13a20*/  IMAD.HI.U32 R10, R2, R17, RZ ;  /* 0x00000011020a7227 */ /* 0x000fe200078e00ff */
[----:B------:R-:W-:Y:S02]  /*13a30*/  ISETP.GT.U32.AND P4, PT, R4, R8, PT ;  /* 0x000000080400720c */ /* 0x000fe40003f84070 */
[----:B------:R0:W-:Y:S01]  /*13a40*/  STL [R1+0x13c], R7 ;  /* 0x00013c0701007387 */ /* 0x0001e20000100800 */
[----:B------:R-:W-:Y:S02]  /*13a50*/  IMAD.MOV R12, RZ, RZ, -R12 ;  /* 0x000000ffff0c7224 */ /* 0x000fe400078e0a0c */
[----:B------:R-:W-:Y:S01]  /*13a60*/  IMAD.MOV R15, RZ, RZ, -R15 ;  /* 0x000000ffff0f7224 */ /* 0x000fe200078e0a0f */
[----:B------:R1:W-:Y:S01]  /*13a70*/  STL [R1+0x2e4], R13 ;  /* 0x0002e40d01007387 */ /* 0x0003e20000100800 */
[----:B------:R-:W-:-:S02]  /*13a80*/  IMAD.MOV R10, RZ, RZ, -R10 ;  /* 0x000000ffff0a7224 */ /* 0x000fc400078e0a0a */
[C---:B------:R-:W-:Y:S02]  /*13a90*/  IMAD R18, R4.reuse, R12, R18 ;  /* 0x0000000c04127224 */ /* 0x040fe400078e0212 */
[C---:B------:R-:W-:Y:S02]  /*13aa0*/  IMAD R19, R4.reuse, R15, R19 ;  /* 0x0000000f04137224 */ /* 0x040fe400078e0213 */
[----:B0-----:R-:W-:Y:S02]  /*13ab0*/  IMAD.MOV.U32 R7, RZ, RZ, R11 ;  /* 0x000000ffff077224 */ /* 0x001fe400078e000b */
[C---:B------:R-:W-:Y:S01]  /*13ac0*/  IMAD R17, R4.reuse, R10, R17 ;  /* 0x0000000a04117224 */ /* 0x040fe200078e0211 */
[C---:B------:R-:W-:Y:S01]  /*13ad0*/  ISETP.GT.U32.AND P6, PT, R4.reuse, R19, PT ;  /* 0x000000130400720c */ /* 0x040fe20003fc4070 */
[----:B------:R-:W-:Y:S01]  /*13ae0*/  @!P5 IMAD.MOV R7, RZ, RZ, -R7 ;  /* 0x000000ffff07d224 */ /* 0x000fe200078e0a07 */
[----:B------:R-:W-:Y:S01]  /*13af0*/  ISETP.GT.U32.AND P5, PT, R4, R18, PT ;  /* 0x000000120400720c */ /* 0x000fe20003fa4070 */
[--C-:B------:R-:W-:Y:S01]  /*13b00*/  @!P3 IMAD.IADD R20, R20, 0x1, -R4.reuse ;  /* 0x000000011414b824 */ /* 0x100fe200078e0a04 */
[----:B------:R-:W-:Y:S01]  /*13b10*/  ISETP.GT.U32.AND P3, PT, R4, R17, PT ;  /* 0x000000110400720c */ /* 0x000fe20003f64070 */
[----:B------:R-:W-:Y:S01]  /*13b20*/  @!P4 IMAD.IADD R8, R8, 0x1, -R4 ;  /* 0x000000010808c824 */ /* 0x000fe200078e0a04 */
[----:B------:R-:W-:Y:S01]  /*13b30*/  ISETP.GE.AND P4, PT, R3, RZ, PT ;  /* 0x000000ff0300720c */ /* 0x000fe20003f86270 */
[C---:B------:R-:W-:Y:S01]  /*13b40*/  VIADD R3, R0.reuse, 0x86 ;  /* 0x0000008600037836 */ /* 0x040fe20000000000 */
[----:B------:R0:W-:Y:S01]  /*13b50*/  STL [R1+0x2e8], R7 ;  /* 0x0002e80701007387 */ /* 0x0001e20000100800 */
[----:B-1----:R-:W-:-:S02]  /*13b60*/  VIADD R13, R0, 0x87 ;  /* 0x00000087000d7836 */ /* 0x002fc40000000000 */
[----:B------:R-:W-:Y:S01]  /*13b70*/  VIADD R12, R0, 0x85 ;  /* 0x00000085000c7836 */ /* 0x000fe20000000000 */
[----:B------:R-:W-:Y:S01]  /*13b80*/  IABS R10, R3 ;  /* 0x00000003000a7213 */ /* 0x000fe20000000000 */
[--C-:B------:R-:W-:Y:S01]  /*13b90*/  @!P6 IMAD.IADD R19, R19, 0x1, -R4.reuse ;  /* 0x000000011313e824 */ /* 0x100fe200078e0a04 */
[----:B------:R-:W-:Y:S01]  /*13ba0*/  IABS R11, R13 ;  /* 0x0000000d000b7213 */ /* 0x000fe20000000000 */
[--C-:B------:R-:W-:Y:S01]  /*13bb0*/  @!P5 IMAD.IADD R18, R18, 0x1, -R4.reuse ;  /* 0x000000011212d824 */ /* 0x100fe200078e0a04 */
[----:B------:R-:W-:Y:S01]  /*13bc0*/  ISETP.GE.AND P6, PT, R9, RZ, PT ;  /* 0x000000ff0900720c */ /* 0x000fe20003fc6270 */
[----:B------:R-:W-:Y:S01]  /*13bd0*/  @!P3 IMAD.IADD R17, R17, 0x1, -R4 ;  /* 0x000000011111b824 */ /* 0x000fe200078e0a04 */
[C---:B------:R-:W-:Y:S01]  /*13be0*/  ISETP.GT.U32.AND P5, PT, R4.reuse, R19, PT ;  /* 0x000000130400720c */ /* 0x040fe20003fa4070 */
[----:B0-----:R-:W-:Y:S01]  /*13bf0*/  IMAD.MOV.U32 R7, RZ, RZ, R8 ;  /* 0x000000ffff077224 */ /* 0x001fe200078e0008 */
[----:B------:R-:W-:Y:S01]  /*13c00*/  ISETP.GT.U32.AND P3, PT, R4, R18, PT ;  /* 0x000000120400720c */ /* 0x000fe20003f64070 */
[----:B------:R-:W-:Y:S01]  /*13c10*/  IMAD.HI.U32 R8, R2, R10, RZ ;  /* 0x0000000a02087227 */ /* 0x000fe200078e00ff */
[----:B------:R-:W-:-:S03]  /*13c20*/  IABS R21, R12 ;  /* 0x0000000c00157213 */ /* 0x000fc60000000000 */
[----:B------:R-:W-:-:S04]  /*13c30*/  IMAD.HI.U32 R9, R2, R11, RZ ;  /* 0x0000000b02097227 */ /* 0x000fc800078e00ff */
[----:B------:R-:W-:Y:S02]  /*13c40*/  IMAD.MOV R8, RZ, RZ, -R8 ;  /* 0x000000ffff087224 */ /* 0x000fe400078e0a08 */
[----:B------:R-:W-:Y:S02]  /*13c50*/  IMAD.MOV R9, RZ, RZ, -R9 ;  /* 0x000000ffff097224 */ /* 0x000fe400078e0a09 */
[C---:B------:R-:W-:Y:S02]  /*13c60*/  IMAD R10, R4.reuse, R8, R10 ;  /* 0x00000008040a7224 */ /* 0x040fe400078e020a */
[----:B------:R-:W-:Y:S02]  /*13c70*/  IMAD R11, R4, R9, R11 ;  /* 0x00000009040b7224 */ /* 0x000fe400078e020b */
[--C-:B------:R-:W-:Y:S01]  /*13c80*/  @!P3 IMAD.IADD R18, R18, 0x1, -R4.reuse ;  /* 0x000000011212b824 */ /* 0x100fe200078e0a04 */
[C---:B------:R-:W-:Y:S01]  /*13c90*/  ISETP.GT.U32.AND P3, PT, R4.reuse, R10, PT ;  /* 0x0000000a0400720c */ /* 0x040fe20003f64070 */
[----:B------:R-:W-:Y:S01]  /*13ca0*/  @!P5 IMAD.IADD R19, R19, 0x1, -R4 ;  /* 0x000000011313d824 */ /* 0x000fe200078e0a04 */
[C---:B------:R-:W-:Y:S01]  /*13cb0*/  ISETP.GT.U32.AND P5, PT, R4.reuse, R11, PT ;  /* 0x0000000b0400720c */ /* 0x040fe20003fa4070 */
[----:B------:R-:W-:Y:S01]  /*13cc0*/  @!P1 IMAD.MOV R7, RZ, RZ, -R7 ;  /* 0x000000ffff079224 */ /* 0x000fe200078e0a07 */
[----:B------:R-:W-:Y:S01]  /*13cd0*/  ISETP.GT.U32.AND P1, PT, R4, R17, PT ;  /* 0x000000110400720c */ /* 0x000fe20003f24070 */
[----:B------:R-:W-:-:S02]  /*13ce0*/  VIADD R9, R0, 0x84 ;  /* 0x0000008400097836 */ /* 0x000fc40000000000 */
[----:B------:R-:W-:Y:S01]  /*13cf0*/  IMAD.HI.U32 R22, R2, R21, RZ ;  /* 0x0000001502167227 */ /* 0x000fe200078e00ff */
[----:B------:R0:W-:Y:S02]  /*13d00*/  STL [R1+0x2ec], R7 ;  /* 0x0002ec0701007387 */ /* 0x0001e40000100800 */
[----:B------:R-:W-:Y:S01]  /*13d10*/  IABS R15, R9 ;  /* 0x00000009000f7213 */ /* 0x000fe20000000000 */
[----:B------:R-:W-:Y:S02]  /*13d20*/  IMAD.MOV R22, RZ, RZ, -R22 ;  /* 0x000000ffff167224 */ /* 0x000fe400078e0a16 */
[--C-:B------:R-:W-:Y:S02]  /*13d30*/  @!P3 IMAD.IADD R10, R10, 0x1, -R4.reuse ;  /* 0x000000010a0ab824 */ /* 0x100fe400078e0a04 */
[----:B------:R-:W-:Y:S01]  /*13d40*/  @!P5 IMAD.IADD R11, R11, 0x1, -R4 ;  /* 0x000000010b0bd824 */ /* 0x000fe200078e0a04 */
[----:B------:R-:W-:Y:S01]  /*13d50*/  ISETP.GE.AND P5, PT, R13, RZ, PT ;  /* 0x000000ff0d00720c */ /* 0x000fe20003fa6270 */
[----:B------:R-:W-:-:S02]  /*13d60*/  IMAD R13, R4, R22, R21 ;  /* 0x00000016040d7224 */ /* 0x000fc400078e0215 */
[----:B0-----:R-:W-:Y:S01]  /*13d70*/  IMAD.MOV.U32 R7, RZ, RZ, R20 ;  /* 0x000000ffff077224 */ /* 0x001fe200078e0014 */
[----:B------:R-:W-:Y:S01]  /*13d80*/  ISETP.GT.U32.AND P3, PT, R4, R11, PT ;  /* 0x0000000b0400720c */ /* 0x000fe20003f64070 */
[----:B------:R-:W-:-:S04]  /*13d90*/  IMAD.HI.U32 R16, R2, R15, RZ ;  /* 0x0000000f02107227 */ /* 0x000fc800078e00ff */
[----:B------:R-:W-:Y:S01]  /*13da0*/  @!P0 IMAD.MOV R7, RZ, RZ, -R7 ;  /* 0x000000ffff078224 */ /* 0x000fe200078e0a07 */
[C---:B------:R-:W-:Y:S01]  /*13db0*/  ISETP.GT.U32.AND P0, PT, R4.reuse, R10, PT ;  /* 0x0000000a0400720c */ /* 0x040fe20003f04070 */
[----:B------:R-:W-:Y:S01]  /*13dc0*/  @!P4 IMAD.MOV R19, RZ, RZ, -R19 ;  /* 0x000000ffff13c224 */ /* 0x000fe200078e0a13 */
[----:B------:R-:W-:Y:S01]  /*13dd0*/  ISETP.GT.U32.AND P4, PT, R4, R13, PT ;  /* 0x0000000d0400720c */ /* 0x000fe20003f84070 */
[----:B------:R-:W-:Y:S01]  /*13de0*/  IMAD.MOV R16, RZ, RZ, -R16 ;  /* 0x000000ffff107224 */ /* 0x000fe200078e0a10 */
[----:B------:R0:W-:Y:S01]  /*13df0*/  STL [R1+0x264], R7 ;  /* 0x0002640701007387 */ /* 0x0001e20000100800 */
[----:B------:R-:W-:Y:S01]  /*13e00*/  @!P6 IMAD.MOV R18, RZ, RZ, -R18 ;  /* 0x000000ffff12e224 */ /* 0x000fe200078e0a12 */
[----:B------:R-:W-:Y:S01]  /*13e10*/  ISETP.GE.AND P6, PT, R3, RZ, PT ;  /* 0x000000ff0300720c */ /* 0x000fe20003fc6270 */
[----:B------:R-:W-:Y:S01]  /*13e20*/  @!P1 IMAD.IADD R17, R17, 0x1, -R4 ;  /* 0x0000000111119824 */ /* 0x000fe200078e0a04 */
[----:B------:R-:W-:Y:S01]  /*13e30*/  ISETP.GE.AND P1, PT, R14, RZ, PT ;  /* 0x000000ff0e00720c */ /* 0x000fe20003f26270 */
[----:B------:R-:W-:Y:S01]  /*13e40*/  IMAD R3, R4, R16, R15 ;  /* 0x0000001004037224 */ /* 0x000fe200078e020f */
[----:B------:R1:W-:Y:S01]  /*13e50*/  STL [R1+0x268], R19 ;  /* 0x0002681301007387 */ /* 0x0003e20000100800 */
[----:B------:R-:W-:-:S02]  /*13e60*/  VIADD R8, R0, 0x83 ;  /* 0x0000008300087836 */ /* 0x000fc40000000000 */
[--C-:B------:R-:W-:Y:S01]  /*13e70*/  @!P0 IMAD.IADD R10, R10, 0x1, -R4.reuse ;  /* 0x000000010a0a8824 */ /* 0x100fe200078e0a04 */
[C---:B------:R-:W-:Y:S01]  /*13e80*/  ISETP.GT.U32.AND P0, PT, R4.reuse, R3, PT ;  /* 0x000000030400720c */ /* 0x040fe20003f04070 */
[--C-:B------:R-:W-:Y:S01]  /*13e90*/  @!P4 IMAD.IADD R13, R13, 0x1, -R4.reuse ;  /* 0x000000010d0dc824 */ /* 0x100fe200078e0a04 */
[----:B------:R-:W-:Y:S01]  /*13ea0*/  IABS R14, R8 ;  /* 0x00000008000e7213 */ /* 0x000fe20000000000 */
[----:B0-----:R-:W-:Y:S01]  /*13eb0*/  IMAD.MOV.U32 R7, RZ, RZ, R17 ;  /* 0x000000ffff077224 */ /* 0x001fe200078e0011 */
[----:B------:R-:W-:Y:S01]  /*13ec0*/  STL [R1+0x278], R18 ;  /* 0x0002781201007387 */ /* 0x000fe20000100800 */
[----:B------:R-:W-:Y:S01]  /*13ed0*/  @!P3 IMAD.IADD R11, R11, 0x1, -R4 ;  /* 0x000000010b0bb824 */ /* 0x000fe200078e0a04 */
[----:B------:R-:W-:Y:S01]  /*13ee0*/  ISETP.GT.U32.AND P4, PT, R4, R13, PT ;  /* 0x0000000d0400720c */ /* 0x000fe20003f84070 */
[----:B------:R-:W-:Y:S01]  /*13ef0*/  @!P1 IMAD.MOV R7, RZ, RZ, -R7 ;  /* 0x000000ffff079224 */ /* 0x000fe200078e0a07 */
[----:B------:R-:W-:Y:S01]  /*13f00*/  ISETP.GE.AND P1, PT, R12, RZ, PT ;  /* 0x000000ff0c00720c */ /* 0x000fe20003f26270 */
[----:B------:R-:W-:Y:S01]  /*13f10*/  IMAD.HI.U32 R17, R2, R14, RZ ;  /* 0x0000000e02117227 */ /* 0x000fe200078e00ff */
[----:B------:R-:W-:-:S02]  /*13f20*/  ISETP.GE.AND P3, PT, R9, RZ, PT ;  /* 0x000000ff0900720c */ /* 0x000fc40003f66270 */
[----:B------:R0:W-:Y:S01]  /*13f30*/  STL [R1+0x290], R7 ;  /* 0x0002900701007387 */ /* 0x0001e20000100800 */
[----:B------:R-:W-:Y:S02]  /*13f40*/  @!P0 IMAD.IADD R3, R3, 0x1, -R4 ;  /* 0x0000000103038824 */ /* 0x000fe400078e0a04 */
[----:B------:R-:W-:Y:S02]  /*13f50*/  IMAD.MOV R17, RZ, RZ, -R17 ;  /* 0x000000ffff117224 */ /* 0x000fe400078e0a11 */
[----:B-1----:R-:W-:Y:S01]  /*13f60*/  IMAD.MOV.U32 R19, RZ, RZ, R11 ;  /* 0x000000ffff137224 */ /* 0x002fe200078e000b */
[----:B------:R-:W-:Y:S01]  /*13f70*/  ISETP.GT.U32.AND P0, PT, R4, R3, PT ;  /* 0x000000030400720c */ /* 0x000fe20003f04070 */
[----:B------:R-:W-:Y:S02]  /*13f80*/  VIADD R12, R0, 0x82 ;  /* 0x00000082000c7836 */ /* 0x000fe40000000000 */
[----:B------:R-:W-:Y:S02]  /*13f90*/  IMAD R9, R4, R17, R14 ;  /* 0x0000001104097224 */ /* 0x000fe400078e020e */
[----:B0-----:R-:W-:Y:S01]  /*13fa0*/  IMAD.MOV.U32 R7, RZ, RZ, R10 ;  /* 0x000000ffff077224 */ /* 0x001fe200078e000a */
[----:B------:R-:W-:Y:S01]  /*13fb0*/  IABS R18, R12 ;  /* 0x0000000c00127213 */ /* 0x000fe20000000000 */
[----:B------:R-:W-:-:S02]  /*13fc0*/  VIADD R10, R0, 0x81 ;  /* 0x00000081000a7836 */ /* 0x000fc40000000000 */
[----:B------:R-:W-:Y:S01]  /*13fd0*/  @!P5 IMAD.MOV R19, RZ, RZ, -R19 ;  /* 0x000000ffff13d224 */ /* 0x000fe200078e0a13 */
[----:B------:R-:W-:Y:S01]  /*13fe0*/  ISETP.GE.AND P5, PT, R8, RZ, PT ;  /* 0x000000ff0800720c */ /* 0x000fe20003fa6270 */
[----:B------:R-:W-:Y:S01]  /*13ff0*/  @!P6 IMAD.MOV R7, RZ, RZ, -R7 ;  /* 0x000000ffff07e224 */ /* 0x000fe200078e0a07 */
[----:B------:R-:W-:Y:S01]  /*14000*/  IABS R11, R10 ;  /* 0x0000000a000b7213 */ /* 0x000fe20000000000 */
[----:B------:R-:W-:Y:S01]  /*14010*/  @!P4 IMAD.IADD R13, R13, 0x1, -R4 ;  /* 0x000000010d0dc824 */ /* 0x000fe200078e0a04 */
[----:B------:R-:W-:Y:S01]  /*14020*/  STL [R1+0x294], R19 ;  /* 0x0002941301007387 */ /* 0x000fe20000100800 */
[----:B------:R-:W-:Y:S01]  /*14030*/  ISETP.GT.U32.AND P6, PT, R4, R9, PT ;  /* 0x000000090400720c */ /* 0x000fe20003fc4070 */
[----:B------:R-:W-:Y:S01]  /*14040*/  IMAD.HI.U32 R14, R2, R18, RZ ;  /* 0x00000012020e7227 */ /* 0x000fe200078e00ff */
[----:B------:R-:W-:Y:S01]  /*14050*/  ISETP.GE.AND P4, PT, R12, RZ, PT ;  /* 0x000000ff0c00720c */ /* 0x000fe20003f86270 */
[----:B------:R0:W-:Y:S02]  /*14060*/  STL [R1+0x2d0], R7 ;  /* 0x0002d00701007387 */ /* 0x0001e40000100800 */
[----:B------:R-:W-:-:S04]  /*14070*/  IMAD.HI.U32 R12, R2, R11, RZ ;  /* 0x0000000b020c7227 */ /* 0x000fc800078e00ff */
[----:B------:R-:W-:Y:S02]  /*14080*/  IMAD.MOV R14, RZ, RZ, -R14 ;  /* 0x000000ffff0e7224 */ /* 0x000fe400078e0a0e */
[----:B------:R-:W-:Y:S02]  /*14090*/  IMAD.MOV R12, RZ, RZ, -R12 ;  /* 0x000000ffff0c7224 */ /* 0x000fe400078e0a0c */
[----:B0-----:R-:W-:Y:S02]  /*140a0*/  IMAD.MOV.U32 R7, RZ, RZ, R13 ;  /* 0x000000ffff077224 */ /* 0x001fe400078e000d */
[----:B------:R-:W-:Y:S01]  /*140b0*/  @!P0 IMAD.IADD R3, R3, 0x1, -R4 ;  /* 0x0000000103038824 */ /* 0x000fe200078e0a04 */
[----:B------:R-:W-:Y:S01]  /*140c0*/  ISETP.GE.AND P0, PT, R10, RZ, PT ;  /* 0x000000ff0a00720c */ /* 0x000fe20003f06270 */
[----:B------:R-:W-:Y:S02]  /*140d0*/  @!P1 IMAD.MOV R7, RZ, RZ, -R7 ;  /* 0x000000ffff079224 */ /* 0x000fe400078e0a07 */
[----:B------:R-:W-:-:S02]  /*140e0*/  IMAD R18, R4, R14, R18 ;  /* 0x0000000e04127224 */ /* 0x000fc400078e0212 */
[C---:B------:R-:W-:Y:S01]  /*140f0*/  IMAD R11, R4.reuse, R12, R11 ;  /* 0x0000000c040b7224 */ /* 0x040fe200078e020b */
[----:B------:R0:W-:Y:S01]  /*14100*/  STL [R1+0x2e0], R7 ;  /* 0x0002e00701007387 */ /* 0x0001e20000100800 */
[----:B------:R-:W-:Y:S01]  /*14110*/  @!P6 IMAD.IADD R9, R9, 0x1, -R4 ;  /* 0x000000010909e824 */ /* 0x000fe200078e0a04 */
[----:B------:R-:W-:Y:S01]  /*14120*/  ISETP.GT.U32.AND P1, PT, R4, R18, PT ;  /* 0x000000120400720c */ /* 0x000fe20003f24070 */
[C---:B------:R-:W-:Y:S02]  /*14130*/  VIADD R8, R0.reuse, 0x80 ;  /* 0x0000008000087836 */ /* 0x040fe40000000000 */
[----:B------:R-:W-:Y:S01]  /*14140*/  VIADD R17, R0, 0x7f ;  /* 0x0000007f00117836 */ /* 0x000fe20000000000 */
[----:B------:R-:W-:Y:S02]  /*14150*/  ISETP.GT.U32.AND P6, PT, R4, R9, PT ;  /* 0x000000090400720c */ /* 0x000fe40003fc4070 */
[----:B------:R-:W-:Y:S01]  /*14160*/  IABS R15, R8 ;  /* 0x00000008000f7213 */ /* 0x000fe20000000000 */
[----:B0-----:R-:W-:Y:S01]  /*14170*/  IMAD.MOV.U32 R7, RZ, RZ, R3 ;  /* 0x000000ffff077224 */ /* 0x001fe200078e0003 */
[----:B------:R-:W-:Y:S01]  /*14180*/  IABS R14, R17 ;  /* 0x00000011000e7213 */ /* 0x000fe20000000000 */
[----:B------:R-:W-:-:S02]  /*14190*/  VIADD R3, R0, 0x7e ;  /* 0x0000007e00037836 */ /* 0x000fc40000000000 */
[----:B------:R-:W-:Y:S01]  /*141a0*/  @!P3 IMAD.MOV R7, RZ, RZ, -R7 ;  /* 0x000000ffff07b224 */ /* 0x000fe200078e0a07 */
[----:B------:R-:W-:Y:S01]  /*141b0*/  ISETP.GT.U32.AND P3, PT, R4, R11, PT ;  /* 0x0000000b0400720c */ /* 0x000fe20003f64070 */
[----:B------:R-:W-:Y:S01]  /*141c0*/  IMAD.HI.U32 R10, R2, R15, RZ ;  /* 0x0000000f020a7227 */ /* 0x000fe200078e00ff */
[----:B------:R-:W-:Y:S02]  /*141d0*/  IABS R13, R3 ;  /* 0x00000003000d7213 */ /* 0x000fe40000000000 */
[----:B------:R0:W-:Y:S01]  /*141e0*/  STL [R1+0x2d8], R7 ;  /* 0x0002d80701007387 */ /* 0x0001e20000100800 */
[----:B------:R-:W-:Y:S02]  /*141f0*/  @!P1 IMAD.IADD R18, R18, 0x1, -R4 ;  /* 0x0000000112129824 */ /* 0x000fe400078e0a04 */
[----:B------:R-:W-:Y:S02]  /*14200*/  IMAD.MOV R10, RZ, RZ, -R10 ;  /* 0x000000ffff0a7224 */ /* 0x000fe400078e0a0a */
[--C-:B------:R-:W-:Y:S01]  /*14210*/  @!P6 IMAD.IADD R9, R9, 0x1, -R4.reuse ;  /* 0x000000010909e824 */ /* 0x100fe200078e0a04 */
[C---:B------:R-:W-:Y:S01]  /*14220*/  ISETP.GT.U32.AND P1, PT, R4.reuse, R18, PT ;  /* 0x000000120400720c */ /* 0x040fe20003f24070 */
[----:B------:R-:W-:Y:S01]  /*14230*/  IMAD R15, R4, R10, R15 ;  /* 0x0000000a040f7224 */ /* 0x000fe200078e020f */
[----:B------:R-:W-:Y:S01]  /*14240*/  ISETP.GE.AND P6, PT, R8, RZ, PT ;  /* 0x000000ff0800720c */ /* 0x000fe20003fc6270 */
[----:B------:R-:W-:-:S02]  /*14250*/  @!P3 IMAD.IADD R11, R11, 0x1, -R4 ;  /* 0x000000010b0bb824 */ /* 0x000fc400078e0a04 */
[----:B0-----:R-:W-:Y:S02]  /*14260*/  IMAD.MOV.U32 R7, RZ, RZ, R9 ;  /* 0x000000ffff077224 */ /* 0x001fe400078e0009 */
[----:B------:R-:W-:Y:S01]  /*14270*/  IMAD.HI.U32 R12, R2, R13, RZ ;  /* 0x0000000d020c7227 */ /* 0x000fe200078e00ff */
[----:B------:R-:W-:-:S03]  /*14280*/  ISETP.GT.U32.AND P3, PT, R4, R11, PT ;  /* 0x0000000b0400720c */ /* 0x000fc60003f64070 */
[----:B------:R-:W-:Y:S01]  /*14290*/  @!P5 IMAD.MOV R7, RZ, RZ, -R7 ;  /* 0x000000ffff07d224 */ /* 0x000fe200078e0a07 */
[----:B------:R-:W-:Y:S01]  /*142a0*/  ISETP.GT.U32.AND P5, PT, R4, R15, PT ;  /* 0x0000000f0400720c */ /* 0x000fe20003fa4070 */
[----:B------:R-:W-:-:S03]  /*142b0*/  IMAD.HI.U32 R8, R2, R14, RZ ;  /* 0x0000000e02087227 */ /* 0x000fc600078e00ff */
[----:B------:R0:W-:Y:S01]  /*142c0*/  STL [R1+0x2dc], R7 ;  /* 0x0002dc0701007387 */ /* 0x0001e20000100800 */
[----:B------:R-:W-:Y:S02]  /*142d0*/  IMAD.MOV R12, RZ, RZ, -R12 ;  /* 0x000000ffff0c7224 */ /* 0x000fe400078e0a0c */
[----:B------:R-:W-:Y:S02]  /*142e0*/  IMAD.MOV R8, RZ, RZ, -R8 ;  /* 0x000000ffff087224 */ /* 0x000fe400078e0a08 */
[C---:B------:R-:W-:Y:S02]  /*142f0*/  IMAD R13, R4.reuse, R12, R13 ;  /* 0x0000000c040d7224 */ /* 0x040fe400078e020d */
[----:B------:R-:W-:Y:S02]  /*14300*/  IMAD R14, R4, R8, R14 ;  /* 0x00000008040e7224 */ /* 0x000fe400078e020e */
[--C-:B------:R-:W-:Y:S02]  /*14310*/  @!P1 IMAD.IADD R18, R18, 0x1, -R4.reuse ;  /* 0x0000000112129824 */ /* 0x100fe400078e0a04 */
[----:B------:R-:W-:Y:S01]  /*14320*/  @!P3 IMAD.IADD R11, R11, 0x1, -R4 ;  /* 0x000000010b0bb824 */ /* 0x000fe200078e0a04 */
[----:B------:R-:W-:Y:S01]  /*14330*/  ISETP.GT.U32.AND P3, PT, R4, R13, PT ;  /* 0x0000000d0400720c */ /* 0x000fe20003f64070 */
[----:B------:R-:W-:Y:S01]  /*14340*/  VIADD R10, R0, 0x7d ;  /* 0x0000007d000a7836 */ /* 0x000fe20000000000 */
[----:B------:R-:W-:Y:S01]  /*14350*/  ISETP.GT.U32.AND P1, PT, R4, R14, PT ;  /* 0x0000000e0400720c */ /* 0x000fe20003f24070 */
[----:B0-----:R-:W-:-:S02]  /*14360*/  IMAD.MOV.U32 R7, RZ, RZ, R18 ;  /* 0x000000ffff077224 */ /* 0x001fc400078e0012 */
[--C-:B------:R-:W-:Y:S01]  /*14370*/  @!P5 IMAD.IADD R15, R15, 0x1, -R4.reuse ;  /* 0x000000010f0fd824 */ /* 0x100fe200078e0a04 */
[----:B------:R-:W-:Y:S01]  /*14380*/  IABS R19, R10 ;  /* 0x0000000a00137213 */ /* 0x000fe20000000000 */
[----:B------:R-:W-:Y:S02]  /*14390*/  @!P4 IMAD.MOV R7, RZ, RZ, -R7 ;  /* 0x000000ffff07c224 */ /* 0x000fe400078e0a07 */
[----:B------:R-:W-:Y:S01]  /*143a0*/  VIADD R8, R0, 0x7c ;  /* 0x0000007c00087836 */ /* 0x000fe20000000000 */
[----:B------:R-:W-:Y:S01]  /*143b0*/  ISETP.GT.U32.AND P5, PT, R4, R15, PT ;  /* 0x0000000f0400720c */ /* 0x000fe20003fa4070 */
[----:B------:R-:W-:Y:S01]  /*143c0*/  IMAD.HI.U32 R20, R2, R19, RZ ;  /* 0x0000001302147227 */ /* 0x000fe200078e00ff */
[----:B------:R0:W-:Y:S02]  /*143d0*/  STL [R1+0x2b0], R7 ;  /* 0x0002b00701007387 */ /* 0x0001e40000100800 */
[----:B------:R-:W-:Y:S01]  /*143e0*/  IABS R16, R8 ;  /* 0x0000000800107213 */ /* 0x000fe20000000000 */
[----:B------:R-:W-:Y:S01]  /*143f0*/  @!P3 IMAD.IADD R13, R13, 0x1, -R4 ;  /* 0x000000010d0db824 */ /* 0x000fe200078e0a04 */
[----:B------:R-:W-:Y:S01]  /*14400*/  ISETP.GE.AND P3, PT, R3, RZ, PT ;  /* 0x000000ff0300720c */ /* 0x000fe20003f66270 */
[----:B------:R-:W-:-:S02]  /*14410*/  IMAD.MOV R20, RZ, RZ, -R20 ;  /* 0x000000ffff147224 */ /* 0x000fc400078e0a14 */
[----:B------:R-:W-:Y:S01]  /*14420*/  @!P1 IMAD.IADD R14, R14, 0x1, -R4 ;  /* 0x000000010e0e9824 */ /* 0x000fe200078e0a04 */
[----:B------:R-:W-:Y:S01]  /*14430*/  ISETP.GE.AND P1, PT, R17, RZ, PT ;  /* 0x000000ff1100720c */ /* 0x000fe20003f26270 */
[C---:B------:R-:W-:Y:S02]  /*14440*/  IMAD R19, R4.reuse, R20, R19 ;  /* 0x0000001404137224 */ /* 0x040fe400078e0213 */
[----:B0-----:R-:W-:Y:S01]  /*14450*/  IMAD.MOV.U32 R7, RZ, RZ, R11 ;  /* 0x000000ffff077224 */ /* 0x001fe200078e000b */
[----:B------:R-:W-:Y:S01]  /*14460*/  ISETP.GT.U32.AND P4, PT, R4, R14, PT ;  /* 0x0000000e0400720c */ /* 0x000fe20003f84070 */
[----:B------:R-:W-:Y:S02]  /*14470*/  VIADD R9, R0, 0x7b ;  /* 0x0000007b00097836 */ /* 0x000fe40000000000 */
[----:B------:R-:W-:Y:S01]  /*14480*/  @!P0 IMAD.MOV R7, RZ, RZ, -R7 ;  /* 0x000000ffff078224 */ /* 0x000fe200078e0a07 */
[----:B------:R-:W-:Y:S01]  /*14490*/  ISETP.GT.U32.AND P0, PT, R4, R13, PT ;  /* 0x0000000d0400720c */ /* 0x000fe20003f04070 */
[----:B------:R-:W-:Y:S01]  /*144a0*/  IMAD.HI.U32 R17, R2, R16, RZ ;  /* 0x0000001002117227 */ /* 0x000fe200078e00ff */
[----:B------:R-:W-:-:S02]  /*144b0*/  IABS R12, R9 ;  /* 0x00000009000c7213 */ /* 0x000fc40000000000 */
[----:B------:R0:W-:Y:S01]  /*144c0*/  STL [R1+0x280], R7 ;  /* 0x0002800701007387 */ /* 0x0001e20000100800 */
[----:B------:R-:W-:Y:S01]  /*144d0*/  @!P5 IMAD.IADD R15, R15, 0x1, -R4 ;  /* 0x000000010f0fd824 */ /* 0x000fe200078e0a04 */
[----:B------:R-:W-:Y:S01]  /*144e0*/  ISETP.GT.U32.AND P5, PT, R4, R19, PT ;  /* 0x000000130400720c */ /* 0x000fe20003fa4070 */
[----:B------:R-:W-:Y:S02]  /*144f0*/  IMAD.MOV R17, RZ, RZ, -R17 ;  /* 0x000000ffff117224 */ /* 0x000fe400078e0a11 */
[----:B------:R-:W-:-:S04]  /*14500*/  IMAD.HI.U32 R11, R2, R12, RZ ;  /* 0x0000000c020b7227 */ /* 0x000fc800078e00ff */
[C---:B------:R-:W-:Y:S02]  /*14510*/  IMAD R16, R4.reuse, R17, R16 ;  /* 0x0000001104107224 */ /* 0x040fe400078e0210 */
[--C-:B------:R-:W-:Y:S02]  /*14520*/  @!P0 IMAD.IADD R13, R13, 0x1, -R4.reuse ;  /* 0x000000010d0d8824 */ /* 0x100fe400078e0a04 */
[----:B------:R-:W-:Y:S01]  /*14530*/  IMAD.MOV R11, RZ, RZ, -R11 ;  /* 0x000000ffff0b7224 */ /* 0x000fe200078e0a0b */
[C---:B------:R-:W-:Y:S01]  /*14540*/  ISETP.GT.U32.AND P0, PT, R4.reuse, R16, PT ;  /* 0x000000100400720c */ /* 0x040fe20003f04070 */
[----:B------:R-:W-:Y:S02]  /*14550*/  @!P5 IMAD.IADD R19, R19, 0x1, -R4 ;  /* 0x000000011313d824 */ /* 0x000fe400078e0a04 */
[----:B------:R-:W-:Y:S02]  /*14560*/  IMAD R12, R4, R11, R12 ;  /* 0x0000000b040c7224 */ /* 0x000fe400078e020c */
[----:B------:R-:W-:Y:S01]  /*14570*/  @!P4 IMAD.IADD R14, R14, 0x1, -R4 ;  /* 0x000000010e0ec824 */ /* 0x000fe200078e0a04 */
[----:B------:R-:W-:Y:S01]  /*14580*/  ISETP.GT.U32.AND P5, PT, R4, R19, PT ;  /* 0x000000130400720c */ /* 0x000fe20003fa4070 */
[----:B------:R-:W-:Y:S01]  /*14590*/  VIADD R3, R0, 0x7a ;  /* 0x0000007a00037836 */ /* 0x000fe20000000000 */
[----:B------:R-:W-:Y:S01]  /*145a0*/  ISETP.GE.AND P4, PT, R10, RZ, PT ;  /* 0x000000ff0a00720c */ /* 0x000fe20003f86270 */
[----:B------:R-:W-:Y:S01]  /*145b0*/  @!P6 IMAD.MOV R15, RZ, RZ, -R15 ;  /* 0x000000ffff0fe224 */ /* 0x000fe200078e0a0f */
[----:B------:R-:W-:Y:S01]  /*145c0*/  ISETP.GT.U32.AND P6, PT, R4, R12, PT ;  /* 0x0000000c0400720c */ /* 0x000fe20003fc4070 */
[----:B------:R-:W-:Y:S01]  /*145d0*/  IMAD.MOV.U32 R18, RZ, RZ, R14 ;  /* 0x000000ffff127224 */ /* 0x000fe200078e000e */
[----:B------:R-:W-:Y:S01]  /*145e0*/  IABS R10, R3 ;  /* 0x00000003000a7213 */ /* 0x000fe20000000000 */
[----:B------:R-:W-:Y:S01]  /*145f0*/  @!P0 IMAD.IADD R16, R16, 0x1, -R4 ;  /* 0x0000000110108824 */ /* 0x000fe200078e0a04 */
[----:B------:R1:W-:Y:S01]  /*14600*/  STL [R1+0x284], R15 ;  /* 0x0002840f01007387 */ /* 0x0003e20000100800 */
[----:B------:R-:W-:-:S02]  /*14610*/  VIADD R17, R0, 0x79 ;  /* 0x0000007900117836 */ /* 0x000fc40000000000 */
[----:B------:R-:W-:Y:S01]  /*14620*/  @!P1 IMAD.MOV R18, RZ, RZ, -R18 ;  /* 0x000000ffff129224 */ /* 0x000fe200078e0a12 */
[----:B------:R-:W-:Y:S01]  /*14630*/  ISETP.GE.AND P1, PT, R8, RZ, PT ;  /* 0x000000ff0800720c */ /* 0x000fe20003f26270 */
[----:B------:R-:W-:Y:S01]  /*14640*/  IMAD.HI.U32 R8, R2, R10, RZ ;  /* 0x0000000a02087227 */ /* 0x000fe200078e00ff */
[----:B------:R-:W-:Y:S02]  /*14650*/  ISETP.GT.U32.AND P0, PT, R4, R16, PT ;  /* 0x000000100400720c */ /* 0x000fe40003f04070 */
[----:B------:R-:W-:Y:S01]  /*14660*/  IABS R11, R17 ;  /* 0x00000011000b7213 */ /* 0x000fe20000000000 */
[----:B0-----:R-:W-:Y:S01]  /*14670*/  IMAD.MOV.U32 R7, RZ, RZ, R13 ;  /* 0x000000ffff077224 */ /* 0x001fe200078e000d */
[----:B------:R-:W-:Y:S01]  /*14680*/  STL [R1+0x288], R18 ;  /* 0x0002881201007387 */ /* 0x000fe20000100800 */
[----:B------:R-:W-:Y:S01]  /*14690*/  @!P5 IMAD.IADD R19, R19, 0x1, -R4 ;  /* 0x000000011313d824 */ /* 0x000fe200078e0a04 */
[----:B------:R-:W-:Y:S01]  /*146a0*/  ISETP.GE.AND P5, PT, R3, RZ, PT ;  /* 0x000000ff0300720c */ /* 0x000fe20003fa6270 */
[----:B------:R-:W-:-:S02]  /*146b0*/  VIADD R13, R0, 0x78 ;  /* 0x00000078000d7836 */ /* 0x000fc40000000000 */
[----:B------:R-:W-:Y:S02]  /*146c0*/  IMAD.MOV R8, RZ, RZ, -R8 ;  /* 0x000000ffff087224 */ /* 0x000fe400078e0a08 */
[----:B------:R-:W-:Y:S02]  /*146d0*/  @!P6 IMAD.IADD R12, R12, 0x1, -R4 ;  /* 0x000000010c0ce824 */ /* 0x000fe400078e0a04 */
[----:B------:R-:W-:-:S03]  /*146e0*/  IMAD.HI.U32 R3, R2, R11, RZ ;  /* 0x0000000b02037227 */ /* 0x000fc600078e00ff */
[C---:B------:R-:W-:Y:S01]  /*146f0*/  ISETP.GT.U32.AND P6, PT, R4.reuse, R12, PT ;  /* 0x0000000c0400720c */ /* 0x040fe20003fc4070 */
[----:B------:R-:W-:Y:S01]  /*14700*/  @!P3 IMAD.MOV R7, RZ, RZ, -R7 ;  /* 0x000000ffff07b224 */ /* 0x000fe200078e0a07 */
[----:B------:R-:W-:Y:S01]  /*14710*/  ISETP.GE.AND P3, PT, R9, RZ, PT ;  /* 0x000000ff0900720c */ /* 0x000fe20003f66270 */
[----:B------:R-:W-:Y:S01]  /*14720*/  IMAD R10, R4, R8, R10 ;  /* 0x00000008040a7224 */ /* 0x000fe200078e020a */
[----:B------:R-:W-:Y:S01]  /*14730*/  IABS R9, R13 ;  /* 0x0000000d00097213 */ /* 0x000fe20000000000 */
[----:B------:R-:W-:Y:S01]  /*14740*/  IMAD.MOV R3, RZ, RZ, -R3 ;  /* 0x000000ffff037224 */ /* 0x000fe200078e0a03 */
[----:B------:R0:W-:Y:S01]  /*14750*/  STL [R1+0x28c], R7 ;  /* 0x00028c0701007387 */ /* 0x0001e20000100800 */
[----:B------:R-:W-:Y:S01]  /*14760*/  @!P0 IMAD.IADD R16, R16, 0x1, -R4 ;  /* 0x0000000110108824 */ /* 0x000fe200078e0a04 */
[C---:B------:R-:W-:Y:S01]  /*14770*/  ISETP.GT.U32.AND P0, PT, R4.reuse, R10, PT ;  /* 0x0000000a0400720c */ /* 0x040fe20003f04070 */
[----:B------:R-:W-:Y:S02]  /*14780*/  IMAD R11, R4, R3, R11 ;  /* 0x00000003040b7224 */ /* 0x000fe400078e020b */
[----:B------:R-:W-:-:S04]  /*14790*/  IMAD.HI.U32 R3, R2, R9, RZ ;  /* 0x0000000902037227 */ /* 0x000fc800078e00ff */
[----:B------:R-:W-:Y:S02]  /*147a0*/  IMAD.MOV R3, RZ, RZ, -R3 ;  /* 0x000000ffff037224 */ /* 0x000fe400078e0a03 */
[--C-:B------:R-:W-:Y:S01]  /*147b0*/  @!P6 IMAD.IADD R12, R12, 0x1, -R4.reuse ;  /* 0x000000010c0ce824 */ /* 0x100fe200078e0a04 */
[C---:B------:R-:W-:Y:S01]  /*147c0*/  ISETP.GT.U32.AND P6, PT, R4.reuse, R11, PT ;  /* 0x0000000b0400720c */ /* 0x040fe20003fc4070 */
[----:B------:R-:W-:Y:S02]  /*147d0*/  IMAD R9, R4, R3, R9 ;  /* 0x0000000304097224 */ /* 0x000fe400078e0209 */
[----:B------:R-:W-:Y:S02]  /*147e0*/  @!P0 IMAD.IADD R10, R10, 0x1, -R4 ;  /* 0x000000010a0a8824 */ /* 0x000fe400078e0a04 */
[----:B-1----:R-:W-:Y:S01]  /*147f0*/  VIADD R15, R0, 0x77 ;  /* 0x00000077000f7836 */ /* 0x002fe20000000000 */
[----:B------:R-:W-:Y:S01]  /*14800*/  ISETP.GT.U32.AND P0, PT, R4, R9, PT ;  /* 0x000000090400720c */ /* 0x000fe20003f04070 */
[----:B0-----:R-:W-:-:S02]  /*14810*/  IMAD.MOV.U32 R7, RZ, RZ, R19 ;  /* 0x000000ffff077224 */ /* 0x001fc400078e0013 */
[C---:B------:R-:W-:Y:S01]  /*14820*/  VIADD R8, R0.reuse, 0x75 ;  /* 0x0000007500087836 */ /* 0x040fe20000000000 */
[----:B------:R-:W-:Y:S01]  /*14830*/  IABS R22, R15 ;  /* 0x0000000f00167213 */ /* 0x000fe20000000000 */
[----:B------:R-:W-:Y:S02]  /*14840*/  VIADD R14, R0, 0x76 ;  /* 0x00000076000e7836 */ /* 0x000fe40000000000 */
[----:B------:R-:W-:Y:S01]  /*14850*/  @!P4 IMAD.MOV R7, RZ, RZ, -R7 ;  /* 0x000000ffff07c224 */ /* 0x000fe200078e0a07 */
[----:B------:R-:W-:Y:S01]  /*14860*/  ISETP.GT.U32.AND P4, PT, R4, R10, PT ;  /* 0x0000000a0400720c */ /* 0x000fe20003f84070 */
[--C-:B------:R-:W-:Y:S01]  /*14870*/  @!P6 IMAD.IADD R11, R11, 0x1, -R4.reuse ;  /* 0x000000010b0be824 */ /* 0x100fe200078e0a04 */
[----:B------:R-:W-:Y:S01]  /*14880*/  IABS R20, R8 ;  /* 0x0000000800147213 */ /* 0x000fe20000000000 */
[----:B------:R-:W-:Y:S01]  /*14890*/  IMAD.HI.U32 R23, R2, R22, RZ ;  /* 0x0000001602177227 */ /* 0x000fe200078e00ff */
[----:B------:R-:W-:Y:S01]  /*148a0*/  IABS R21, R14 ;  /* 0x0000000e00157213 */ /* 0x000fe20000000000 */
[----:B------:R0:W-:Y:S01]  /*148b0*/  STL [R1+0x27c], R7 ;  /* 0x00027c0701007387 */ /* 0x0001e20000100800 */
[----:B------:R-:W-:Y:S01]  /*148c0*/  ISETP.GE.AND P6, PT, R17, RZ, PT ;  /* 0x000000ff1100720c */ /* 0x000fe20003fc6270 */
[----:B------:R-:W-:Y:S01]  /*148d0*/  @!P0 IMAD.IADD R9, R9, 0x1, -R4 ;  /* 0x0000000109098824 */ /* 0x000fe200078e0a04 */
[----:B------:R-:W-:Y:S01]  /*148e0*/  ISETP.GT.U32.AND P0, PT, R4, R11, PT ;  /* 0x0000000b0400720c */ /* 0x000fe20003f04070 */
[----:B------:R-:W-:-:S04]  /*148f0*/  IMAD.HI.U32 R19, R2, R20, RZ ;  /* 0x0000001402137227 */ /* 0x000fc800078e00ff */
[----:B------:R-:W-:-:S04]  /*14900*/  IMAD.HI.U32 R18, R2, R21, RZ ;  /* 0x0000001502127227 */ /* 0x000fc800078e00ff */
[----:B------:R-:W-:Y:S02]  /*14910*/  IMAD.MOV R23, RZ, RZ, -R23 ;  /* 0x000000ffff177224 */ /* 0x000fe400078e0a17 */
[----:B0-----:R-:W-:Y:S02]  /*14920*/  IMAD.MOV.U32 R7, RZ, RZ, R16 ;  /* 0x000000ffff077224 */ /* 0x001fe400078e0010 */
[----:B------:R-:W-:Y:S02]  /*14930*/  IMAD.MOV R19, RZ, RZ, -R19 ;  /* 0x000000ffff137224 */ /* 0x000fe400078e0a13 */
[----:B------:R-:W-:Y:S02]  /*14940*/  IMAD.MOV R18, RZ, RZ, -R18 ;  /* 0x000000ffff127224 */ /* 0x000fe400078e0a12 */
[C---:B------:R-:W-:Y:S02]  /*14950*/  IMAD R22, R4.reuse, R23, R22 ;  /* 0x0000001704167224 */ /* 0x040fe400078e0216 */
[----:B------:R-:W-:Y:S01]  /*14960*/  @!P1 IMAD.MOV R7, RZ, RZ, -R7 ;  /* 0x000000ffff079224 */ /* 0x000fe200078e0a07 */
[----:B------:R-:W-:Y:S01]  /*14970*/  ISETP.GT.U32.AND P1, PT, R4, R9, PT ;  /* 0x000000090400720c */ /* 0x000fe20003f24070 */
[----:B------:R-:W-:Y:S01]  /*14980*/  @!P4 IMAD.IADD R10, R10, 0x1, -R4 ;  /* 0x000000010a0ac824 */ /* 0x000fe200078e0a04 */
[C---:B------:R-:W-:Y:S01]  /*14990*/  ISETP.GT.U32.AND P4, PT, R4.reuse, R22, PT ;  /* 0x000000160400720c */ /* 0x040fe20003f84070 */
[C---:B------:R-:W-:Y:S01]  /*149a0*/  IMAD R20, R4.reuse, R19, R20 ;  /* 0x0000001304147224 */ /* 0x040fe200078e0214 */
[----:B------:R0:W-:Y:S01]  /*149b0*/  STL [R1+0x274], R7 ;  /* 0x0002740701007387 */ /* 0x0001e20000100800 */
[----:B------:R-:W-:-:S02]  /*149c0*/  IMAD R21, R4, R18, R21 ;  /* 0x0000001204157224 */ /* 0x000fc400078e0215 */
        /* <DEDUP_REMOVED lines=9> */
[----:B------:R-:W-:Y:S01]  /*14a60*/  @!P4 IMAD.IADD R22, R22, 0x1, -R4 ;  /* 0x000000011616c824 */ /* 0x000fe200078e0a04 */
[----:B------:R-:W-:Y:S01]  /*14a70*/  ISETP.GE.AND P4, PT, R14, RZ, PT ;  /* 0x000000ff0e00720c */ /* 0x000fe20003f86270 */
[----:B------:R-:W-:Y:S01]  /*14a80*/  @!P5 IMAD.MOV R7, RZ, RZ, -R7 ;  /* 0x000000ffff07d224 */ /* 0x000fe200078e0a07 */
[----:B------:R-:W-:Y:S01]  /*14a90*/  ISETP.GE.AND P5, PT, R13, RZ, PT ;  /* 0x000000ff0d00720c */ /* 0x000fe20003fa6270 */
[----:B------:R-:W-:Y:S01]  /*14aa0*/  IMAD.HI.U32 R10, R2, R17, RZ ;  /* 0x00000011020a7227 */ /* 0x000fe200078e00ff */
[----:B------:R-:W-:-:S02]  /*14ab0*/  ISETP.GE.AND P1, PT, R15, RZ, PT ;  /* 0x000000ff0f00720c */ /* 0x000fc40003f26270 */
[----:B------:R0:W-:Y:S01]  /*14ac0*/  STL [R1+0x26c], R7 ;  /* 0x00026c0701007387 */ /* 0x0001e20000100800 */
[----:B-1----:R-:W-:Y:S02]  /*14ad0*/  VIADD R12, R0, 0x73 ;  /* 0x00000073000c7836 */ /* 0x002fe40000000000 */
[--C-:B------:R-:W-:Y:S02]  /*14ae0*/  @!P0 IMAD.IADD R20, R20, 0x1, -R4.reuse ;  /* 0x0000000114148824 */ /* 0x100fe400078e0a04 */
[----:B------:R-:W-:Y:S01]  /*14af0*/  @!P3 IMAD.IADD R21, R21, 0x1, -R4 ;  /* 0x000000011515b824 */ /* 0x000fe200078e0a04 */
[----:B------:R-:W-:Y:S01]  /*14b00*/  IABS R13, R12 ;  /* 0x0000000c000d7213 */ /* 0x000fe20000000000 */
[----:B------:R-:W-:Y:S01]  /*14b10*/  IMAD.MOV R10, RZ, RZ, -R10 ;  /* 0x000000ffff0a7224 */ /* 0x000fe200078e0a0a */
[----:B------:R-:W-:Y:S01]  /*14b20*/  ISETP.GT.U32.AND P3, PT, R4, R22, PT ;  /* 0x000000160400720c */ /* 0x000fe20003f64070 */
[----:B------:R-:W-:Y:S01]  /*14b30*/  VIADD R16, R0, 0x71 ;  /* 0x0000007100107836 */ /* 0x000fe20000000000 */
[----:B------:R-:W-:Y:S01]  /*14b40*/  ISETP.GT.U32.AND P0, PT, R4, R20, PT ;  /* 0x000000140400720c */ /* 0x000fe20003f04070 */
[----:B0-----:R-:W-:-:S02]  /*14b50*/  IMAD.MOV.U32 R7, RZ, RZ, R11 ;  /* 0x000000ffff077224 */ /* 0x001fc400078e000b */
[C---:B------:R-:W-:Y:S02]  /*14b60*/  IMAD R19, R4.reuse, R10, R17 ;  /* 0x0000000a04137224 */ /* 0x040fe400078e0211 */
[----:B------:R-:W-:Y:S01]  /*14b70*/  @!P6 IMAD.MOV R7, RZ, RZ, -R7 ;  /* 0x000000ffff07e224 */ /* 0x000fe200078e0a07 */
[----:B------:R-:W-:Y:S01]  /*14b80*/  ISETP.GT.U32.AND P6, PT, R4, R21, PT ;  /* 0x000000150400720c */ /* 0x000fe20003fc4070 */
[C---:B------:R-:W-:Y:S02]  /*14b90*/  VIADD R10, R0.reuse, 0x72 ;  /* 0x00000072000a7836 */ /* 0x040fe40000000000 */
[----:B------:R-:W-:Y:S01]  /*14ba0*/  VIADD R11, R0, 0x6e ;  /* 0x0000006e000b7836 */ /* 0x000fe20000000000 */
[----:B------:R0:W-:Y:S01]  /*14bb0*/  STL [R1+0x138], R7 ;  /* 0x0001380701007387 */ /* 0x0001e20000100800 */
[--C-:B------:R-:W-:Y:S01]  /*14bc0*/  @!P3 IMAD.IADD R22, R22, 0x1, -R4.reuse ;  /* 0x000000011616b824 */ /* 0x100fe200078e0a04 */
[----:B------:R-:W-:Y:S01]  /*14bd0*/  IABS R14, R10 ;  /* 0x0000000a000e7213 */ /* 0x000fe20000000000 */
[----:B------:R-:W-:Y:S01]  /*14be0*/  @!P0 IMAD.IADD R20, R20, 0x1, -R4 ;  /* 0x0000000114148824 */ /* 0x000fe200078e0a04 */
[----:B------:R-:W-:-:S03]  /*14bf0*/  ISETP.GE.AND P3, PT, R8, RZ, PT ;  /* 0x000000ff0800720c */ /* 0x000fc60003f66270 */
[----:B------:R-:W-:-:S04]  /*14c00*/  IMAD.HI.U32 R8, R2, R14, RZ ;  /* 0x0000000e02087227 */ /* 0x000fc800078e00ff */
[----:B0-----:R-:W-:Y:S02]  /*14c10*/  IMAD.MOV.U32 R7, RZ, RZ, R9 ;  /* 0x000000ffff077224 */ /* 0x001fe400078e0009 */
[----:B------:R-:W-:-:S04]  /*14c20*/  IMAD.HI.U32 R9, R2, R13, RZ ;  /* 0x0000000d02097227 */ /* 0x000fc800078e00ff */
[----:B------:R-:W-:Y:S02]  /*14c30*/  IMAD.MOV R9, RZ, RZ, -R9 ;  /* 0x000000ffff097224 */ /* 0x000fe400078e0a09 */
[----:B------:R-:W-:Y:S01]  /*14c40*/  @!P5 IMAD.MOV R7, RZ, RZ, -R7 ;  /* 0x000000ffff07d224 */ /* 0x000fe200078e0a07 */
[C---:B------:R-:W-:Y:S01]  /*14c50*/  ISETP.GT.U32.AND P5, PT, R4.reuse, R19, PT ;  /* 0x000000130400720c */ /* 0x040fe20003fa4070 */
[C---:B------:R-:W-:Y:S02]  /*14c60*/  IMAD R13, R4.reuse, R9, R13 ;  /* 0x00000009040d7224 */ /* 0x040fe400078e020d */
[----:B------:R-:W-:Y:S01]  /*14c70*/  @!P6 IMAD.IADD R21, R21, 0x1, -R4 ;  /* 0x000000011515e824 */ /* 0x000fe200078e0a04 */
[----:B------:R-:W-:Y:S01]  /*14c80*/  ISETP.GE.AND P6, PT, R3, RZ, PT ;  /* 0x000000ff0300720c */ /* 0x000fe20003fc6270 */
[----:B------:R-:W-:Y:S01]  /*14c90*/  IMAD.MOV R8, RZ, RZ, -R8 ;  /* 0x000000ffff087224 */ /* 0x000fe200078e0a08 */
[C---:B------:R-:W-:Y:S01]  /*14ca0*/  ISETP.GT.U32.AND P0, PT, R4.reuse, R13, PT ;  /* 0x0000000d0400720c */ /* 0x040fe20003f04070 */
[----:B------:R0:W-:Y:S01]  /*14cb0*/  STL [R1+0x260], R7 ;  /* 0x0002600701007387 */ /* 0x0001e20000100800 */
[----:B------:R-:W-:Y:S01]  /*14cc0*/  IABS R3, R16 ;  /* 0x0000001000037213 */ /* 0x000fe20000000000 */
[----:B------:R-:W-:-:S02]  /*14cd0*/  IMAD R14, R4, R8, R14 ;  /* 0x00000008040e7224 */ /* 0x000fc400078e020e */
[----:B------:R-:W-:Y:S02]  /*14ce0*/  IMAD.MOV.U32 R23, RZ, RZ, R21 ;  /* 0x000000ffff177224 */ /* 0x000fe400078e0015 */
[----:B------:R-:W-:Y:S01]  /*14cf0*/  @!P5 IMAD.IADD R19, R19, 0x1, -R4 ;  /* 0x000000011313d824 */ /* 0x000fe200078e0a04 */
[----:B------:R-:W-:Y:S01]  /*14d00*/  ISETP.GE.AND P5, PT, R12, RZ, PT ;  /* 0x000000ff0c00720c */ /* 0x000fe20003fa6270 */
[----:B------:R-:W-:Y:S01]  /*14d10*/  @!P4 IMAD.MOV R23, RZ, RZ, -R23 ;  /* 0x000000ffff17c224 */ /* 0x000fe200078e0a17 */
[----:B------:R-:W-:Y:S01]  /*14d20*/  ISETP.GT.U32.AND P4, PT, R4, R14, PT ;  /* 0x0000000e0400720c */ /* 0x000fe20003f84070 */
[----:B0-----:R-:W-:Y:S02]  /*14d30*/  IMAD.MOV.U32 R7, RZ, RZ, R22 ;  /* 0x000000ffff077224 */ /* 0x001fe400078e0016 */
[----:B------:R-:W-:Y:S01]  /*14d40*/  IMAD.MOV.U32 R12, RZ, RZ, R3 ;  /* 0x000000ffff0c7224 */ /* 0x000fe200078e0003 */
[----:B------:R-:W-:Y:S01]  /*14d50*/  IABS R3, R11 ;  /* 0x0000000b00037213 */ /* 0x000fe20000000000 */
[----:B------:R-:W-:-:S02]  /*14d60*/  @!P1 IMAD.MOV R7, RZ, RZ, -R7 ;  /* 0x000000ffff079224 */ /* 0x000fc400078e0a07 */
[----:B------:R-:W-:Y:S01]  /*14d70*/  @!P0 IMAD.IADD R13, R13, 0x1, -R4 ;  /* 0x000000010d0d8824 */ /* 0x000fe200078e0a04 */
[----:B------:R-:W-:Y:S01]  /*14d80*/  ISETP.GT.U32.AND P0, PT, R4, R19, PT ;  /* 0x000000130400720c */ /* 0x000fe20003f04070 */
[----:B------:R-:W-:Y:S01]  /*14d90*/  IMAD.HI.U32 R18, R2, R12, RZ ;  /* 0x0000000c02127227 */ /* 0x000fe200078e00ff */
[----:B------:R0:W-:Y:S02]  /*14da0*/  STL [R1+0x1e8], R7 ;  /* 0x0001e80701007387 */ /* 0x0001e40000100800 */
[----:B------:R-:W-:Y:S01]  /*14db0*/  ISETP.GT.U32.AND P1, PT, R4, R13, PT ;  /* 0x0000000d0400720c */ /* 0x000fe20003f24070 */
[----:B------:R-:W-:Y:S01]  /*14dc0*/  IMAD.MOV R18, RZ, RZ, -R18 ;  /* 0x000000ffff127224 */ /* 0x000fe200078e0a12 */
[----:B------:R-:W-:Y:S01]  /*14dd0*/  STL [R1+0x1ec], R23 ;  /* 0x0001ec1701007387 */ /* 0x000fe20000100800 */
[----:B------:R-:W-:Y:S02]  /*14de0*/  VIADD R9, R0, 0x6f ;  /* 0x0000006f00097836 */ /* 0x000fe40000000000 */
[----:B------:R-:W-:-:S02]  /*14df0*/  @!P4 IMAD.IADD R14, R14, 0x1, -R4 ;  /* 0x000000010e0ec824 */ /* 0x000fc400078e0a04 */
[----:B------:R-:W-:Y:S01]  /*14e00*/  VIADD R8, R0, 0x70 ;  /* 0x0000007000087836 */ /* 0x000fe20000000000 */
[----:B------:R-:W-:Y:S01]  /*14e10*/  IABS R15, R9 ;  /* 0x00000009000f7213 */ /* 0x000fe20000000000 */
[----:B0-----:R-:W-:Y:S01]  /*14e20*/  IMAD.MOV.U32 R7, RZ, RZ, R20 ;  /* 0x000000ffff077224 */ /* 0x001fe200078e0014 */
[----:B------:R-:W-:Y:S01]  /*14e30*/  ISETP.GT.U32.AND P4, PT, R4, R14, PT ;  /* 0x0000000e0400720c */ /* 0x000fe20003f84070 */
[----:B------:R-:W-:Y:S01]  /*14e40*/  @!P0 IMAD.IADD R19, R19, 0x1, -R4 ;  /* 0x0000000113138824 */ /* 0x000fe200078e0a04 */
[----:B------:R-:W-:Y:S01]  /*14e50*/  IABS R17, R8 ;  /* 0x0000000800117213 */ /* 0x000fe20000000000 */
[----:B------:R-:W-:Y:S01]  /*14e60*/  @!P3 IMAD.MOV R7, RZ, RZ, -R7 ;  /* 0x000000ffff07b224 */ /* 0x000fe200078e0a07 */
[----:B------:R-:W-:Y:S01]  /*14e70*/  ISETP.GE.AND P3, PT, R10, RZ, PT ;  /* 0x000000ff0a00720c */ /* 0x000fe20003f66270 */
[----:B------:R-:W-:Y:S02]  /*14e80*/  IMAD R10, R4, R18, R12 ;  /* 0x00000012040a7224 */ /* 0x000fe400078e020c */
[----:B------:R-:W-:Y:S01]  /*14e90*/  IMAD.HI.U32 R12, R2, R15, RZ ;  /* 0x0000000f020c7227 */ /* 0x000fe200078e00ff */
[----:B------:R0:W-:Y:S02]  /*14ea0*/  STL [R1+0x25c], R7 ;  /* 0x00025c0701007387 */ /* 0x0001e40000100800 */
[----:B------:R-:W-:Y:S01]  /*14eb0*/  ISETP.GT.U32.AND P0, PT, R4, R10, PT ;  /* 0x0000000a0400720c */ /* 0x000fe20003f04070 */
[----:B------:R-:W-:-:S04]  /*14ec0*/  IMAD.HI.U32 R20, R2, R17, RZ ;  /* 0x0000001102147227 */ /* 0x000fc800078e00ff */
[----:B------:R-:W-:-:S04]  /*14ed0*/  IMAD.HI.U32 R18, R2, R3, RZ ;  /* 0x0000000302127227 */ /* 0x000fc800078e00ff */
[----:B0-----:R-:W-:Y:S02]  /*14ee0*/  IMAD.MOV.U32 R7, RZ, RZ, R19 ;  /* 0x000000ffff077224 */ /* 0x001fe400078e0013 */
[----:B------:R-:W-:Y:S02]  /*14ef0*/  IMAD.MOV R12, RZ, RZ, -R12 ;  /* 0x000000ffff0c7224 */ /* 0x000fe400078e0a0c */
[----:B------:R-:W-:Y:S02]  /*14f00*/  @!P6 IMAD.MOV R7, RZ, RZ, -R7 ;  /* 0x000000ffff07e224 */ /* 0x000fe400078e0a07 */
[----:B------:R-:W-:Y:S02]  /*14f10*/  IMAD.MOV R20, RZ, RZ, -R20 ;  /* 0x000000ffff147224 */ /* 0x000fe400078e0a14 */
[----:B------:R-:W-:Y:S01]  /*14f20*/  @!P0 IMAD.IADD R10, R10, 0x1, -R4 ;  /* 0x000000010a0a8824 */ /* 0x000fe200078e0a04 */
[----:B------:R0:W-:Y:S01]  /*14f30*/  STL [R1+0x24c], R7 ;  /* 0x00024c0701007387 */ /* 0x0001e20000100800 */
[----:B------:R-:W-:-:S02]  /*14f40*/  IMAD.MOV R18, RZ, RZ, -R18 ;  /* 0x000000ffff127224 */ /* 0x000fc400078e0a12 */
[C---:B------:R-:W-:Y:S01]  /*14f50*/  IMAD R15, R4.reuse, R12, R15 ;  /* 0x0000000c040f7224 */ /* 0x040fe200078e020f */
[----:B------:R-:W-:Y:S01]  /*14f60*/  ISETP.GT.U32.AND P6, PT, R4, R10, PT ;  /* 0x0000000a0400720c */ /* 0x000fe20003fc4070 */
[--C-:B------:R-:W-:Y:S02]  /*14f70*/  @!P4 IMAD.IADD R14, R14, 0x1, -R4.reuse ;  /* 0x000000010e0ec824 */ /* 0x100fe400078e0a04 */
[C---:B------:R-:W-:Y:S01]  /*14f80*/  IMAD R17, R4.reuse, R20, R17 ;  /* 0x0000001404117224 */ /* 0x040fe200078e0211 */
[----:B------:R-:W-:Y:S01]  /*14f90*/  ISETP.GT.U32.AND P4, PT, R4, R15, PT ;  /* 0x0000000f0400720c */ /* 0x000fe20003f84070 */
[----:B------:R-:W-:Y:S01]  /*14fa0*/  @!P1 IMAD.IADD R13, R13, 0x1, -R4 ;  /* 0x000000010d0d9824 */ /* 0x000fe200078e0a04 */
[----:B------:R-:W-:Y:S01]  /*14fb0*/  ISETP.GE.AND P1, PT, R16, RZ, PT ;  /* 0x000000ff1000720c */ /* 0x000fe20003f26270 */
[C---:B------:R-:W-:Y:S01]  /*14fc0*/  IMAD R3, R4.reuse, R18, R3 ;  /* 0x0000001204037224 */ /* 0x040fe200078e0203 */
[----:B------:R-:W-:Y:S01]  /*14fd0*/  ISETP.GT.U32.AND P0, PT, R4, R17, PT ;  /* 0x000000110400720c */ /* 0x000fe20003f04070 */
[----:B0-----:R-:W-:-:S02]  /*14fe0*/  IMAD.MOV.U32 R7, RZ, RZ, R14 ;  /* 0x000000ffff077224 */ /* 0x001fc400078e000e */
[----:B------:R-:W-:Y:S02]  /*14ff0*/  IMAD.MOV.U32 R18, RZ, RZ, R13 ;  /* 0x000000ffff127224 */ /* 0x000fe400078e000d */
[----:B------:R-:W-:Y:S01]  /*15000*/  @!P3 IMAD.MOV R7, RZ, RZ, -R7 ;  /* 0x000000ffff07b224 */ /* 0x000fe200078e0a07 */
[----:B------:R-:W-:Y:S01]  /*15010*/  ISETP.GT.U32.AND P3, PT, R4, R3, PT ;  /* 0x000000030400720c */ /* 0x000fe20003f64070 */
[----:B------:R-:W-:Y:S01]  /*15020*/  @!P5 IMAD.MOV R18, RZ, RZ, -R18 ;  /* 0x000000ffff12d224 */ /* 0x000fe200078e0a12 */
[----:B------:R-:W-:Y:S01]  /*15030*/  ISETP.GE.AND P5, PT, R8, RZ, PT ;  /* 0x000000ff0800720c */ /* 0x000fe20003fa6270 */
[C---:B------:R-:W-:Y:S02]  /*15040*/  VIADD R8, R0.reuse, 0x6c ;  /* 0x0000006c00087836 */ /* 0x040fe40000000000 */
[----:B------:R-:W-:Y:S01]  /*15050*/  VIADD R16, R0, 0x6d ;  /* 0x0000006d00107836 */ /* 0x000fe20000000000 */
[----:B------:R0:W-:Y:S01]  /*15060*/  STL [R1+0x250], R18 ;  /* 0x0002501201007387 */ /* 0x0001e20000100800 */
[--C-:B------:R-:W-:Y:S01]  /*15070*/  @!P6 IMAD.IADD R10, R10, 0x1, -R4.reuse ;  /* 0x000000010a0ae824 */ /* 0x100fe200078e0a04 */
[----:B------:R-:W-:Y:S01]  /*15080*/  ISETP.GE.AND P6, PT, R9, RZ, PT ;  /* 0x000000ff0900720c */ /* 0x000fe20003fc6270 */
[--C-:B------:R-:W-:Y:S01]  /*15090*/  @!P4 IMAD.IADD R15, R15, 0x1, -R4.reuse ;  /* 0x000000010f0fc824 */ /* 0x100fe200078e0a04 */
[----:B------:R-:W-:Y:S01]  /*150a0*/  IABS R9, R8 ;  /* 0x0000000800097213 */ /* 0x000fe20000000000 */
[--C-:B------:R-:W-:Y:S01]  /*150b0*/  @!P0 IMAD.IADD R17, R17, 0x1, -R4.reuse ;  /* 0x0000000111118824 */ /* 0x100fe200078e0a04 */
[----:B------:R-:W-:Y:S01]  /*150c0*/  IABS R12, R16 ;  /* 0x00000010000c7213 */ /* 0x000fe20000000000 */
[----:B------:R-:W-:Y:S01]  /*150d0*/  @!P3 IMAD.IADD R3, R3, 0x1, -R4 ;  /* 0x000000010303b824 */ /* 0x000fe200078e0a04 */
[----:B------:R-:W-:Y:S01]  /*150e0*/  ISETP.GT.U32.AND P3, PT, R4, R15, PT ;  /* 0x0000000f0400720c */ /* 0x000fe20003f64070 */
[----:B------:R1:W-:Y:S01]  /*150f0*/  STL [R1+0x254], R7 ;  /* 0x0002540701007387 */ /* 0x0003e20000100800 */
[----:B0-----:R-:W-:Y:S01]  /*15100*/  IMAD.HI.U32 R18, R2, R9, RZ ;  /* 0x0000000902127227 */ /* 0x001fe200078e00ff */
[----:B------:R-:W-:-:S02]  /*15110*/  ISETP.GT.U32.AND P4, PT, R4, R17, PT ;  /* 0x000000110400720c */ /* 0x000fc40003f84070 */
[----:B------:R-:W-:Y:S01]  /*15120*/  ISETP.GE.AND P0, PT, R11, RZ, PT ;  /* 0x000000ff0b00720c */ /* 0x000fe20003f06270 */
[----:B------:R-:W-:-:S04]  /*15130*/  IMAD.HI.U32 R13, R2, R12, RZ ;  /* 0x0000000c020d7227 */ /* 0x000fc800078e00ff */
[----:B------:R-:W-:Y:S02]  /*15140*/  IMAD.MOV R18, RZ, RZ, -R18 ;  /* 0x000000ffff127224 */ /* 0x000fe400078e0a12 */
[----:B------:R-:W-:Y:S02]  /*15150*/  IMAD.MOV R13, RZ, RZ, -R13 ;  /* 0x000000ffff0d7224 */ /* 0x000fe400078e0a0d */
[C---:B------:R-:W-:Y:S02]  /*15160*/  IMAD R9, R4.reuse, R18, R9 ;  /* 0x0000001204097224 */ /* 0x040fe400078e0209 */
[C---:B------:R-:W-:Y:S02]  /*15170*/  IMAD R11, R4.reuse, R13, R12 ;  /* 0x0000000d040b7224 */ /* 0x040fe400078e020c */
[----:B------:R-:W-:Y:S01]  /*15180*/  @!P3 IMAD.IADD R15, R15, 0x1, -R4 ;  /* 0x000000010f0fb824 */ /* 0x000fe200078e0a04 */
[----:B------:R-:W-:Y:S01]  /*15190*/  ISETP.GT.U32.AND P3, PT, R4, R9, PT ;  /* 0x000000090400720c */ /* 0x000fe20003f64070 */
[----:B------:R-:W-:-:S02]  /*151a0*/  VIADD R12, R0, 0x6b ;  /* 0x0000006b000c7836 */ /* 0x000fc40000000000 */
[----:B------:R-:W-:Y:S01]  /*151b0*/  @!P4 IMAD.IADD R17, R17, 0x1, -R4 ;  /* 0x000000011111c824 */ /* 0x000fe200078e0a04 */
[----:B------:R-:W-:Y:S01]  /*151c0*/  ISETP.GT.U32.AND P4, PT, R4, R11, PT ;  /* 0x0000000b0400720c */ /* 0x000fe20003f84070 */
[----:B-1----:R-:W-:Y:S01]  /*151d0*/  IMAD.MOV.U32 R7, RZ, RZ, R10 ;  /* 0x000000ffff077224 */ /* 0x002fe200078e000a */
[----:B------:R-:W-:Y:S01]  /*151e0*/  IABS R14, R12 ;  /* 0x0000000c000e7213 */ /* 0x000fe20000000000 */
[----:B------:R-:W-:Y:S02]  /*151f0*/  VIADD R10, R0, 0x69 ;  /* 0x00000069000a7836 */ /* 0x000fe40000000000 */
[----:B------:R-:W-:Y:S01]  /*15200*/  @!P1 IMAD.MOV R7, RZ, RZ, -R7 ;  /* 0x000000ffff079224 */ /* 0x000fe200078e0a07 */
[----:B------:R-:W-:Y:S01]  /*15210*/  ISETP.GT.U32.AND P1, PT, R4, R3, PT ;  /* 0x000000030400720c */ /* 0x000fe20003f24070 */
[----:B------:R-:W-:Y:S01]  /*15220*/  IMAD.HI.U32 R19, R2, R14, RZ ;  /* 0x0000000e02137227 */ /* 0x000fe200078e00ff */
[----:B------:R-:W-:Y:S02]  /*15230*/  IABS R18, R10 ;  /* 0x0000000a00127213 */ /* 0x000fe40000000000 */
[----:B------:R0:W-:Y:S01]  /*15240*/  STL [R1+0x258], R7 ;  /* 0x0002580701007387 */ /* 0x0001e20000100800 */
[----:B------:R-:W-:-:S02]  /*15250*/  IMAD.MOV.U32 R21, RZ, RZ, R17 ;  /* 0x000000ffff157224 */ /* 0x000fc400078e0011 */
[--C-:B------:R-:W-:Y:S02]  /*15260*/  @!P3 IMAD.IADD R9, R9, 0x1, -R4.reuse ;  /* 0x000000010909b824 */ /* 0x100fe400078e0a04 */
[----:B------:R-:W-:Y:S02]  /*15270*/  IMAD.MOV R19, RZ, RZ, -R19 ;  /* 0x000000ffff137224 */ /* 0x000fe400078e0a13 */
[----:B------:R-:W-:Y:S01]  /*15280*/  @!P4 IMAD.IADD R11, R11, 0x1, -R4 ;  /* 0x000000010b0bc824 */ /* 0x000fe200078e0a04 */
[----:B------:R-:W-:Y:S01]  /*15290*/  ISETP.GE.AND P4, PT, R8, RZ, PT ;  /* 0x000000ff0800720c */ /* 0x000fe20003f86270 */
[----:B------:R-:W-:Y:S02]  /*152a0*/  VIADD R13, R0, 0x6a ;  /* 0x0000006a000d7836 */ /* 0x000fe40000000000 */
[----:B------:R-:W-:Y:S01]  /*152b0*/  @!P5 IMAD.MOV R21, RZ, RZ, -R21 ;  /* 0x000000ffff15d224 */ /* 0x000fe200078e0a15 */
[C---:B------:R-:W-:Y:S01]  /*152c0*/  ISETP.GT.U32.AND P5, PT, R4.reuse, R9, PT ;  /* 0x000000090400720c */ /* 0x040fe20003fa4070 */
[----:B------:R-:W-:Y:S01]  /*152d0*/  IMAD R8, R4, R19, R14 ;  /* 0x0000001304087224 */ /* 0x000fe200078e020e */
[----:B------:R-:W-:Y:S01]  /*152e0*/  IABS R20, R13 ;  /* 0x0000000d00147213 */ /* 0x000fe20000000000 */
[----:B------:R-:W-:Y:S01]  /*152f0*/  IMAD.HI.U32 R14, R2, R18, RZ ;  /* 0x00000012020e7227 */ /* 0x000fe200078e00ff */
[----:B------:R-:W-:Y:S01]  /*15300*/  ISETP.GT.U32.AND P3, PT, R4, R11, PT ;  /* 0x0000000b0400720c */ /* 0x000fe20003f64070 */
[----:B------:R-:W-:Y:S02]  /*15310*/  STL [R1+0x238], R21 ;  /* 0x0002381501007387 */ /* 0x000fe40000100800 */
[----:B0-----:R-:W-:-:S02]  /*15320*/  IMAD.MOV.U32 R7, RZ, RZ, R15 ;  /* 0x000000ffff077224 */ /* 0x001fc400078e000f */
[----:B------:R-:W-:Y:S02]  /*15330*/  IMAD.MOV R14, RZ, RZ, -R14 ;  /* 0x000000ffff0e7224 */ /* 0x000fe400078e0a0e */
[----:B------:R-:W-:Y:S01]  /*15340*/  @!P6 IMAD.MOV R7, RZ, RZ, -R7 ;  /* 0x000000ffff07e224 */ /* 0x000fe200078e0a07 */
[----:B------:R-:W-:Y:S01]  /*15350*/  ISETP.GT.U32.AND P6, PT, R4, R8, PT ;  /* 0x000000080400720c */ /* 0x000fe20003fc4070 */
[----:B------:R-:W-:Y:S01]  /*15360*/  @!P1 IMAD.IADD R3, R3, 0x1, -R4 ;  /* 0x0000000103039824 */ /* 0x000fe200078e0a04 */
[----:B------:R-:W-:Y:S01]  /*15370*/  ISETP.GE.AND P1, PT, R16, RZ, PT ;  /* 0x000000ff1000720c */ /* 0x000fe20003f26270 */
[----:B------:R-:W-:Y:S01]  /*15380*/  IMAD.HI.U32 R16, R2, R20, RZ ;  /* 0x0000001402107227 */ /* 0x000fe200078e00ff */
[----:B------:R0:W-:Y:S03]  /*15390*/  STL [R1+0x23c], R7 ;  /* 0x00023c0701007387 */ /* 0x0001e60000100800 */
[----:B------:R-:W-:-:S02]  /*153a0*/  IMAD R18, R4, R14, R18 ;  /* 0x0000000e04127224 */ /* 0x000fc400078e0212 */
[----:B------:R-:W-:Y:S02]  /*153b0*/  IMAD.MOV R16, RZ, RZ, -R16 ;  /* 0x000000ffff107224 */ /* 0x000fe400078e0a10 */
[----:B------:R-:W-:Y:S01]  /*153c0*/  @!P5 IMAD.IADD R9, R9, 0x1, -R4 ;  /* 0x000000010909d824 */ /* 0x000fe200078e0a04 */
[C---:B------:R-:W-:Y:S01]  /*153d0*/  ISETP.GT.U32.AND P5, PT, R4.reuse, R18, PT ;  /* 0x000000120400720c */ /* 0x040fe20003fa4070 */
[----:B------:R-:W-:Y:S02]  /*153e0*/  IMAD R20, R4, R16, R20 ;  /* 0x0000001004147224 */ /* 0x000fe400078e0214 */
[----:B0-----:R-:W-:Y:S02]  /*153f0*/  IMAD.MOV.U32 R7, RZ, RZ, R3 ;  /* 0x000000ffff077224 */ /* 0x001fe400078e0003 */
[----:B------:R-:W-:Y:S01]  /*15400*/  @!P3 IMAD.IADD R11, R11, 0x1, -R4 ;  /* 0x000000010b0bb824 */ /* 0x000fe200078e0a04 */
[----:B------:R-:W-:Y:S01]  /*15410*/  ISETP.GE.AND P3, PT, R12, RZ, PT ;  /* 0x000000ff0c00720c */ /* 0x000fe20003f66270 */
        /* <DEDUP_REMOVED lines=8> */
[----:B------:R-:W-:Y:S01]  /*154a0*/  IABS R15, R3 ;  /* 0x00000003000f7213 */ /* 0x000fe20000000000 */
[----:B------:R-:W-:Y:S01]  /*154b0*/  VIADD R16, R0, 0x66 ;  /* 0x0000006600107836 */ /* 0x000fe20000000000 */
[----:B------:R-:W-:Y:S02]  /*154c0*/  ISETP.GT.U32.AND P5, PT, R4, R18, PT ;  /* 0x000000120400720c */ /* 0x000fe40003fa4070 */
[----:B------:R-:W-:Y:S01]  /*154d0*/  ISETP.GE.AND P6, PT, R13, RZ, PT ;  /* 0x000000ff0d00720c */ /* 0x000fe20003fc6270 */
[----:B------:R-:W-:Y:S01]  /*154e0*/  @!P0 IMAD.IADD R20, R20, 0x1, -R4 ;  /* 0x0000000114148824 */ /* 0x000fe200078e0a04 */
[----:B------:R-:W-:Y:S01]  /*154f0*/  ISETP.GT.U32.AND P0, PT, R4, R8, PT ;  /* 0x000000080400720c */ /* 0x000fe20003f04070 */
[----:B0-----:R-:W-:Y:S01]  /*15500*/  IMAD.MOV.U32 R7, RZ, RZ, R11 ;  /* 0x000000ffff077224 */ /* 0x001fe200078e000b */
[----:B------:R-:W-:Y:S01]  /*15510*/  IABS R14, R16 ;  /* 0x00000010000e7213 */ /* 0x000fe20000000000 */
[----:B------:R-:W-:-:S04]  /*15520*/  IMAD.HI.U32 R11, R2, R15, RZ ;  /* 0x0000000f020b7227 */ /* 0x000fc800078e00ff */
[----:B------:R-:W-:Y:S01]  /*15530*/  @!P1 IMAD.MOV R7, RZ, RZ, -R7 ;  /* 0x000000ffff079224 */ /* 0x000fe200078e0a07 */
[----:B------:R-:W-:Y:S01]  /*15540*/  ISETP.GT.U32.AND P1, PT, R4, R20, PT ;  /* 0x000000140400720c */ /* 0x000fe20003f24070 */
[----:B------:R-:W-:Y:S02]  /*15550*/  IMAD.MOV R11, RZ, RZ, -R11 ;  /* 0x000000ffff0b7224 */ /* 0x000fe400078e0a0b */
[--C-:B------:R-:W-:Y:S01]  /*15560*/  @!P5 IMAD.IADD R18, R18, 0x1, -R4.reuse ;  /* 0x000000011212d824 */ /* 0x100fe200078e0a04 */
[----:B------:R0:W-:Y:S01]  /*15570*/  STL [R1+0x248], R7 ;  /* 0x0002480701007387 */ /* 0x0001e20000100800 */
[----:B------:R-:W-:Y:S02]  /*15580*/  IMAD R15, R4, R11, R15 ;  /* 0x0000000b040f7224 */ /* 0x000fe400078e020f */
[----:B------:R-:W-:Y:S02]  /*15590*/  @!P0 IMAD.IADD R8, R8, 0x1, -R4 ;  /* 0x0000000108088824 */ /* 0x000fe400078e0a04 */
[----:B------:R-:W-:Y:S01]  /*155a0*/  IMAD.HI.U32 R17, R2, R14, RZ ;  /* 0x0000000e02117227 */ /* 0x000fe200078e00ff */
[----:B------:R-:W-:-:S03]  /*155b0*/  ISETP.GT.U32.AND P0, PT, R4, R15, PT ;  /* 0x0000000f0400720c */ /* 0x000fc60003f04070 */
[----:B------:R-:W-:Y:S02]  /*155c0*/  IMAD.MOV R17, RZ, RZ, -R17 ;  /* 0x000000ffff117224 */ /* 0x000fe400078e0a11 */
[----:B0-----:R-:W-:Y:S02]  /*155d0*/  IMAD.MOV.U32 R7, RZ, RZ, R9 ;  /* 0x000000ffff077224 */ /* 0x001fe400078e0009 */
[----:B------:R-:W-:-:S04]  /*155e0*/  IMAD.HI.U32 R9, R2, R12, RZ ;  /* 0x0000000c02097227 */ /* 0x000fc800078e00ff */
[----:B------:R-:W-:Y:S02]  /*155f0*/  IMAD.MOV R9, RZ, RZ, -R9 ;  /* 0x000000ffff097224 */ /* 0x000fe400078e0a09 */
[----:B------:R-:W-:Y:S01]  /*15600*/  @!P4 IMAD.MOV R7, RZ, RZ, -R7 ;  /* 0x000000ffff07c224 */ /* 0x000fe200078e0a07 */
[----:B------:R-:W-:Y:S01]  /*15610*/  ISETP.GE.AND P4, PT, R10, RZ, PT ;  /* 0x000000ff0a00720c */ /* 0x000fe20003f86270 */
[----:B------:R-:W-:Y:S02]  /*15620*/  IMAD R12, R4, R9, R12 ;  /* 0x00000009040c7224 */ /* 0x000fe400078e020c */
[C---:B------:R-:W-:Y:S01]  /*15630*/  VIADD R9, R0.reuse, 0x64 ;  /* 0x0000006400097836 */ /* 0x040fe20000000000 */
[----:B------:R0:W-:Y:S01]  /*15640*/  STL [R1+0x244], R7 ;  /* 0x0002440701007387 */ /* 0x0001e20000100800 */
[----:B------:R-:W-:Y:S01]  /*15650*/  VIADD R10, R0, 0x65 ;  /* 0x00000065000a7836 */ /* 0x000fe20000000000 */
[C---:B------:R-:W-:Y:S01]  /*15660*/  ISETP.GT.U32.AND P5, PT, R4.reuse, R12, PT ;  /* 0x0000000c0400720c */ /* 0x040fe20003fa4070 */
[----:B------:R-:W-:Y:S01]  /*15670*/  @!P0 IMAD.IADD R15, R15, 0x1, -R4 ;  /* 0x000000010f0f8824 */ /* 0x000fe200078e0a04 */
[----:B------:R-:W-:Y:S01]  /*15680*/  IABS R11, R9 ;  /* 0x00000009000b7213 */ /* 0x000fe20000000000 */
[----:B------:R-:W-:Y:S01]  /*15690*/  IMAD R14, R4, R17, R14 ;  /* 0x00000011040e7224 */ /* 0x000fe200078e020e */
[----:B------:R-:W-:Y:S01]  /*156a0*/  IABS R13, R10 ;  /* 0x0000000a000d7213 */ /* 0x000fe20000000000 */
[----:B------:R-:W-:Y:S01]  /*156b0*/  @!P1 IMAD.IADD R20, R20, 0x1, -R4 ;  /* 0x0000000114149824 */ /* 0x000fe200078e0a04 */
[----:B------:R-:W-:Y:S01]  /*156c0*/  ISETP.GE.AND P1, PT, R3, RZ, PT ;  /* 0x000000ff0300720c */ /* 0x000fe20003f26270 */
[----:B------:R-:W-:Y:S01]  /*156d0*/  VIADD R3, R0, 0x63 ;  /* 0x0000006300037836 */ /* 0x000fe20000000000 */
[----:B------:R-:W-:Y:S01]  /*156e0*/  ISETP.GE.AND P0, PT, R19, RZ, PT ;  /* 0x000000ff1300720c */ /* 0x000fe20003f06270 */
[----:B0-----:R-:W-:-:S02]  /*156f0*/  IMAD.MOV.U32 R7, RZ, RZ, R8 ;  /* 0x000000ffff077224 */ /* 0x001fc400078e0008 */
[----:B------:R-:W-:Y:S01]  /*15700*/  IMAD.HI.U32 R8, R2, R11, RZ ;  /* 0x0000000b02087227 */ /* 0x000fe200078e00ff */
[----:B------:R-:W-:-:S03]  /*15710*/  IABS R19, R3 ;  /* 0x0000000300137213 */ /* 0x000fc60000000000 */
[----:B------:R-:W-:Y:S01]  /*15720*/  @!P5 IMAD.IADD R12, R12, 0x1, -R4 ;  /* 0x000000010c0cd824 */ /* 0x000fe200078e0a04 */
[----:B------:R-:W-:Y:S01]  /*15730*/  ISETP.GT.U32.AND P5, PT, R4, R15, PT ;  /* 0x0000000f0400720c */ /* 0x000fe20003fa4070 */
[----:B------:R-:W-:Y:S02]  /*15740*/  @!P3 IMAD.MOV R7, RZ, RZ, -R7 ;  /* 0x000000ffff07b224 */ /* 0x000fe400078e0a07 */
[----:B------:R-:W-:Y:S01]  /*15750*/  IMAD.HI.U32 R17, R2, R13, RZ ;  /* 0x0000000d02117227 */ /* 0x000fe200078e00ff */
[----:B------:R-:W-:Y:S02]  /*15760*/  ISETP.GT.U32.AND P3, PT, R4, R12, PT ;  /* 0x0000000c0400720c */ /* 0x000fe40003f64070 */
[----:B------:R0:W-:Y:S01]  /*15770*/  STL [R1+0x234], R7 ;  /* 0x0002340701007387 */ /* 0x0001e20000100800 */
[----:B------:R-:W-:Y:S02]  /*15780*/  IMAD.MOV R8, RZ, RZ, -R8 ;  /* 0x000000ffff087224 */ /* 0x000fe400078e0a08 */
[----:B------:R-:W-:-:S02]  /*15790*/  IMAD.MOV R17, RZ, RZ, -R17 ;  /* 0x000000ffff117224 */ /* 0x000fc400078e0a11 */
[C---:B------:R-:W-:Y:S02]  /*157a0*/  IMAD R11, R4.reuse, R8, R11 ;  /* 0x00000008040b7224 */ /* 0x040fe400078e020b */
[C---:B------:R-:W-:Y:S02]  /*157b0*/  IMAD R13, R4.reuse, R17, R13 ;  /* 0x00000011040d7224 */ /* 0x040fe400078e020d */
[----:B------:R-:W-:Y:S01]  /*157c0*/  @!P6 IMAD.MOV R20, RZ, RZ, -R20 ;  /* 0x000000ffff14e224 */ /* 0x000fe200078e0a14 */
[----:B------:R-:W-:Y:S01]  /*157d0*/  ISETP.GT.U32.AND P6, PT, R4, R14, PT ;  /* 0x0000000e0400720c */ /* 0x000fe20003fc4070 */
[--C-:B------:R-:W-:Y:S01]  /*157e0*/  @!P3 IMAD.IADD R12, R12, 0x1, -R4.reuse ;  /* 0x000000010c0cb824 */ /* 0x100fe200078e0a04 */
[C---:B------:R-:W-:Y:S01]  /*157f0*/  ISETP.GT.U32.AND P3, PT, R4.reuse, R11, PT ;  /* 0x0000000b0400720c */ /* 0x040fe20003f64070 */
[----:B------:R-:W-:Y:S01]  /*15800*/  @!P5 IMAD.IADD R15, R15, 0x1, -R4 ;  /* 0x000000010f0fd824 */ /* 0x000fe200078e0a04 */
[----:B------:R-:W-:Y:S01]  /*15810*/  ISETP.GT.U32.AND P5, PT, R4, R13, PT ;  /* 0x0000000d0400720c */ /* 0x000fe20003fa4070 */
[----:B0-----:R-:W-:Y:S01]  /*15820*/  IMAD.MOV.U32 R7, RZ, RZ, R18 ;  /* 0x000000ffff077224 */ /* 0x001fe200078e0012 */
[----:B------:R0:W-:Y:S01]  /*15830*/  STL [R1+0x224], R20 ;  /* 0x0002241401007387 */ /* 0x0001e20000100800 */
[----:B------:R-:W-:-:S02]  /*15840*/  VIADD R8, R0, 0x62 ;  /* 0x0000006200087836 */ /* 0x000fc40000000000 */
[----:B------:R-:W-:-:S04]  /*15850*/  IMAD.HI.U32 R17, R2, R19, RZ ;  /* 0x0000001302117227 */ /* 0x000fc800078e00ff */
[----:B------:R-:W-:Y:S01]  /*15860*/  @!P4 IMAD.MOV R7, RZ, RZ, -R7 ;  /* 0x000000ffff07c224 */ /* 0x000fe200078e0a07 */
[----:B------:R-:W-:Y:S01]  /*15870*/  ISETP.GE.AND P4, PT, R16, RZ, PT ;  /* 0x000000ff1000720c */ /* 0x000fe20003f86270 */
[--C-:B------:R-:W-:Y:S01]  /*15880*/  @!P3 IMAD.IADD R11, R11, 0x1, -R4.reuse ;  /* 0x000000010b0bb824 */ /* 0x100fe200078e0a04 */
[----:B------:R-:W-:Y:S01]  /*15890*/  IABS R16, R8 ;  /* 0x0000000800107213 */ /* 0x000fe20000000000 */
[----:B------:R-:W-:Y:S01]  /*158a0*/  IMAD.MOV R17, RZ, RZ, -R17 ;  /* 0x000000ffff117224 */ /* 0x000fe200078e0a11 */
[----:B------:R1:W-:Y:S01]  /*158b0*/  STL [R1+0x230], R7 ;  /* 0x0002300701007387 */ /* 0x0003e20000100800 */
[--C-:B------:R-:W-:Y:S01]  /*158c0*/  @!P6 IMAD.IADD R14, R14, 0x1, -R4.reuse ;  /* 0x000000010e0ee824 */ /* 0x100fe200078e0a04 */
[----:B------:R-:W-:Y:S01]  /*158d0*/  ISETP.GE.AND P6, PT, R10, RZ, PT ;  /* 0x000000ff0a00720c */ /* 0x000fe20003fc6270 */
[----:B------:R-:W-:Y:S01]  /*158e0*/  @!P5 IMAD.IADD R13, R13, 0x1, -R4 ;  /* 0x000000010d0dd824 */ /* 0x000fe200078e0a04 */
[C---:B------:R-:W-:Y:S01]  /*158f0*/  ISETP.GT.U32.AND P3, PT, R4.reuse, R11, PT ;  /* 0x0000000b0400720c */ /* 0x040fe20003f64070 */
[C---:B------:R-:W-:Y:S01]  /*15900*/  IMAD R19, R4.reuse, R17, R19 ;  /* 0x0000001104137224 */ /* 0x040fe200078e0213 */
[----:B------:R-:W-:Y:S01]  /*15910*/  ISETP.GT.U32.AND P5, PT, R4, R14, PT ;  /* 0x0000000e0400720c */ /* 0x000fe20003fa4070 */
[----:B------:R-:W-:-:S02]  /*15920*/  VIADD R10, R0, 0x61 ;  /* 0x00000061000a7836 */ /* 0x000fc40000000000 */
[----:B------:R-:W-:-:S03]  /*15930*/  IMAD.HI.U32 R17, R2, R16, RZ ;  /* 0x0000001002117227 */ /* 0x000fc600078e00ff */
[----:B0-----:R-:W-:Y:S01]  /*15940*/  IABS R20, R10 ;  /* 0x0000000a00147213 */ /* 0x001fe20000000000 */
[----:B-1----:R-:W-:Y:S02]  /*15950*/  IMAD.MOV.U32 R7, RZ, RZ, R15 ;  /* 0x000000ffff077224 */ /* 0x002fe400078e000f */
[----:B------:R-:W-:Y:S02]  /*15960*/  IMAD.MOV R17, RZ, RZ, -R17 ;  /* 0x000000ffff117224 */ /* 0x000fe400078e0a11 */
[----:B------:R-:W-:Y:S01]  /*15970*/  @!P1 IMAD.MOV R7, RZ, RZ, -R7 ;  /* 0x000000ffff079224 */ /* 0x000fe200078e0a07 */
[C---:B------:R-:W-:Y:S01]  /*15980*/  ISETP.GT.U32.AND P1, PT, R4.reuse, R13, PT ;  /* 0x0000000d0400720c */ /* 0x040fe20003f24070 */
[----:B------:R-:W-:Y:S02]  /*15990*/  IMAD R16, R4, R17, R16 ;  /* 0x0000001104107224 */ /* 0x000fe400078e0210 */
[--C-:B------:R-:W-:Y:S01]  /*159a0*/  @!P3 IMAD.IADD R11, R11, 0x1, -R4.reuse ;  /* 0x000000010b0bb824 */ /* 0x100fe200078e0a04 */
[----:B------:R0:W-:Y:S01]  /*159b0*/  STL [R1+0x22c], R7 ;  /* 0x00022c0701007387 */ /* 0x0001e20000100800 */
[----:B------:R-:W-:Y:S01]  /*159c0*/  VIADD R18, R0, 0x60 ;  /* 0x0000006000127836 */ /* 0x000fe20000000000 */
[----:B------:R-:W-:Y:S01]  /*159d0*/  ISETP.GT.U32.AND P3, PT, R4, R16, PT ;  /* 0x000000100400720c */ /* 0x000fe20003f64070 */
[----:B------:R-:W-:Y:S01]  /*159e0*/  @!P5 IMAD.IADD R14, R14, 0x1, -R4 ;  /* 0x000000010e0ed824 */ /* 0x000fe200078e0a04 */
[----:B------:R-:W-:-:S02]  /*159f0*/  ISETP.GE.AND P5, PT, R9, RZ, PT ;  /* 0x000000ff0900720c */ /* 0x000fc40003fa6270 */
[----:B------:R-:W-:-:S03]  /*15a00*/  IABS R15, R18 ;  /* 0x00000012000f7213 */ /* 0x000fc60000000000 */
        /* <DEDUP_REMOVED lines=8> */
[----:B------:R-:W-:Y:S02]  /*15a90*/  IMAD.MOV R17, RZ, RZ, -R17 ;  /* 0x000000ffff117224 */ /* 0x000fe400078e0a11 */
[----:B------:R-:W-:Y:S02]  /*15aa0*/  VIADD R3, R0, 0x5f ;  /* 0x0000005f00037836 */ /* 0x000fe40000000000 */
[----:B------:R-:W-:Y:S02]  /*15ab0*/  IMAD R12, R4, R17, R12 ;  /* 0x00000011040c7224 */ /* 0x000fe400078e020c */
[----:B------:R-:W-:Y:S01]  /*15ac0*/  IMAD.MOV.U32 R20, RZ, RZ, R14 ;  /* 0x000000ffff147224 */ /* 0x000fe200078e000e */
[----:B------:R-:W-:Y:S01]  /*15ad0*/  IABS R17, R3 ;  /* 0x0000000300117213 */ /* 0x000fe20000000000 */
[----:B------:R-:W-:Y:S02]  /*15ae0*/  @!P3 IMAD.IADD R16, R16, 0x1, -R4 ;  /* 0x000000011010b824 */ /* 0x000fe400078e0a04 */
[----:B0-----:R-:W-:-:S02]  /*15af0*/  IMAD.MOV.U32 R7, RZ, RZ, R13 ;  /* 0x000000ffff077224 */ /* 0x001fc400078e000d */
[----:B------:R-:W-:Y:S01]  /*15b00*/  @!P4 IMAD.MOV R20, RZ, RZ, -R20 ;  /* 0x000000ffff14c224 */ /* 0x000fe200078e0a14 */
[----:B------:R-:W-:Y:S01]  /*15b10*/  ISETP.GT.U32.AND P4, PT, R4, R12, PT ;  /* 0x0000000c0400720c */ /* 0x000fe20003f84070 */
[----:B------:R-:W-:-:S03]  /*15b20*/  IMAD.HI.U32 R9, R2, R15, RZ ;  /* 0x0000000f02097227 */ /* 0x000fc600078e00ff */
[----:B------:R-:W-:Y:S01]  /*15b30*/  STL [R1+0x218], R20 ;  /* 0x0002181401007387 */ /* 0x000fe20000100800 */
[----:B------:R-:W-:Y:S02]  /*15b40*/  IMAD.MOV.U32 R14, RZ, RZ, R17 ;  /* 0x000000ffff0e7224 */ /* 0x000fe400078e0011 */
[----:B------:R-:W-:Y:S01]  /*15b50*/  @!P0 IMAD.IADD R19, R19, 0x1, -R4 ;  /* 0x0000000113138824 */ /* 0x000fe200078e0a04 */
[----:B------:R-:W-:Y:S01]  /*15b60*/  ISETP.GE.AND P0, PT, R8, RZ, PT ;  /* 0x000000ff0800720c */ /* 0x000fe20003f06270 */
[----:B------:R-:W-:Y:S01]  /*15b70*/  @!P6 IMAD.MOV R7, RZ, RZ, -R7 ;  /* 0x000000ffff07e224 */ /* 0x000fe200078e0a07 */
[C---:B------:R-:W-:Y:S01]  /*15b80*/  ISETP.GT.U32.AND P6, PT, R4.reuse, R16, PT ;  /* 0x000000100400720c */ /* 0x040fe20003fc4070 */
[----:B------:R-:W-:Y:S01]  /*15b90*/  IMAD.MOV R9, RZ, RZ, -R9 ;  /* 0x000000ffff097224 */ /* 0x000fe200078e0a09 */
[----:B------:R-:W-:Y:S01]  /*15ba0*/  ISETP.GT.U32.AND P3, PT, R4, R19, PT ;  /* 0x000000130400720c */ /* 0x000fe20003f64070 */
[----:B------:R-:W-:Y:S01]  /*15bb0*/  IMAD.HI.U32 R17, R2, R14, RZ ;  /* 0x0000000e02117227 */ /* 0x000fe200078e00ff */
[----:B------:R0:W-:Y:S03]  /*15bc0*/  STL [R1+0x220], R7 ;  /* 0x0002200701007387 */ /* 0x0001e60000100800 */
[----:B------:R-:W-:-:S02]  /*15bd0*/  IMAD R15, R4, R9, R15 ;  /* 0x00000009040f7224 */ /* 0x000fc400078e020f */
[----:B------:R-:W-:Y:S02]  /*15be0*/  IMAD.MOV R17, RZ, RZ, -R17 ;  /* 0x000000ffff117224 */ /* 0x000fe400078e0a11 */
[----:B------:R-:W-:Y:S02]  /*15bf0*/  VIADD R9, R0, 0x5d ;  /* 0x0000005d00097836 */ /* 0x000fe40000000000 */
[----:B------:R-:W-:Y:S02]  /*15c00*/  IMAD R14, R4, R17, R14 ;  /* 0x00000011040e7224 */ /* 0x000fe400078e020e */
[----:B0-----:R-:W-:Y:S01]  /*15c10*/  IMAD.MOV.U32 R7, RZ, RZ, R11 ;  /* 0x000000ffff077224 */ /* 0x001fe200078e000b */
[----:B------:R-:W-:Y:S01]  /*15c20*/  IABS R11, R9 ;  /* 0x00000009000b7213 */ /* 0x000fe20000000000 */
[--C-:B------:R-:W-:Y:S02]  /*15c30*/  @!P4 IMAD.IADD R12, R12, 0x1, -R4.reuse ;  /* 0x000000010c0cc824 */ /* 0x100fe400078e0a04 */
[----:B------:R-:W-:Y:S01]  /*15c40*/  @!P5 IMAD.MOV R7, RZ, RZ, -R7 ;  /* 0x000000ffff07d224 */ /* 0x000fe200078e0a07 */
[----:B------:R-:W-:Y:S01]  /*15c50*/  ISETP.GT.U32.AND P5, PT, R4, R15, PT ;  /* 0x0000000f0400720c */ /* 0x000fe20003fa4070 */
[----:B------:R-:W-:Y:S01]  /*15c60*/  VIADD R8, R0, 0x5e ;  /* 0x0000005e00087836 */ /* 0x000fe20000000000 */
[----:B------:R-:W-:Y:S01]  /*15c70*/  ISETP.GT.U32.AND P4, PT, R4, R12, PT ;  /* 0x0000000c0400720c */ /* 0x000fe20003f84070 */
[--C-:B------:R-:W-:Y:S01]  /*15c80*/  @!P6 IMAD.IADD R16, R16, 0x1, -R4.reuse ;  /* 0x000000011010e824 */ /* 0x100fe200078e0a04 */
[----:B------:R-:W-:Y:S01]  /*15c90*/  ISETP.GT.U32.AND P6, PT, R4, R14, PT ;  /* 0x0000000e0400720c */ /* 0x000fe20003fc4070 */
[----:B------:R-:W-:Y:S01]  /*15ca0*/  @!P3 IMAD.IADD R19, R19, 0x1, -R4 ;  /* 0x000000011313b824 */ /* 0x000fe200078e0a04 */
[----:B------:R-:W-:Y:S01]  /*15cb0*/  IABS R13, R8 ;  /* 0x00000008000d7213 */ /* 0x000fe20000000000 */
[----:B------:R0:W-:Y:S01]  /*15cc0*/  STL [R1+0x21c], R7 ;  /* 0x00021c0701007387 */ /* 0x0001e20000100800 */
[----:B------:R-:W-:Y:S01]  /*15cd0*/  ISETP.GE.AND P3, PT, R10, RZ, PT ;  /* 0x000000ff0a00720c */ /* 0x000fe20003f66270 */
[----:B------:R-:W-:-:S02]  /*15ce0*/  IMAD.MOV.U32 R10, RZ, RZ, R11 ;  /* 0x000000ffff0a7224 */ /* 0x000fc400078e000b */
[----:B------:R-:W-:-:S04]  /*15cf0*/  IMAD.HI.U32 R20, R2, R13, RZ ;  /* 0x0000000d02147227 */ /* 0x000fc800078e00ff */
[----:B------:R-:W-:Y:S02]  /*15d00*/  VIADD R11, R0, 0x5c ;  /* 0x0000005c000b7836 */ /* 0x000fe40000000000 */
[----:B0-----:R-:W-:Y:S02]  /*15d10*/  IMAD.MOV.U32 R7, RZ, RZ, R19 ;  /* 0x000000ffff077224 */ /* 0x001fe400078e0013 */
[----:B------:R-:W-:-:S04]  /*15d20*/  IMAD.HI.U32 R17, R2, R10, RZ ;  /* 0x0000000a02117227 */ /* 0x000fc800078e00ff */
[----:B------:R-:W-:Y:S01]  /*15d30*/  @!P5 IMAD.IADD R15, R15, 0x1, -R4 ;  /* 0x000000010f0fd824 */ /* 0x000fe200078e0a04 */
[----:B------:R-:W-:Y:S01]  /*15d40*/  ISETP.GE.AND P5, PT, R18, RZ, PT ;  /* 0x000000ff1200720c */ /* 0x000fe20003fa6270 */
[----:B------:R-:W-:Y:S01]  /*15d50*/  @!P1 IMAD.MOV R7, RZ, RZ, -R7 ;  /* 0x000000ffff079224 */ /* 0x000fe200078e0a07 */
[----:B------:R-:W-:Y:S01]  /*15d60*/  IABS R18, R11 ;  /* 0x0000000b00127213 */ /* 0x000fe20000000000 */
[----:B------:R-:W-:Y:S02]  /*15d70*/  IMAD.MOV R20, RZ, RZ, -R20 ;  /* 0x000000ffff147224 */ /* 0x000fe400078e0a14 */
[----:B------:R-:W-:Y:S01]  /*15d80*/  IMAD.MOV R19, RZ, RZ, -R17 ;  /* 0x000000ffff137224 */ /* 0x000fe200078e0a11 */
[----:B------:R0:W-:Y:S01]  /*15d90*/  STL [R1+0x1f8], R7 ;  /* 0x0001f80701007387 */ /* 0x0001e20000100800 */
[--C-:B------:R-:W-:Y:S01]  /*15da0*/  @!P6 IMAD.IADD R14, R14, 0x1, -R4.reuse ;  /* 0x000000010e0ee824 */ /* 0x100fe200078e0a04 */
[----:B------:R-:W-:Y:S01]  /*15db0*/  ISETP.GT.U32.AND P6, PT, R4, R15, PT ;  /* 0x0000000f0400720c */ /* 0x000fe20003fc4070 */
[----:B------:R-:W-:-:S02]  /*15dc0*/  @!P4 IMAD.IADD R12, R12, 0x1, -R4 ;  /* 0x000000010c0cc824 */ /* 0x000fc400078e0a04 */
[C---:B------:R-:W-:Y:S01]  /*15dd0*/  IMAD R13, R4.reuse, R20, R13 ;  /* 0x00000014040d7224 */ /* 0x040fe200078e020d */
[C---:B------:R-:W-:Y:S01]  /*15de0*/  ISETP.GT.U32.AND P1, PT, R4.reuse, R14, PT ;  /* 0x0000000e0400720c */ /* 0x040fe20003f24070 */
[C---:B------:R-:W-:Y:S02]  /*15df0*/  IMAD R10, R4.reuse, R19, R10 ;  /* 0x00000013040a7224 */ /* 0x040fe400078e020a */
[----:B------:R-:W-:Y:S01]  /*15e00*/  IMAD.MOV.U32 R17, RZ, RZ, R18 ;  /* 0x000000ffff117224 */ /* 0x000fe200078e0012 */
[C---:B------:R-:W-:Y:S01]  /*15e10*/  ISETP.GT.U32.AND P4, PT, R4.reuse, R13, PT ;  /* 0x0000000d0400720c */ /* 0x040fe20003f84070 */
[----:B0-----:R-:W-:Y:S02]  /*15e20*/  IMAD.MOV.U32 R7, RZ, RZ, R12 ;  /* 0x000000ffff077224 */ /* 0x001fe400078e000c */
[----:B------:R-:W-:Y:S02]  /*15e30*/  IMAD.MOV.U32 R18, RZ, RZ, R16 ;  /* 0x000000ffff127224 */ /* 0x000fe400078e0010 */
[----:B------:R-:W-:Y:S01]  /*15e40*/  @!P3 IMAD.MOV R7, RZ, RZ, -R7 ;  /* 0x000000ffff07b224 */ /* 0x000fe200078e0a07 */
[----:B------:R-:W-:Y:S01]  /*15e50*/  ISETP.GT.U32.AND P3, PT, R4, R10, PT ;  /* 0x0000000a0400720c */ /* 0x000fe20003f64070 */
[----:B------:R-:W-:-:S04]  /*15e60*/  IMAD.HI.U32 R16, R2, R17, RZ ;  /* 0x0000001102107227 */ /* 0x000fc800078e00ff */
[----:B------:R-:W-:Y:S01]  /*15e70*/  @!P0 IMAD.MOV R18, RZ, RZ, -R18 ;  /* 0x000000ffff128224 */ /* 0x000fe200078e0a12 */
[----:B------:R-:W-:Y:S01]  /*15e80*/  ISETP.GE.AND P0, PT, R3, RZ, PT ;  /* 0x000000ff0300720c */ /* 0x000fe20003f06270 */
[----:B------:R-:W-:Y:S02]  /*15e90*/  IMAD.MOV R16, RZ, RZ, -R16 ;  /* 0x000000ffff107224 */ /* 0x000fe400078e0a10 */
[--C-:B------:R-:W-:Y:S01]  /*15ea0*/  @!P6 IMAD.IADD R15, R15, 0x1, -R4.reuse ;  /* 0x000000010f0fe824 */ /* 0x100fe200078e0a04 */
[----:B------:R0:W-:Y:S01]  /*15eb0*/  STL [R1+0x1fc], R18 ;  /* 0x0001fc1201007387 */ /* 0x0001e20000100800 */
[----:B------:R-:W-:Y:S01]  /*15ec0*/  IMAD R17, R4, R16, R17 ;  /* 0x0000001004117224 */ /* 0x000fe200078e0211 */
[----:B------:R-:W-:Y:S01]  /*15ed0*/  ISETP.GE.AND P6, PT, R8, RZ, PT ;  /* 0x000000ff0800720c */ /* 0x000fe20003fc6270 */
[--C-:B------:R-:W-:Y:S01]  /*15ee0*/  @!P4 IMAD.IADD R13, R13, 0x1, -R4.reuse ;  /* 0x000000010d0dc824 */ /* 0x100fe200078e0a04 */
[----:B------:R1:W-:Y:S01]  /*15ef0*/  STL [R1+0x204], R7 ;  /* 0x0002040701007387 */ /* 0x0003e20000100800 */
[----:B------:R-:W-:-:S02]  /*15f00*/  @!P3 IMAD.IADD R10, R10, 0x1, -R4 ;  /* 0x000000010a0ab824 */ /* 0x000fc400078e0a04 */
[----:B------:R-:W-:Y:S01]  /*15f10*/  @!P1 IMAD.IADD R14, R14, 0x1, -R4 ;  /* 0x000000010e0e9824 */ /* 0x000fe200078e0a04 */
[----:B------:R-:W-:Y:S01]  /*15f20*/  ISETP.GE.AND P1, PT, R9, RZ, PT ;  /* 0x000000ff0900720c */ /* 0x000fe20003f26270 */
[----:B------:R-:W-:Y:S01]  /*15f30*/  VIADD R9, R0, 0x5b ;  /* 0x0000005b00097836 */ /* 0x000fe20000000000 */
[C---:B------:R-:W-:Y:S01]  /*15f40*/  ISETP.GT.U32.AND P4, PT, R4.reuse, R13, PT ;  /* 0x0000000d0400720c */ /* 0x040fe20003f84070 */
[----:B0-----:R-:W-:Y:S01]  /*15f50*/  IMAD.MOV.U32 R18, RZ, RZ, R15 ;  /* 0x000000ffff127224 */ /* 0x001fe200078e000f */
[----:B------:R-:W-:Y:S01]  /*15f60*/  ISETP.GT.U32.AND P3, PT, R4, R10, PT ;  /* 0x0000000a0400720c */ /* 0x000fe20003f64070 */
[----:B------:R-:W-:Y:S01]  /*15f70*/  VIADD R3, R0, 0x5a ;  /* 0x0000005a00037836 */ /* 0x000fe20000000000 */
[----:B------:R-:W-:Y:S01]  /*15f80*/  IABS R12, R9 ;  /* 0x00000009000c7213 */ /* 0x000fe20000000000 */
[----:B------:R-:W-:Y:S01]  /*15f90*/  @!P5 IMAD.MOV R18, RZ, RZ, -R18 ;  /* 0x000000ffff12d224 */ /* 0x000fe200078e0a12 */
[----:B------:R-:W-:Y:S01]  /*15fa0*/  ISETP.GT.U32.AND P5, PT, R4, R17, PT ;  /* 0x000000110400720c */ /* 0x000fe20003fa4070 */
[----:B-1----:R-:W-:Y:S01]  /*15fb0*/  IMAD.MOV.U32 R7, RZ, RZ, R14 ;  /* 0x000000ffff077224 */ /* 0x002fe200078e000e */
[----:B------:R-:W-:Y:S01]  /*15fc0*/  IABS R24, R3 ;  /* 0x0000000300187213 */ /* 0x000fe20000000000 */
[----:B------:R-:W-:Y:S01]  /*15fd0*/  IMAD.HI.U32 R14, R2, R12, RZ ;  /* 0x0000000c020e7227 */ /* 0x000fe200078e00ff */
[----:B------:R-:W-:Y:S03]  /*15fe0*/  STL [R1+0x208], R18 ;  /* 0x0002081201007387 */ /* 0x000fe60000100800 */
[----:B------:R-:W-:Y:S01]  /*15ff0*/  @!P0 IMAD.MOV R7, RZ, RZ, -R7 ;  /* 0x000000ffff078224 */ /* 0x000fe200078e0a07 */
[----:B------:R-:W-:Y:S01]  /*16000*/  ISETP.GE.AND P0, PT, R11, RZ, PT ;  /* 0x000000ff0b00720c */ /* 0x000fe20003f06270 */
[----:B------:R-:W-:Y:S01]  /*16010*/  @!P4 IMAD.IADD R13, R13, 0x1, -R4 ;  /* 0x000000010d0dc824 */ /* 0x000fe200078e0a04 */
[----:B------:R-:W-:Y:S01]  /*16020*/  ISETP.GE.AND P4, PT, R9, RZ, PT ;  /* 0x000000ff0900720c */ /* 0x000fe20003f86270 */
[----:B------:R-:W-:Y:S01]  /*16030*/  IMAD.MOV R14, RZ, RZ, -R14 ;  /* 0x000000ffff0e7224 */ /* 0x000fe200078e0a0e */
[----:B------:R0:W-:Y:S01]  /*16040*/  STL [R1+0x214], R7 ;  /* 0x0002140701007387 */ /* 0x0001e20000100800 */
[----:B------:R-:W-:-:S02]  /*16050*/  @!P5 IMAD.IADD R17, R17, 0x1, -R4 ;  /* 0x000000011111d824 */ /* 0x000fc400078e0a04 */
[----:B------:R-:W-:Y:S01]  /*16060*/  @!P3 IMAD.IADD R10, R10, 0x1, -R4 ;  /* 0x000000010a0ab824 */ /* 0x000fe200078e0a04 */
[----:B------:R-:W-:Y:S01]  /*16070*/  ISETP.GE.AND P3, PT, R3, RZ, PT ;  /* 0x000000ff0300720c */ /* 0x000fe20003f66270 */
[----:B------:R-:W-:Y:S01]  /*16080*/  VIADD R8, R0, 0x59 ;  /* 0x0000005900087836 */ /* 0x000fe20000000000 */
[----:B------:R-:W-:Y:S01]  /*16090*/  ISETP.GT.U32.AND P5, PT, R4, R17, PT ;  /* 0x000000110400720c */ /* 0x000fe20003fa4070 */
[----:B------:R-:W-:-:S03]  /*160a0*/  IMAD.HI.U32 R9, R2, R24, RZ ;  /* 0x0000001802097227 */ /* 0x000fc600078e00ff */
[----:B------:R-:W-:Y:S01]  /*160b0*/  IABS R11, R8 ;  /* 0x00000008000b7213 */ /* 0x000fe20000000000 */
[C---:B------:R-:W-:Y:S02]  /*160c0*/  IMAD R12, R4.reuse, R14, R12 ;  /* 0x0000000e040c7224 */ /* 0x040fe400078e020c */
[----:B0-----:R-:W-:Y:S02]  /*160d0*/  IMAD.MOV.U32 R7, RZ, RZ, R10 ;  /* 0x000000ffff077224 */ /* 0x001fe400078e000a */
[----:B------:R-:W-:Y:S02]  /*160e0*/  IMAD.MOV R9, RZ, RZ, -R9 ;  /* 0x000000ffff097224 */ /* 0x000fe400078e0a09 */
[----:B------:R-:W-:Y:S02]  /*160f0*/  IMAD.MOV.U32 R15, RZ, RZ, R13 ;  /* 0x000000ffff0f7224 */ /* 0x000fe400078e000d */
[----:B------:R-:W-:Y:S01]  /*16100*/  @!P1 IMAD.MOV R7, RZ, RZ, -R7 ;  /* 0x000000ffff079224 */ /* 0x000fe200078e0a07 */
[----:B------:R-:W-:Y:S01]  /*16110*/  ISETP.GT.U32.AND P1, PT, R4, R12, PT ;  /* 0x0000000c0400720c */ /* 0x000fe20003f24070 */
[----:B------:R-:W-:Y:S01]  /*16120*/  @!P6 IMAD.MOV R15, RZ, RZ, -R15 ;  /* 0x000000ffff0fe224 */ /* 0x000fe200078e0a0f */
[----:B------:R-:W-:Y:S01]  /*16130*/  ISETP.GE.AND P6, PT, R8, RZ, PT ;  /* 0x000000ff0800720c */ /* 0x000fe20003fc6270 */
[----:B------:R-:W-:-:S02]  /*16140*/  IMAD R24, R4, R9, R24 ;  /* 0x0000000904187224 */ /* 0x000fc400078e0218 */
[----:B------:R-:W-:Y:S01]  /*16150*/  IMAD.HI.U32 R3, R2, R11, RZ ;  /* 0x0000000b02037227 */ /* 0x000fe200078e00ff */
[----:B------:R0:W-:Y:S03]  /*16160*/  STL [R1+0x20c], R15 ;  /* 0x00020c0f01007387 */ /* 0x0001e60000100800 */
[--C-:B------:R-:W-:Y:S01]  /*16170*/  @!P5 IMAD.IADD R17, R17, 0x1, -R4.reuse ;  /* 0x000000011111d824 */ /* 0x100fe200078e0a04 */
[----:B------:R-:W-:Y:S01]  /*16180*/  ISETP.GT.U32.AND P5, PT, R4, R24, PT ;  /* 0x000000180400720c */ /* 0x000fe20003fa4070 */
[----:B------:R-:W-:Y:S01]  /*16190*/  IMAD.MOV R3, RZ, RZ, -R3 ;  /* 0x000000ffff037224 */ /* 0x000fe200078e0a03 */
[----:B------:R1:W-:Y:S01]  /*161a0*/  STL [R1+0x210], R7 ;  /* 0x0002100701007387 */ /* 0x0003e20000100800 */
[----:B------:R-:W-:Y:S02]  /*161b0*/  @!P1 IMAD.IADD R12, R12, 0x1, -R4 ;  /* 0x000000010c0c9824 */ /* 0x000fe400078e0a04 */
[----:B------:R-:W-:-:S02]  /*161c0*/  IMAD R11, R4, R3, R11 ;  /* 0x00000003040b7224 */ /* 0x000fc400078e020b */
[----:B0-----:R-:W-:Y:S01]  /*161d0*/  VIADD R15, R0, 0x57 ;  /* 0x00000057000f7836 */ /* 0x001fe20000000000 */
[----:B------:R-:W-:Y:S01]  /*161e0*/  ISETP.GT.U32.AND P1, PT, R4, R12, PT ;  /* 0x0000000c0400720c */ /* 0x000fe20003f24070 */
[C---:B------:R-:W-:Y:S02]  /*161f0*/  VIADD R10, R0.reuse, 0x58 ;  /* 0x00000058000a7836 */ /* 0x040fe40000000000 */
[----:B------:R-:W-:Y:S01]  /*16200*/  VIADD R18, R0, 0x55 ;  /* 0x0000005500127836 */ /* 0x000fe20000000000 */
[----:B------:R-:W-:Y:S01]  /*16210*/  IABS R9, R15 ;  /* 0x0000000f00097213 */ /* 0x000fe20000000000 */
[----:B-1----:R-:W-:Y:S01]  /*16220*/  IMAD.MOV.U32 R7, RZ, RZ, R17 ;  /* 0x000000ffff077224 */ /* 0x002fe200078e0011 */
[----:B------:R-:W-:Y:S01]  /*16230*/  IABS R19, R10 ;  /* 0x0000000a00137213 */ /* 0x000fe20000000000 */
[----:B------:R-:W-:Y:S01]  /*16240*/  @!P5 IMAD.IADD R24, R24, 0x1, -R4 ;  /* 0x000000011818d824 */ /* 0x000fe200078e0a04 */
[----:B------:R-:W-:Y:S01]  /*16250*/  IABS R3, R18 ;  /* 0x0000001200037213 */ /* 0x000fe20000000000 */
[----:B------:R-:W-:Y:S01]  /*16260*/  @!P0 IMAD.MOV R7, RZ, RZ, -R7 ;  /* 0x000000ffff078224 */ /* 0x000fe200078e0a07 */
[----:B------:R-:W-:Y:S01]  /*16270*/  ISETP.GT.U32.AND P0, PT, R4, R11, PT ;  /* 0x0000000b0400720c */ /* 0x000fe20003f04070 */
[----:B------:R-:W-:Y:S01]  /*16280*/  IMAD.HI.U32 R21, R2, R9, RZ ;  /* 0x0000000902157227 */ /* 0x000fe200078e00ff */
[----:B------:R-:W-:-:S02]  /*16290*/  ISETP.GT.U32.AND P5, PT, R4, R24, PT ;  /* 0x000000180400720c */ /* 0x000fc40003fa4070 */
[----:B------:R0:W-:Y:S01]  /*162a0*/  STL [R1+0x200], R7 ;  /* 0x0002000701007387 */ /* 0x0001e20000100800 */
[----:B------:R-:W-:Y:S02]  /*162b0*/  IMAD.MOV R17, RZ, RZ, -R21 ;  /* 0x000000ffff117224 */ /* 0x000fe400078e0a15 */
[----:B------:R-:W-:-:S04]  /*162c0*/  IMAD.HI.U32 R20, R2, R19, RZ ;  /* 0x0000001302147227 */ /* 0x000fc800078e00ff */
[----:B------:R-:W-:Y:S02]  /*162d0*/  IMAD R9, R4, R17, R9 ;  /* 0x0000001104097224 */ /* 0x000fe400078e0209 */
[----:B------:R-:W-:Y:S02]  /*162e0*/  VIADD R14, R0, 0x56 ;  /* 0x00000056000e7836 */ /* 0x000fe40000000000 */
[----:B------:R-:W-:Y:S02]  /*162f0*/  IMAD.MOV R20, RZ, RZ, -R20 ;  /* 0x000000ffff147224 */ /* 0x000fe400078e0a14 */
[--C-:B------:R-:W-:Y:S01]  /*16300*/  @!P0 IMAD.IADD R11, R11, 0x1, -R4.reuse ;  /* 0x000000010b0b8824 */ /* 0x100fe200078e0a04 */
[----:B------:R-:W-:Y:S01]  /*16310*/  ISETP.GT.U32.AND P0, PT, R4, R9, PT ;  /* 0x000000090400720c */ /* 0x000fe20003f04070 */
[----:B------:R-:W-:Y:S01]  /*16320*/  @!P1 IMAD.IADD R12, R12, 0x1, -R4 ;  /* 0x000000010c0c9824 */ /* 0x000fe200078e0a04 */
[----:B------:R-:W-:Y:S01]  /*16330*/  IABS R8, R14 ;  /* 0x0000000e00087213 */ /* 0x000fe20000000000 */
[----:B------:R-:W-:Y:S01]  /*16340*/  IMAD.HI.U32 R13, R2, R3, RZ ;  /* 0x00000003020d7227 */ /* 0x000fe200078e00ff */
[----:B------:R-:W-:-:S03]  /*16350*/  ISETP.GE.AND P1, PT, R10, RZ, PT ;  /* 0x000000ff0a00720c */ /* 0x000fc60003f26270 */
[----:B------:R-:W-:Y:S02]  /*16360*/  IMAD R10, R4, R20, R19 ;  /* 0x00000014040a7224 */ /* 0x000fe400078e0213 */
[----:B0-----:R-:W-:Y:S02]  /*16370*/  IMAD.MOV.U32 R7, RZ, RZ, R12 ;  /* 0x000000ffff077224 */ /* 0x001fe400078e000c */
[----:B------:R-:W-:Y:S02]  /*16380*/  IMAD.MOV R13, RZ, RZ, -R13 ;  /* 0x000000ffff0d7224 */ /* 0x000fe400078e0a0d */
[----:B------:R-:W-:-:S04]  /*16390*/  IMAD.HI.U32 R16, R2, R8, RZ ;  /* 0x0000000802107227 */ /* 0x000fc800078e00ff */
[----:B------:R-:W-:Y:S01]  /*163a0*/  @!P5 IMAD.IADD R24, R24, 0x1, -R4 ;  /* 0x000000011818d824 */ /* 0x000fe200078e0a04 */
[----:B------:R-:W-:Y:S01]  /*163b0*/  ISETP.GT.U32.AND P5, PT, R4, R10, PT ;  /* 0x0000000a0400720c */ /* 0x000fe20003fa4070 */
[----:B------:R-:W-:Y:S02]  /*163c0*/  VIADD R17, R0, 0x54 ;  /* 0x0000005400117836 */ /* 0x000fe40000000000 */
[----:B------:R-:W-:Y:S01]  /*163d0*/  @!P4 IMAD.MOV R7, RZ, RZ, -R7 ;  /* 0x000000ffff07c224 */ /* 0x000fe200078e0a07 */
[C---:B------:R-:W-:Y:S01]  /*163e0*/  ISETP.GT.U32.AND P4, PT, R4.reuse, R11, PT ;  /* 0x0000000b0400720c */ /* 0x040fe20003f84070 */
[----:B------:R-:W-:Y:S01]  /*163f0*/  IMAD R3, R4, R13, R3 ;  /* 0x0000000d04037224 */ /* 0x000fe200078e0203 */
[----:B------:R-:W-:Y:S01]  /*16400*/  IABS R23, R17 ;  /* 0x0000001100177213 */ /* 0x000fe20000000000 */
[----:B------:R-:W-:Y:S01]  /*16410*/  IMAD.MOV R16, RZ, RZ, -R16 ;  /* 0x000000ffff107224 */ /* 0x000fe200078e0a10 */
[----:B------:R0:W-:Y:S01]  /*16420*/  STL [R1+0x1f4], R7 ;  /* 0x0001f40701007387 */ /* 0x0001e20000100800 */
[----:B------:R-:W-:-:S02]  /*16430*/  VIADD R13, R0, 0x53 ;  /* 0x00000053000d7836 */ /* 0x000fc40000000000 */
[----:B------:R-:W-:Y:S02]  /*16440*/  @!P0 IMAD.IADD R9, R9, 0x1, -R4 ;  /* 0x0000000109098824 */ /* 0x000fe400078e0a04 */
[----:B------:R-:W-:Y:S01]  /*16450*/  IMAD R8, R4, R16, R8 ;  /* 0x0000001004087224 */ /* 0x000fe200078e0208 */
[----:B------:R-:W-:Y:S01]  /*16460*/  IABS R19, R13 ;  /* 0x0000000d00137213 */ /* 0x000fe20000000000 */
[----:B------:R-:W-:Y:S01]  /*16470*/  IMAD.HI.U32 R12, R2, R23, RZ ;  /* 0x00000017020c7227 */ /* 0x000fe200078e00ff */
[----:B------:R-:W-:-:S03]  /*16480*/  ISETP.GT.U32.AND P0, PT, R4, R9, PT ;  /* 0x000000090400720c */ /* 0x000fc60003f04070 */
        /* <DEDUP_REMOVED lines=8> */
[----:B------:R-:W-:Y:S02]  /*16510*/  IMAD.MOV R22, RZ, RZ, -R22 ;  /* 0x000000ffff167224 */ /* 0x000fe400078e0a16 */
[C---:B------:R-:W-:Y:S02]  /*16520*/  IMAD R12, R4.reuse, R12, R23 ;  /* 0x0000000c040c7224 */ /* 0x040fe400078e0217 */
[--C-:B------:R-:W-:Y:S01]  /*16530*/  @!P4 IMAD.IADD R11, R11, 0x1, -R4.reuse ;  /* 0x000000010b0bc824 */ /* 0x100fe200078e0a04 */
[C---:B------:R-:W-:Y:S01]  /*16540*/  ISETP.GT.U32.AND P4, PT, R4.reuse, R3, PT ;  /* 0x000000030400720c */ /* 0x040fe20003f84070 */
[C---:B------:R-:W-:Y:S02]  /*16550*/  IMAD R19, R4.reuse, R22, R19 ;  /* 0x0000001604137224 */ /* 0x040fe400078e0213 */
[--C-:B------:R-:W-:Y:S01]  /*16560*/  @!P0 IMAD.IADD R9, R9, 0x1, -R4.reuse ;  /* 0x0000000109098824 */ /* 0x100fe200078e0a04 */
[----:B------:R-:W-:Y:S01]  /*16570*/  ISETP.GT.U32.AND P0, PT, R4, R12, PT ;  /* 0x0000000c0400720c */ /* 0x000fe20003f04070 */
[----:B------:R-:W-:Y:S01]  /*16580*/  @!P3 IMAD.IADD R8, R8, 0x1, -R4 ;  /* 0x000000010808b824 */ /* 0x000fe200078e0a04 */
[----:B------:R-:W-:Y:S01]  /*16590*/  ISETP.GT.U32.AND P3, PT, R4, R19, PT ;  /* 0x000000130400720c */ /* 0x000fe20003f64070 */
[----:B------:R-:W-:-:S02]  /*165a0*/  VIADD R21, R0, 0x52 ;  /* 0x0000005200157836 */ /* 0x000fc40000000000 */
[----:B------:R-:W-:Y:S02]  /*165b0*/  VIADD R16, R0, 0x51 ;  /* 0x0000005100107836 */ /* 0x000fe40000000000 */
[--C-:B------:R-:W-:Y:S01]  /*165c0*/  @!P5 IMAD.IADD R10, R10, 0x1, -R4.reuse ;  /* 0x000000010a0ad824 */ /* 0x100fe200078e0a04 */
[----:B------:R-:W-:Y:S01]  /*165d0*/  IABS R20, R21 ;  /* 0x0000001500147213 */ /* 0x000fe20000000000 */
[----:B------:R-:W-:Y:S01]  /*165e0*/  IMAD.MOV.U32 R26, RZ, RZ, R11 ;  /* 0x000000ffff1a7224 */ /* 0x000fe200078e000b */
[----:B------:R-:W-:Y:S01]  /*165f0*/  IABS R25, R16 ;  /* 0x0000001000197213 */ /* 0x000fe20000000000 */
[----:B------:R-:W-:Y:S01]  /*16600*/  @!P4 IMAD.IADD R3, R3, 0x1, -R4 ;  /* 0x000000010303c824 */ /* 0x000fe200078e0a04 */
[----:B------:R-:W-:Y:S01]  /*16610*/  ISETP.GE.AND P5, PT, R15, RZ, PT ;  /* 0x000000ff0f00720c */ /* 0x000fe20003fa6270 */
[----:B0-----:R-:W-:Y:S01]  /*16620*/  IMAD.MOV.U32 R7, RZ, RZ, R10 ;  /* 0x000000ffff077224 */ /* 0x001fe200078e000a */
[----:B------:R-:W-:Y:S01]  /*16630*/  ISETP.GE.AND P4, PT, R14, RZ, PT ;  /* 0x000000ff0e00720c */ /* 0x000fe20003f86270 */
[----:B------:R-:W-:-:S04]  /*16640*/  IMAD.HI.U32 R15, R2, R20, RZ ;  /* 0x00000014020f7227 */ /* 0x000fc800078e00ff */
[----:B------:R-:W-:Y:S01]  /*16650*/  @!P0 IMAD.IADD R12, R12, 0x1, -R4 ;  /* 0x000000010c0c8824 */ /* 0x000fe200078e0a04 */
[C---:B------:R-:W-:Y:S01]  /*16660*/  ISETP.GT.U32.AND P0, PT, R4.reuse, R8, PT ;  /* 0x000000080400720c */ /* 0x040fe20003f04070 */
[----:B------:R-:W-:Y:S02]  /*16670*/  @!P6 IMAD.MOV R26, RZ, RZ, -R26 ;  /* 0x000000ffff1ae224 */ /* 0x000fe400078e0a1a */
[----:B------:R-:W-:Y:S01]  /*16680*/  @!P3 IMAD.IADD R19, R19, 0x1, -R4 ;  /* 0x000000011313b824 */ /* 0x000fe200078e0a04 */
[----:B------:R-:W-:Y:S01]  /*16690*/  ISETP.GT.U32.AND P3, PT, R4, R3, PT ;  /* 0x000000030400720c */ /* 0x000fe20003f64070 */
[----:B------:R-:W-:Y:S01]  /*166a0*/  @!P1 IMAD.MOV R7, RZ, RZ, -R7 ;  /* 0x000000ffff079224 */ /* 0x000fe200078e0a07 */
[----:B------:R-:W-:Y:S01]  /*166b0*/  STL [R1+0x1e4], R26 ;  /* 0x0001e41a01007387 */ /* 0x000fe20000100800 */
[----:B------:R-:W-:Y:S01]  /*166c0*/  IMAD.HI.U32 R23, R2, R25, RZ ;  /* 0x0000001902177227 */ /* 0x000fe200078e00ff */
[C---:B------:R-:W-:Y:S02]  /*166d0*/  ISETP.GT.U32.AND P6, PT, R4.reuse, R19, PT ;  /* 0x000000130400720c */ /* 0x040fe40003fc4070 */
[----:B------:R0:W-:Y:S01]  /*166e0*/  STL [R1+0x1e0], R7 ;  /* 0x0001e00701007387 */ /* 0x0001e20000100800 */
[----:B------:R-:W-:Y:S01]  /*166f0*/  IMAD.MOV R15, RZ, RZ, -R15 ;  /* 0x000000ffff0f7224 */ /* 0x000fe200078e0a0f */
[----:B------:R-:W-:Y:S01]  /*16700*/  ISETP.GT.U32.AND P1, PT, R4, R12, PT ;  /* 0x0000000c0400720c */ /* 0x000fe20003f24070 */
[----:B------:R-:W-:-:S02]  /*16710*/  IMAD.MOV R23, RZ, RZ, -R23 ;  /* 0x000000ffff177224 */ /* 0x000fc400078e0a17 */
[----:B------:R-:W-:Y:S02]  /*16720*/  VIADD R14, R0, 0x50 ;  /* 0x00000050000e7836 */ /* 0x000fe40000000000 */
[----:B------:R-:W-:Y:S02]  /*16730*/  IMAD R15, R4, R15, R20 ;  /* 0x0000000f040f7224 */ /* 0x000fe400078e0214 */
[----:B------:R-:W-:Y:S01]  /*16740*/  VIADD R22, R0, 0x4f ;  /* 0x0000004f00167836 */ /* 0x000fe20000000000 */
[----:B------:R-:W-:Y:S01]  /*16750*/  IABS R20, R14 ;  /* 0x0000000e00147213 */ /* 0x000fe20000000000 */
[----:B0-----:R-:W-:Y:S02]  /*16760*/  IMAD.MOV.U32 R7, RZ, RZ, R9 ;  /* 0x000000ffff077224 */ /* 0x001fe400078e0009 */
[C---:B------:R-:W-:Y:S01]  /*16770*/  IMAD R23, R4.reuse, R23, R25 ;  /* 0x0000001704177224 */ /* 0x040fe200078e0219 */
[----:B------:R-:W-:Y:S01]  /*16780*/  IABS R24, R22 ;  /* 0x0000001600187213 */ /* 0x000fe20000000000 */
[----:B------:R-:W-:Y:S01]  /*16790*/  @!P5 IMAD.MOV R7, RZ, RZ, -R7 ;  /* 0x000000ffff07d224 */ /* 0x000fe200078e0a07 */
[----:B------:R-:W-:Y:S01]  /*167a0*/  ISETP.GT.U32.AND P5, PT, R4, R15, PT ;  /* 0x0000000f0400720c */ /* 0x000fe20003fa4070 */
[--C-:B------:R-:W-:Y:S01]  /*167b0*/  @!P0 IMAD.IADD R8, R8, 0x1, -R4.reuse ;  /* 0x0000000108088824 */ /* 0x100fe200078e0a04 */
[----:B------:R-:W-:Y:S01]  /*167c0*/  ISETP.GE.AND P0, PT, R18, RZ, PT ;  /* 0x000000ff1200720c */ /* 0x000fe20003f06270 */
[----:B------:R-:W-:Y:S01]  /*167d0*/  @!P3 IMAD.IADD R3, R3, 0x1, -R4 ;  /* 0x000000010303b824 */ /* 0x000fe200078e0a04 */
[----:B------:R-:W-:Y:S01]  /*167e0*/  ISETP.GT.U32.AND P3, PT, R4, R23, PT ;  /* 0x000000170400720c */ /* 0x000fe20003f64070 */
[C---:B------:R-:W-:Y:S01]  /*167f0*/  IMAD.HI.U32 R10, R2.reuse, R20, RZ ;  /* 0x00000014020a7227 */ /* 0x040fe200078e00ff */
[----:B------:R0:W-:Y:S03]  /*16800*/  STL [R1+0x1dc], R7 ;  /* 0x0001dc0701007387 */ /* 0x0001e60000100800 */
[----:B------:R-:W-:-:S04]  /*16810*/  IMAD.HI.U32 R9, R2, R24, RZ ;  /* 0x0000001802097227 */ /* 0x000fc800078e00ff */
[----:B------:R-:W-:Y:S02]  /*16820*/  IMAD.MOV R10, RZ, RZ, -R10 ;  /* 0x000000ffff0a7224 */ /* 0x000fe400078e0a0a */
[----:B------:R-:W-:Y:S02]  /*16830*/  IMAD.MOV.U32 R25, RZ, RZ, R8 ;  /* 0x000000ffff197224 */ /* 0x000fe400078e0008 */
[--C-:B------:R-:W-:Y:S01]  /*16840*/  @!P6 IMAD.IADD R19, R19, 0x1, -R4.reuse ;  /* 0x000000011313e824 */ /* 0x100fe200078e0a04 */
[----:B------:R-:W-:Y:S01]  /*16850*/  ISETP.GE.AND P6, PT, R13, RZ, PT ;  /* 0x000000ff0d00720c */ /* 0x000fe20003fc6270 */
[----:B0-----:R-:W-:Y:S02]  /*16860*/  IMAD.MOV.U32 R7, RZ, RZ, R3 ;  /* 0x000000ffff077224 */ /* 0x001fe400078e0003 */
[----:B------:R-:W-:Y:S02]  /*16870*/  IMAD.MOV R11, RZ, RZ, -R9 ;  /* 0x000000ffff0b7224 */ /* 0x000fe400078e0a09 */
[----:B------:R-:W-:Y:S01]  /*16880*/  @!P5 IMAD.IADD R15, R15, 0x1, -R4 ;  /* 0x000000010f0fd824 */ /* 0x000fe200078e0a04 */
[----:B------:R-:W-:Y:S01]  /*16890*/  ISETP.GE.AND P5, PT, R21, RZ, PT ;  /* 0x000000ff1500720c */ /* 0x000fe20003fa6270 */
[----:B------:R-:W-:-:S02]  /*168a0*/  VIADD R9, R0, 0x4e ;  /* 0x0000004e00097836 */ /* 0x000fc40000000000 */
[----:B------:R-:W-:Y:S02]  /*168b0*/  IMAD R20, R4, R10, R20 ;  /* 0x0000000a04147224 */ /* 0x000fe400078e0214 */
[----:B------:R-:W-:Y:S01]  /*168c0*/  @!P4 IMAD.MOV R25, RZ, RZ, -R25 ;  /* 0x000000ffff19c224 */ /* 0x000fe200078e0a19 */
[----:B------:R-:W-:Y:S01]  /*168d0*/  IABS R8, R9 ;  /* 0x0000000900087213 */ /* 0x000fe20000000000 */
[--C-:B------:R-:W-:Y:S01]  /*168e0*/  @!P1 IMAD.IADD R12, R12, 0x1, -R4.reuse ;  /* 0x000000010c0c9824 */ /* 0x100fe200078e0a04 */
[----:B------:R-:W-:Y:S01]  /*168f0*/  ISETP.GE.AND P1, PT, R17, RZ, PT ;  /* 0x000000ff1100720c */ /* 0x000fe20003f26270 */
[----:B------:R-:W-:Y:S01]  /*16900*/  @!P0 IMAD.MOV R7, RZ, RZ, -R7 ;  /* 0x000000ffff078224 */ /* 0x000fe200078e0a07 */
[C---:B------:R-:W-:Y:S01]  /*16910*/  ISETP.GT.U32.AND P0, PT, R4.reuse, R20, PT ;  /* 0x000000140400720c */ /* 0x040fe20003f04070 */
[----:B------:R-:W-:Y:S01]  /*16920*/  @!P3 IMAD.IADD R23, R23, 0x1, -R4 ;  /* 0x000000011717b824 */ /* 0x000fe200078e0a04 */
[C---:B------:R-:W-:Y:S01]  /*16930*/  ISETP.GT.U32.AND P3, PT, R4.reuse, R15, PT ;  /* 0x0000000f0400720c */ /* 0x040fe20003f64070 */
[----:B------:R-:W-:Y:S01]  /*16940*/  STL [R1+0x1d8], R25 ;  /* 0x0001d81901007387 */ /* 0x000fe20000100800 */
[----:B------:R-:W-:-:S02]  /*16950*/  IMAD R24, R4, R11, R24 ;  /* 0x0000000b04187224 */ /* 0x000fc400078e0218 */
[----:B------:R-:W-:Y:S01]  /*16960*/  IMAD.MOV.U32 R3, RZ, RZ, R8 ;  /* 0x000000ffff037224 */ /* 0x000fe200078e0008 */
[----:B------:R0:W-:Y:S01]  /*16970*/  STL [R1+0x1d4], R7 ;  /* 0x0001d40701007387 */ /* 0x0001e20000100800 */
[----:B------:R-:W-:Y:S01]  /*16980*/  IMAD.MOV.U32 R10, RZ, RZ, R12 ;  /* 0x000000ffff0a7224 */ /* 0x000fe200078e000c */
[----:B------:R-:W-:Y:S01]  /*16990*/  ISETP.GT.U32.AND P4, PT, R4, R23, PT ;  /* 0x000000170400720c */ /* 0x000fe20003f84070 */
[----:B------:R-:W-:-:S04]  /*169a0*/  IMAD.HI.U32 R8, R2, R3, RZ ;  /* 0x0000000302087227 */ /* 0x000fc800078e00ff */
[----:B------:R-:W-:Y:S01]  /*169b0*/  @!P1 IMAD.MOV R10, RZ, RZ, -R10 ;  /* 0x000000ffff0a9224 */ /* 0x000fe200078e0a0a */
[----:B------:R-:W-:Y:S01]  /*169c0*/  ISETP.GE.AND P1, PT, R16, RZ, PT ;  /* 0x000000ff1000720c */ /* 0x000fe20003f26270 */
[----:B------:R-:W-:Y:S01]  /*169d0*/  @!P3 IMAD.IADD R15, R15, 0x1, -R4 ;  /* 0x000000010f0fb824 */ /* 0x000fe200078e0a04 */
[----:B------:R-:W-:Y:S01]  /*169e0*/  ISETP.GE.AND P3, PT, R14, RZ, PT ;  /* 0x000000ff0e00720c */ /* 0x000fe20003f66270 */
[----:B0-----:R-:W-:Y:S01]  /*169f0*/  IMAD.MOV.U32 R7, RZ, RZ, R19 ;  /* 0x000000ffff077224 */ /* 0x001fe200078e0013 */
[----:B------:R0:W-:Y:S01]  /*16a00*/  STL [R1+0x1d0], R10 ;  /* 0x0001d00a01007387 */ /* 0x0001e20000100800 */
[----:B------:R-:W-:Y:S02]  /*16a10*/  IMAD.MOV R8, RZ, RZ, -R8 ;  /* 0x000000ffff087224 */ /* 0x000fe400078e0a08 */
[----:B------:R-:W-:Y:S01]  /*16a20*/  @!P6 IMAD.MOV R7, RZ, RZ, -R7 ;  /* 0x000000ffff07e224 */ /* 0x000fe200078e0a07 */
[----:B------:R-:W-:Y:S01]  /*16a30*/  ISETP.GT.U32.AND P6, PT, R4, R24, PT ;  /* 0x000000180400720c */ /* 0x000fe20003fc4070 */
[----:B------:R-:W-:-:S02]  /*16a40*/  @!P0 IMAD.IADD R20, R20, 0x1, -R4 ;  /* 0x0000000114148824 */ /* 0x000fc400078e0a04 */
[C---:B------:R-:W-:Y:S01]  /*16a50*/  IMAD R3, R4.reuse, R8, R3 ;  /* 0x0000000804037224 */ /* 0x040fe200078e0203 */
[----:B------:R1:W-:Y:S01]  /*16a60*/  STL [R1+0x1cc], R7 ;  /* 0x0001cc0701007387 */ /* 0x0003e20000100800 */
[----:B------:R-:W-:Y:S01]  /*16a70*/  IMAD.MOV.U32 R12, RZ, RZ, R15 ;  /* 0x000000ffff0c7224 */ /* 0x000fe200078e000f */
[----:B------:R-:W-:Y:S01]  /*16a80*/  ISETP.GT.U32.AND P0, PT, R4, R20, PT ;  /* 0x000000140400720c */ /* 0x000fe20003f04070 */
[----:B0-----:R-:W-:Y:S02]  /*16a90*/  VIADD R10, R0, 0x4d ;  /* 0x0000004d000a7836 */ /* 0x001fe40000000000 */
[----:B------:R-:W-:Y:S01]  /*16aa0*/  @!P4 IMAD.IADD R23, R23, 0x1, -R4 ;  /* 0x000000011717c824 */ /* 0x000fe200078e0a04 */
[----:B------:R-:W-:Y:S01]  /*16ab0*/  ISETP.GE.AND P4, PT, R22, RZ, PT ;  /* 0x000000ff1600720c */ /* 0x000fe20003f86270 */
[----:B------:R-:W-:Y:S01]  /*16ac0*/  @!P5 IMAD.MOV R12, RZ, RZ, -R12 ;  /* 0x000000ffff0cd224 */ /* 0x000fe200078e0a0c */
[----:B------:R-:W-:Y:S01]  /*16ad0*/  IABS R16, R10 ;  /* 0x0000000a00107213 */ /* 0x000fe20000000000 */
[----:B------:R-:W-:Y:S01]  /*16ae0*/  @!P6 IMAD.IADD R24, R24, 0x1, -R4 ;  /* 0x000000011818e824 */ /* 0x000fe200078e0a04 */
[----:B------:R-:W-:Y:S01]  /*16af0*/  ISETP.GT.U32.AND P5, PT, R4, R3, PT ;  /* 0x000000030400720c */ /* 0x000fe20003fa4070 */
[----:B-1----:R-:W-:Y:S01]  /*16b00*/  IMAD.MOV.U32 R7, RZ, RZ, R23 ;  /* 0x000000ffff077224 */ /* 0x002fe200078e0017 */
[----:B------:R-:W-:Y:S01]  /*16b10*/  STL [R1+0x1a0], R12 ;  /* 0x0001a00c01007387 */ /* 0x000fe20000100800 */
[----:B------:R-:W-:Y:S01]  /*16b20*/  IMAD.HI.U32 R11, R2, R16, RZ ;  /* 0x00000010020b7227 */ /* 0x000fe200078e00ff */
[----:B------:R-:W-:-:S03]  /*16b30*/  ISETP.GT.U32.AND P6, PT, R4, R24, PT ;  /* 0x000000180400720c */ /* 0x000fc60003fc4070 */
[----:B------:R-:W-:Y:S01]  /*16b40*/  @!P1 IMAD.MOV R7, RZ, RZ, -R7 ;  /* 0x000000ffff079224 */ /* 0x000fe200078e0a07 */
[----:B------:R-:W-:Y:S01]  /*16b50*/  ISETP.GE.AND P1, PT, R9, RZ, PT ;  /* 0x000000ff0900720c */ /* 0x000fe20003f26270 */
[----:B------:R-:W-:Y:S02]  /*16b60*/  IMAD.MOV R11, RZ, RZ, -R11 ;  /* 0x000000ffff0b7224 */ /* 0x000fe400078e0a0b */
[----:B------:R-:W-:Y:S01]  /*16b70*/  @!P0 IMAD.IADD R20, R20, 0x1, -R4 ;  /* 0x0000000114148824 */ /* 0x000fe200078e0a04 */
[----:B------:R0:W-:Y:S01]  /*16b80*/  STL [R1+0x16c], R7 ;  /* 0x00016c0701007387 */ /* 0x0001e20000100800 */
[----:B------:R-:W-:Y:S01]  /*16b90*/  VIADD R8, R0, 0x4c ;  /* 0x0000004c00087836 */ /* 0x000fe20000000000 */
[----:B------:R-:W-:Y:S01]  /*16ba0*/  ISETP.GE.AND P0, PT, R10, RZ, PT ;  /* 0x000000ff0a00720c */ /* 0x000fe20003f06270 */
[----:B------:R-:W-:Y:S02]  /*16bb0*/  IMAD R16, R4, R11, R16 ;  /* 0x0000000b04107224 */ /* 0x000fe400078e0210 */
[--C-:B------:R-:W-:Y:S01]  /*16bc0*/  @!P5 IMAD.IADD R3, R3, 0x1, -R4.reuse ;  /* 0x000000010303d824 */ /* 0x100fe200078e0a04 */
[----:B------:R-:W-:Y:S01]  /*16bd0*/  IABS R13, R8 ;  /* 0x00000008000d7213 */ /* 0x000fe20000000000 */
[----:B------:R-:W-:Y:S01]  /*16be0*/  VIADD R9, R0, 0x4b ;  /* 0x0000004b00097836 */ /* 0x000fe20000000000 */
        /* <DEDUP_REMOVED lines=9> */
[----:B------:R-:W-:Y:S01]  /*16c80*/  IMAD.HI.U32 R11, R2, R14, RZ ;  /* 0x0000000e020b7227 */ /* 0x000fe200078e00ff */
[----:B------:R0:W-:Y:S03]  /*16c90*/  STL [R1+0x1b0], R7 ;  /* 0x0001b00701007387 */ /* 0x0001e60000100800 */
[----:B------:R-:W-:Y:S02]  /*16ca0*/  IMAD R13, R4, R10, R13 ;  /* 0x0000000a040d7224 */ /* 0x000fe400078e020d */
[----:B------:R-:W-:-:S02]  /*16cb0*/  @!P6 IMAD.IADD R16, R16, 0x1, -R4 ;  /* 0x000000011010e824 */ /* 0x000fc400078e0a04 */
[----:B------:R-:W-:Y:S02]  /*16cc0*/  VIADD R8, R0, 0x4a ;  /* 0x0000004a00087836 */ /* 0x000fe40000000000 */
[----:B------:R-:W-:Y:S01]  /*16cd0*/  @!P3 IMAD.IADD R3, R3, 0x1, -R4 ;  /* 0x000000010303b824 */ /* 0x000fe200078e0a04 */
[C---:B------:R-:W-:Y:S01]  /*16ce0*/  ISETP.GT.U32.AND P3, PT, R4.reuse, R13, PT ;  /* 0x0000000d0400720c */ /* 0x040fe20003f64070 */
[----:B0-----:R-:W-:Y:S01]  /*16cf0*/  IMAD.MOV.U32 R7, RZ, RZ, R24 ;  /* 0x000000ffff077224 */ /* 0x001fe200078e0018 */
[----:B------:R-:W-:Y:S01]  /*16d00*/  ISETP.GT.U32.AND P6, PT, R4, R16, PT ;  /* 0x000000100400720c */ /* 0x000fe20003fc4070 */
[C---:B------:R-:W-:Y:S01]  /*16d10*/  VIADD R10, R0.reuse, 0x49 ;  /* 0x00000049000a7836 */ /* 0x040fe20000000000 */
[----:B------:R-:W-:Y:S01]  /*16d20*/  IABS R22, R8 ;  /* 0x0000000800167213 */ /* 0x000fe20000000000 */
[----:B------:R-:W-:Y:S01]  /*16d30*/  @!P4 IMAD.MOV R7, RZ, RZ, -R7 ;  /* 0x000000ffff07c224 */ /* 0x000fe200078e0a07 */
[----:B------:R-:W-:Y:S01]  /*16d40*/  ISETP.GE.AND P4, PT, R9, RZ, PT ;  /* 0x000000ff0900720c */ /* 0x000fe20003f86270 */
[----:B------:R-:W-:Y:S01]  /*16d50*/  IMAD.MOV R9, RZ, RZ, -R11 ;  /* 0x000000ffff097224 */ /* 0x000fe200078e0a0b */
[----:B------:R-:W-:Y:S01]  /*16d60*/  IABS R25, R10 ;  /* 0x0000000a00197213 */ /* 0x000fe20000000000 */
[----:B------:R-:W-:Y:S01]  /*16d70*/  VIADD R12, R0, 0x48 ;  /* 0x00000048000c7836 */ /* 0x000fe20000000000 */
[----:B------:R0:W-:Y:S01]  /*16d80*/  STL [R1+0x1b8], R7 ;  /* 0x0001b80701007387 */ /* 0x0001e20000100800 */
[----:B------:R-:W-:-:S02]  /*16d90*/  IMAD R14, R4, R9, R14 ;  /* 0x00000009040e7224 */ /* 0x000fc400078e020e */
[----:B------:R-:W-:-:S04]  /*16da0*/  IMAD.HI.U32 R9, R2, R22, RZ ;  /* 0x0000001602097227 */ /* 0x000fc800078e00ff */
[--C-:B------:R-:W-:Y:S02]  /*16db0*/  @!P3 IMAD.IADD R13, R13, 0x1, -R4.reuse ;  /* 0x000000010d0db824 */ /* 0x100fe400078e0a04 */
[----:B------:R-:W-:Y:S02]  /*16dc0*/  IMAD.MOV R9, RZ, RZ, -R9 ;  /* 0x000000ffff097224 */ /* 0x000fe400078e0a09 */
[----:B0-----:R-:W-:Y:S01]  /*16dd0*/  IMAD.MOV.U32 R7, RZ, RZ, R3 ;  /* 0x000000ffff077224 */ /* 0x001fe200078e0003 */
[----:B------:R-:W-:Y:S01]  /*16de0*/  ISETP.GT.U32.AND P3, PT, R4, R13, PT ;  /* 0x0000000d0400720c */ /* 0x000fe20003f64070 */
[----:B------:R-:W-:Y:S01]  /*16df0*/  @!P6 IMAD.IADD R16, R16, 0x1, -R4 ;  /* 0x000000011010e824 */ /* 0x000fe200078e0a04 */
[----:B------:R-:W-:Y:S01]  /*16e00*/  ISETP.GE.AND P6, PT, R8, RZ, PT ;  /* 0x000000ff0800720c */ /* 0x000fe20003fc6270 */
[----:B------:R-:W-:Y:S01]  /*16e10*/  @!P1 IMAD.MOV R7, RZ, RZ, -R7 ;  /* 0x000000ffff079224 */ /* 0x000fe200078e0a07 */
[C---:B------:R-:W-:Y:S01]  /*16e20*/  ISETP.GT.U32.AND P1, PT, R4.reuse, R14, PT ;  /* 0x0000000e0400720c */ /* 0x040fe20003f24070 */
[----:B------:R-:W-:Y:S01]  /*16e30*/  IMAD R22, R4, R9, R22 ;  /* 0x0000000904167224 */ /* 0x000fe200078e0216 */
[----:B------:R-:W-:Y:S01]  /*16e40*/  IABS R8, R12 ;  /* 0x0000000c00087213 */ /* 0x000fe20000000000 */
[----:B------:R-:W-:Y:S01]  /*16e50*/  IMAD.HI.U32 R11, R2, R25, RZ ;  /* 0x00000019020b7227 */ /* 0x000fe200078e00ff */
[----:B------:R0:W-:Y:S03]  /*16e60*/  STL [R1+0x1c8], R7 ;  /* 0x0001c80701007387 */ /* 0x0001e60000100800 */
[----:B------:R-:W-:-:S02]  /*16e70*/  VIADD R3, R0, 0x47 ;  /* 0x0000004700037836 */ /* 0x000fc40000000000 */
[----:B------:R-:W-:Y:S02]  /*16e80*/  IMAD.MOV R11, RZ, RZ, -R11 ;  /* 0x000000ffff0b7224 */ /* 0x000fe400078e0a0b */
[----:B------:R-:W-:Y:S01]  /*16e90*/  IMAD.HI.U32 R15, R2, R8, RZ ;  /* 0x00000008020f7227 */ /* 0x000fe200078e00ff */
[----:B------:R-:W-:-:S03]  /*16ea0*/  IABS R9, R3 ;  /* 0x0000000300097213 */ /* 0x000fc60000000000 */
[----:B------:R-:W-:Y:S02]  /*16eb0*/  @!P1 IMAD.IADD R14, R14, 0x1, -R4 ;  /* 0x000000010e0e9824 */ /* 0x000fe400078e0a04 */
[----:B0-----:R-:W-:Y:S02]  /*16ec0*/  IMAD.MOV.U32 R7, RZ, RZ, R16 ;  /* 0x000000ffff077224 */ /* 0x001fe400078e0010 */
[C---:B------:R-:W-:Y:S01]  /*16ed0*/  IMAD R25, R4.reuse, R11, R25 ;  /* 0x0000000b04197224 */ /* 0x040fe200078e0219 */
[C---:B------:R-:W-:Y:S01]  /*16ee0*/  ISETP.GT.U32.AND P1, PT, R4.reuse, R14, PT ;  /* 0x0000000e0400720c */ /* 0x040fe20003f24070 */
[----:B------:R-:W-:Y:S01]  /*16ef0*/  @!P0 IMAD.MOV R7, RZ, RZ, -R7 ;  /* 0x000000ffff078224 */ /* 0x000fe200078e0a07 */
[----:B------:R-:W-:Y:S01]  /*16f00*/  ISETP.GT.U32.AND P0, PT, R4, R22, PT ;  /* 0x000000160400720c */ /* 0x000fe20003f04070 */
[----:B------:R-:W-:Y:S02]  /*16f10*/  IMAD.MOV R15, RZ, RZ, -R15 ;  /* 0x000000ffff0f7224 */ /* 0x000fe400078e0a0f */
[----:B------:R-:W-:Y:S01]  /*16f20*/  VIADD R17, R0, 0x46 ;  /* 0x0000004600117836 */ /* 0x000fe20000000000 */
[----:B------:R0:W-:Y:S01]  /*16f30*/  STL [R1+0x1c4], R7 ;  /* 0x0001c40701007387 */ /* 0x0001e20000100800 */
[----:B------:R-:W-:Y:S01]  /*16f40*/  @!P3 IMAD.IADD R13, R13, 0x1, -R4 ;  /* 0x000000010d0db824 */ /* 0x000fe200078e0a04 */
[----:B------:R-:W-:Y:S01]  /*16f50*/  ISETP.GT.U32.AND P3, PT, R4, R25, PT ;  /* 0x000000190400720c */ /* 0x000fe20003f64070 */
[----:B------:R-:W-:-:S04]  /*16f60*/  IMAD.HI.U32 R11, R2, R9, RZ ;  /* 0x00000009020b7227 */ /* 0x000fc800078e00ff */
[----:B------:R-:W-:Y:S01]  /*16f70*/  IMAD R8, R4, R15, R8 ;  /* 0x0000000f04087224 */ /* 0x000fe200078e0208 */
[----:B------:R-:W-:Y:S01]  /*16f80*/  IABS R15, R17 ;  /* 0x00000011000f7213 */ /* 0x000fe20000000000 */
[----:B------:R-:W-:Y:S02]  /*16f90*/  IMAD.MOV R11, RZ, RZ, -R11 ;  /* 0x000000ffff0b7224 */ /* 0x000fe400078e0a0b */
[--C-:B------:R-:W-:Y:S01]  /*16fa0*/  @!P1 IMAD.IADD R14, R14, 0x1, -R4.reuse ;  /* 0x000000010e0e9824 */ /* 0x100fe200078e0a04 */
[----:B------:R-:W-:Y:S01]  /*16fb0*/  ISETP.GE.AND P1, PT, R10, RZ, PT ;  /* 0x000000ff0a00720c */ /* 0x000fe20003f26270 */
[----:B------:R-:W-:Y:S01]  /*16fc0*/  @!P0 IMAD.IADD R22, R22, 0x1, -R4 ;  /* 0x0000000116168824 */ /* 0x000fe200078e0a04 */
[----:B------:R-:W-:Y:S01]  /*16fd0*/  ISETP.GT.U32.AND P0, PT, R4, R8, PT ;  /* 0x000000080400720c */ /* 0x000fe20003f04070 */
[----:B------:R-:W-:Y:S02]  /*16fe0*/  IMAD.MOV.U32 R16, RZ, RZ, R13 ;  /* 0x000000ffff107224 */ /* 0x000fe400078e000d */
[----:B------:R-:W-:-:S02]  /*16ff0*/  IMAD.MOV.U32 R10, RZ, RZ, R15 ;  /* 0x000000ffff0a7224 */ /* 0x000fc400078e000f */
[C---:B------:R-:W-:Y:S02]  /*17000*/  IMAD R9, R4.reuse, R11, R9 ;  /* 0x0000000b04097224 */ /* 0x040fe400078e0209 */
[----:B0-----:R-:W-:Y:S02]  /*17010*/  IMAD.MOV.U32 R7, RZ, RZ, R14 ;  /* 0x000000ffff077224 */ /* 0x001fe400078e000e */
[----:B------:R-:W-:Y:S01]  /*17020*/  @!P5 IMAD.MOV R16, RZ, RZ, -R16 ;  /* 0x000000ffff10d224 */ /* 0x000fe200078e0a10 */
[----:B------:R-:W-:Y:S01]  /*17030*/  ISETP.GT.U32.AND P5, PT, R4, R22, PT ;  /* 0x000000160400720c */ /* 0x000fe20003fa4070 */
[----:B------:R-:W-:-:S03]  /*17040*/  IMAD.HI.U32 R13, R2, R10, RZ ;  /* 0x0000000a020d7227 */ /* 0x000fc600078e00ff */
[----:B------:R-:W-:Y:S01]  /*17050*/  STL [R1+0x1bc], R16 ;  /* 0x0001bc1001007387 */ /* 0x000fe20000100800 */
[----:B------:R-:W-:Y:S02]  /*17060*/  @!P3 IMAD.IADD R25, R25, 0x1, -R4 ;  /* 0x000000011919b824 */ /* 0x000fe400078e0a04 */
[----:B------:R-:W-:Y:S01]  /*17070*/  @!P4 IMAD.MOV R7, RZ, RZ, -R7 ;  /* 0x000000ffff07c224 */ /* 0x000fe200078e0a07 */
[C---:B------:R-:W-:Y:S01]  /*17080*/  ISETP.GT.U32.AND P4, PT, R4.reuse, R9, PT ;  /* 0x000000090400720c */ /* 0x040fe20003f84070 */
[----:B------:R-:W-:Y:S01]  /*17090*/  IMAD.MOV R13, RZ, RZ, -R13 ;  /* 0x000000ffff0d7224 */ /* 0x000fe200078e0a0d */
[----:B------:R-:W-:Y:S01]  /*170a0*/  ISETP.GT.U32.AND P3, PT, R4, R25, PT ;  /* 0x000000190400720c */ /* 0x000fe20003f64070 */
[----:B------:R-:W-:Y:S01]  /*170b0*/  VIADD R11, R0, 0x45 ;  /* 0x00000045000b7836 */ /* 0x000fe20000000000 */
[----:B------:R0:W-:Y:S01]  /*170c0*/  STL [R1+0x1c0], R7 ;  /* 0x0001c00701007387 */ /* 0x0001e20000100800 */
[----:B------:R-:W-:Y:S02]  /*170d0*/  IMAD R10, R4, R13, R10 ;  /* 0x0000000d040a7224 */ /* 0x000fe400078e020a */
[--C-:B------:R-:W-:Y:S01]  /*170e0*/  @!P5 IMAD.IADD R22, R22, 0x1, -R4.reuse ;  /* 0x000000011616d824 */ /* 0x100fe200078e0a04 */
[----:B------:R-:W-:Y:S01]  /*170f0*/  IABS R19, R11 ;  /* 0x0000000b00137213 */ /* 0x000fe20000000000 */
[----:B------:R-:W-:Y:S01]  /*17100*/  @!P0 IMAD.IADD R8, R8, 0x1, -R4 ;  /* 0x0000000108088824 */ /* 0x000fe200078e0a04 */
[----:B------:R-:W-:Y:S01]  /*17110*/  ISETP.GT.U32.AND P5, PT, R4, R10, PT ;  /* 0x0000000a0400720c */ /* 0x000fe20003fa4070 */
[----:B------:R-:W-:-:S02]  /*17120*/  VIADD R18, R0, 0x44 ;  /* 0x0000004400127836 */ /* 0x000fc40000000000 */
[--C-:B------:R-:W-:Y:S01]  /*17130*/  @!P4 IMAD.IADD R9, R9, 0x1, -R4.reuse ;  /* 0x000000010909c824 */ /* 0x100fe200078e0a04 */
[----:B------:R-:W-:Y:S01]  /*17140*/  ISETP.GT.U32.AND P0, PT, R4, R8, PT ;  /* 0x000000080400720c */ /* 0x000fe20003f04070 */
[----:B------:R-:W-:Y:S01]  /*17150*/  @!P3 IMAD.IADD R25, R25, 0x1, -R4 ;  /* 0x000000011919b824 */ /* 0x000fe200078e0a04 */
[----:B------:R-:W-:Y:S01]  /*17160*/  ISETP.GE.AND P3, PT, R12, RZ, PT ;  /* 0x000000ff0c00720c */ /* 0x000fe20003f66270 */
[----:B------:R-:W-:Y:S01]  /*17170*/  IMAD.HI.U32 R12, R2, R19, RZ ;  /* 0x00000013020c7227 */ /* 0x000fe200078e00ff */
[----:B------:R-:W-:Y:S02]  /*17180*/  ISETP.GT.U32.AND P4, PT, R4, R9, PT ;  /* 0x000000090400720c */ /* 0x000fe40003f84070 */
[----:B------:R-:W-:Y:S01]  /*17190*/  IABS R20, R18 ;  /* 0x0000001200147213 */ /* 0x000fe20000000000 */
[----:B------:R-:W-:Y:S02]  /*171a0*/  VIADD R24, R0, 0x43 ;  /* 0x0000004300187836 */ /* 0x000fe40000000000 */
[----:B------:R-:W-:-:S02]  /*171b0*/  IMAD.MOV R12, RZ, RZ, -R12 ;  /* 0x000000ffff0c7224 */ /* 0x000fc400078e0a0c */
[----:B------:R-:W-:Y:S01]  /*171c0*/  @!P5 IMAD.IADD R10, R10, 0x1, -R4 ;  /* 0x000000010a0ad824 */ /* 0x000fe200078e0a04 */
[----:B------:R-:W-:Y:S01]  /*171d0*/  IABS R13, R24 ;  /* 0x00000018000d7213 */ /* 0x000fe20000000000 */
[----:B------:R-:W-:Y:S02]  /*171e0*/  IMAD R19, R4, R12, R19 ;  /* 0x0000000c04137224 */ /* 0x000fe400078e0213 */
[----:B------:R-:W-:Y:S01]  /*171f0*/  IMAD.HI.U32 R14, R2, R20, RZ ;  /* 0x00000014020e7227 */ /* 0x000fe200078e00ff */
[----:B------:R-:W-:-:S03]  /*17200*/  ISETP.GT.U32.AND P5, PT, R4, R10, PT ;  /* 0x0000000a0400720c */ /* 0x000fc60003fa4070 */
[--C-:B------:R-:W-:Y:S01]  /*17210*/  @!P0 IMAD.IADD R8, R8, 0x1, -R4.reuse ;  /* 0x0000000108088824 */ /* 0x100fe200078e0a04 */
[----:B------:R-:W-:Y:S01]  /*17220*/  ISETP.GE.AND P0, PT, R3, RZ, PT ;  /* 0x000000ff0300720c */ /* 0x000fe20003f06270 */
[----:B------:R-:W-:Y:S01]  /*17230*/  @!P4 IMAD.IADD R9, R9, 0x1, -R4 ;  /* 0x000000010909c824 */ /* 0x000fe200078e0a04 */
[----:B------:R-:W-:Y:S01]  /*17240*/  ISETP.GT.U32.AND P4, PT, R4, R19, PT ;  /* 0x000000130400720c */ /* 0x000fe20003f84070 */
[----:B------:R-:W-:Y:S02]  /*17250*/  VIADD R21, R0, 0x42 ;  /* 0x0000004200157836 */ /* 0x000fe40000000000 */
[----:B------:R-:W-:-:S03]  /*17260*/  IMAD.HI.U32 R3, R2, R13, RZ ;  /* 0x0000000d02037227 */ /* 0x000fc600078e00ff */
[----:B------:R-:W-:Y:S01]  /*17270*/  IABS R12, R21 ;  /* 0x00000015000c7213 */ /* 0x000fe20000000000 */
[----:B------:R-:W-:Y:S02]  /*17280*/  IMAD.MOV R14, RZ, RZ, -R14 ;  /* 0x000000ffff0e7224 */ /* 0x000fe400078e0a0e */
[----:B------:R-:W-:Y:S02]  /*17290*/  IMAD.MOV R3, RZ, RZ, -R3 ;  /* 0x000000ffff037224 */ /* 0x000fe400078e0a03 */
[C---:B------:R-:W-:Y:S02]  /*172a0*/  IMAD R20, R4.reuse, R14, R20 ;  /* 0x0000000e04147224 */ /* 0x040fe400078e0214 */
[----:B------:R-:W-:Y:S02]  /*172b0*/  IMAD R13, R4, R3, R13 ;  /* 0x00000003040d7224 */ /* 0x000fe400078e020d */
[----:B------:R-:W-:Y:S01]  /*172c0*/  @!P5 IMAD.IADD R10, R10, 0x1, -R4 ;  /* 0x000000010a0ad824 */ /* 0x000fe200078e0a04 */
[----:B------:R-:W-:Y:S01]  /*172d0*/  ISETP.GT.U32.AND P5, PT, R4, R20, PT ;  /* 0x000000140400720c */ /* 0x000fe20003fa4070 */
[----:B------:R-:W-:-:S02]  /*172e0*/  VIADD R23, R0, 0x41 ;  /* 0x0000004100177836 */ /* 0x000fc40000000000 */
[----:B------:R-:W-:-:S03]  /*172f0*/  IMAD.HI.U32 R14, R2, R12, RZ ;  /* 0x0000000c020e7227 */ /* 0x000fc600078e00ff */
[----:B------:R-:W-:Y:S01]  /*17300*/  IABS R29, R23 ;  /* 0x00000017001d7213 */ /* 0x000fe20000000000 */
[----:B------:R-:W-:Y:S01]  /*17310*/  @!P4 IMAD.IADD R19, R19, 0x1, -R4 ;  /* 0x000000011313c824 */ /* 0x000fe200078e0a04 */
[----:B------:R-:W-:Y:S01]  /*17320*/  ISETP.GT.U32.AND P4, PT, R4, R13, PT ;  /* 0x0000000d0400720c */ /* 0x000fe20003f84070 */
[----:B------:R-:W-:Y:S02]  /*17330*/  VIADD R15, R0, 0x40 ;  /* 0x00000040000f7836 */ /* 0x000fe40000000000 */
[----:B------:R-:W-:Y:S02]  /*17340*/  IMAD.MOV R14, RZ, RZ, -R14 ;  /* 0x000000ffff0e7224 */ /* 0x000fe400078e0a0e */
[----:B0-----:R-:W-:Y:S01]  /*17350*/  IMAD.MOV.U32 R7, RZ, RZ, R28 ;  /* 0x000000ffff077224 */ /* 0x001fe200078e001c */
[----:B------:R-:W-:Y:S01]  /*17360*/  IABS R16, R15 ;  /* 0x0000000f00107213 */ /* 0x000fe20000000000 */
[----:B------:R-:W-:Y:S02]  /*17370*/  IMAD R12, R4, R14, R12 ;  /* 0x0000000e040c7224 */ /* 0x000fe400078e020c */
[----:B------:R-:W-:-:S04]  /*17380*/  IMAD.HI.U32 R28, R2, R29, RZ ;  /* 0x0000001d021c7227 */ /* 0x000fc800078e00ff */
[----:B------:R-:W-:Y:S02]  /*17390*/  VIADD R3, R0, 0x3f ;  /* 0x0000003f00037836 */ /* 0x000fe40000000000 */
[----:B------:R-:W-:Y:S01]  /*173a0*/  @!P5 IMAD.IADD R20, R20, 0x1, -R4 ;  /* 0x000000011414d824 */ /* 0x000fe200078e0a04 */
[----:B------:R-:W-:Y:S01]  /*173b0*/  ISETP.GT.U32.AND P5, PT, R4, R12, PT ;  /* 0x0000000c0400720c */ /* 0x000fe20003fa4070 */
[----:B------:R-:W-:Y:S01]  /*173c0*/  IMAD.HI.U32 R27, R2, R16, RZ ;  /* 0x00000010021b7227 */ /* 0x000fe200078e00ff */
[----:B------:R-:W-:-:S03]  /*173d0*/  IABS R26, R3 ;  /* 0x00000003001a7213 */ /* 0x000fc60000000000 */
[----:B------:R-:W-:Y:S02]  /*173e0*/  IMAD.MOV R28, RZ, RZ, -R28 ;  /* 0x000000ffff1c7224 */ /* 0x000fe400078e0a1c */
[----:B------:R-:W-:Y:S01]  /*173f0*/  @!P4 IMAD.IADD R13, R13, 0x1, -R4 ;  /* 0x000000010d0dc824 */ /* 0x000fe200078e0a04 */
[----:B------:R-:W-:Y:S01]  /*17400*/  ISETP.GE.AND P4, PT, R17, RZ, PT ;  /* 0x000000ff1100720c */ /* 0x000fe20003f86270 */
[----:B------:R-:W-:Y:S02]  /*17410*/  IMAD.MOV R27, RZ, RZ, -R27 ;  /* 0x000000ffff1b7224 */ /* 0x000fe400078e0a1b */
[C---:B------:R-:W-:Y:S02]  /*17420*/  IMAD R28, R4.reuse, R28, R29 ;  /* 0x0000001c041c7224 */ /* 0x040fe400078e021d */
[----:B------:R-:W-:Y:S02]  /*17430*/  IMAD.MOV.U32 R29, RZ, RZ, R22 ;  /* 0x000000ffff1d7224 */ /* 0x000fe400078e0016 */
[----:B------:R-:W-:Y:S01]  /*17440*/  @!P3 IMAD.MOV R8, RZ, RZ, -R8 ;  /* 0x000000ffff08b224 */ /* 0x000fe200078e0a08 */
[C---:B------:R-:W-:Y:S01]  /*17450*/  ISETP.GT.U32.AND P3, PT, R4.reuse, R13, PT ;  /* 0x0000000d0400720c */ /* 0x040fe20003f64070 */
[----:B------:R-:W-:-:S02]  /*17460*/  IMAD R16, R4, R27, R16 ;  /* 0x0000001b04107224 */ /* 0x000fc400078e0210 */
[----:B------:R-:W-:-:S04]  /*17470*/  IMAD.HI.U32 R27, R2, R26, RZ ;  /* 0x0000001a021b7227 */ /* 0x000fc800078e00ff */
[----:B------:R-:W-:Y:S02]  /*17480*/  @!P6 IMAD.MOV R29, RZ, RZ, -R29 ;  /* 0x000000ffff1de224 */ /* 0x000fe400078e0a1d */
[----:B------:R-:W-:Y:S01]  /*17490*/  @!P1 IMAD.MOV R25, RZ, RZ, -R25 ;  /* 0x000000ffff199224 */ /* 0x000fe200078e0a19 */
[C---:B------:R-:W-:Y:S01]  /*174a0*/  ISETP.GT.U32.AND P1, PT, R4.reuse, R20, PT ;  /* 0x000000140400720c */ /* 0x040fe20003f24070 */
[----:B------:R-:W-:Y:S01]  /*174b0*/  @!P0 IMAD.MOV R9, RZ, RZ, -R9 ;  /* 0x000000ffff098224 */ /* 0x000fe200078e0a09 */
[----:B------:R-:W-:Y:S01]  /*174c0*/  ISETP.GT.U32.AND P0, PT, R4, R28, PT ;  /* 0x0000001c0400720c */ /* 0x000fe20003f04070 */
[----:B------:R-:W-:Y:S01]  /*174d0*/  IMAD.MOV R22, RZ, RZ, -R27 ;  /* 0x000000ffff167224 */ /* 0x000fe200078e0a1b */
[----:B------:R0:W-:Y:S01]  /*174e0*/  STL [R1+0x15c], R29 ;  /* 0x00015c1d01007387 */ /* 0x0001e20000100800 */
[----:B------:R-:W-:Y:S01]  /*174f0*/  @!P5 IMAD.IADD R12, R12, 0x1, -R4 ;  /* 0x000000010c0cd824 */ /* 0x000fe200078e0a04 */
[----:B------:R-:W-:Y:S01]  /*17500*/  ISETP.GT.U32.AND P5, PT, R4, R19, PT ;  /* 0x000000130400720c */ /* 0x000fe20003fa4070 */
[----:B------:R-:W-:Y:S01]  /*17510*/  VIADD R14, R0, 0x3e ;  /* 0x0000003e000e7836 */ /* 0x000fe20000000000 */
[----:B------:R-:W-:Y:S01]  /*17520*/  STL [R1+0x154], R25 ;  /* 0x0001541901007387 */ /* 0x000fe20000100800 */
[C---:B------:R-:W-:Y:S01]  /*17530*/  IMAD R26, R4.reuse, R22, R26 ;  /* 0x00000016041a7224 */ /* 0x040fe200078e021a */
[----:B------:R-:W-:Y:S01]  /*17540*/  ISETP.GT.U32.AND P6, PT, R4, R12, PT ;  /* 0x0000000c0400720c */ /* 0x000fe20003fc4070 */
[--C-:B------:R-:W-:Y:S01]  /*17550*/  @!P3 IMAD.IADD R13, R13, 0x1, -R4.reuse ;  /* 0x000000010d0db824 */ /* 0x100fe200078e0a04 */
[----:B------:R1:W-:Y:S01]  /*17560*/  STL [R1+0x150], R8 ;  /* 0x0001500801007387 */ /* 0x0003e20000100800 */
[----:B------:R-:W-:Y:S01]  /*17570*/  IABS R17, R14 ;  /* 0x0000000e00117213 */ /* 0x000fe20000000000 */
[--C-:B------:R-:W-:Y:S01]  /*17580*/  @!P1 IMAD.IADD R20, R20, 0x1, -R4.reuse ;  /* 0x0000000114149824 */ /* 0x100fe200078e0a04 */
[----:B------:R-:W-:Y:S01]  /*17590*/  ISETP.GT.U32.AND P3, PT, R4, R26, PT ;  /* 0x0000001a0400720c */ /* 0x000fe20003f64070 */
[----:B------:R-:W-:Y:S01]  /*175a0*/  STL [R1+0x14c], R9 ;  /* 0x00014c0901007387 */ /* 0x000fe20000100800 */
[--C-:B------:R-:W-:Y:S01]  /*175b0*/  @!P0 IMAD.IADD R28, R28, 0x1, -R4.reuse ;  /* 0x000000011c1c8824 */ /* 0x100fe200078e0a04 */
[----:B------:R-:W-:Y:S01]  /*175c0*/  ISETP.GE.AND P0, PT, R21, RZ, PT ;  /* 0x000000ff1500720c */ /* 0x000fe20003f06270 */
[----:B------:R-:W-:Y:S01]  /*175d0*/  @!P5 IMAD.IADD R19, R19, 0x1, -R4 ;  /* 0x000000011313d824 */ /* 0x000fe200078e0a04 */
[----:B------:R-:W-:Y:S01]  /*175e0*/  ISETP.GE.AND P5, PT, R11, RZ, PT ;  /* 0x000000ff0b00720c */ /* 0x000fe20003fa6270 */
[----:B0-----:R-:W-:Y:S01]  /*175f0*/  IMAD.MOV.U32 R29, RZ, RZ, R7 ;  /* 0x000000ffff1d7224 */ /* 0x001fe200078e0007 */
[----:B------:R-:W-:Y:S01]  /*17600*/  ISETP.GE.AND P1, PT, R18, RZ, PT ;  /* 0x000000ff1200720c */ /* 0x000fe20003f26270 */
[----:B-1----:R-:W-:-:S02]  /*17610*/  IMAD.MOV.U32 R8, RZ, RZ, R10 ;  /* 0x000000ffff087224 */ /* 0x002fc400078e000a */
[----:B------:R-:W-:Y:S01]  /*17620*/  @!P6 IMAD.IADD R12, R12, 0x1, -R4 ;  /* 0x000000010c0ce824 */ /* 0x000fe200078e0a04 */
[----:B------:R-:W-:Y:S01]  /*17630*/  ISETP.GE.AND P6, PT, R24, RZ, PT ;  /* 0x000000ff1800720c */ /* 0x000fe20003fc6270 */
[----:B------:R-:W-:Y:S01]  /*17640*/  @!P4 IMAD.MOV R8, RZ, RZ, -R8 ;  /* 0x000000ffff08c224 */ /* 0x000fe200078e0a08 */
[----:B------:R-:W-:Y:S01]  /*17650*/  ISETP.GT.U32.AND P4, PT, R4, R16, PT ;  /* 0x000000100400720c */ /* 0x000fe20003f84070 */
[----:B------:R-:W-:Y:S01]  /*17660*/  @!P3 IMAD.IADD R26, R26, 0x1, -R4 ;  /* 0x000000011a1ab824 */ /* 0x000fe200078e0a04 */
[----:B------:R-:W-:Y:S01]  /*17670*/  ISETP.GT.U32.AND P3, PT, R4, R28, PT ;  /* 0x0000001c0400720c */ /* 0x000fe20003f64070 */
[----:B------:R-:W-:Y:S01]  /*17680*/  IMAD.MOV.U32 R11, RZ, RZ, R12 ;  /* 0x000000ffff0b7224 */ /* 0x000fe200078e000c */
[----:B------:R0:W-:Y:S01]  /*17690*/  STL [R1+0x148], R8 ;  /* 0x0001480801007387 */ /* 0x0001e20000100800 */
[----:B------:R-:W-:Y:S02]  /*176a0*/  IMAD.MOV.U32 R25, RZ, RZ, R19 ;  /* 0x000000ffff197224 */ /* 0x000fe400078e0013 */
[----:B------:R-:W-:-:S02]  /*176b0*/  @!P0 IMAD.MOV R11, RZ, RZ, -R11 ;  /* 0x000000ffff0b8224 */ /* 0x000fc400078e0a0b */
[----:B------:R-:W-:Y:S02]  /*176c0*/  IMAD.MOV.U32 R10, RZ, RZ, R20 ;  /* 0x000000ffff0a7224 */ /* 0x000fe400078e0014 */
[----:B------:R-:W-:Y:S01]  /*176d0*/  @!P5 IMAD.MOV R25, RZ, RZ, -R25 ;  /* 0x000000ffff19d224 */ /* 0x000fe200078e0a19 */
[----:B------:R-:W-:Y:S01]  /*176e0*/  ISETP.GT.U32.AND P5, PT, R4, R26, PT ;  /* 0x0000001a0400720c */ /* 0x000fe20003fa4070 */
[----:B------:R-:W-:Y:S01]  /*176f0*/  @!P4 IMAD.IADD R16, R16, 0x1, -R4 ;  /* 0x000000011010c824 */ /* 0x000fe200078e0a04 */
[----:B------:R-:W-:Y:S01]  /*17700*/  ISETP.GE.AND P4, PT, R23, RZ, PT ;  /* 0x000000ff1700720c */ /* 0x000fe20003f86270 */
[----:B0-----:R-:W-:Y:S01]  /*17710*/  IMAD.HI.U32 R8, R2, R17, RZ ;  /* 0x0000001102087227 */ /* 0x001fe200078e00ff */
[----:B------:R-:W-:Y:S03]  /*17720*/  STL [R1+0x134], R25 ;  /* 0x0001341901007387 */ /* 0x000fe60000100800 */
[----:B------:R-:W-:-:S02]  /*17730*/  IMAD.MOV R8, RZ, RZ, -R8 ;  /* 0x000000ffff087224 */ /* 0x000fc400078e0a08 */
[----:B------:R-:W-:Y:S01]  /*17740*/  @!P1 IMAD.MOV R10, RZ, RZ, -R10 ;  /* 0x000000ffff0a9224 */ /* 0x000fe200078e0a0a */
[C---:B------:R-:W-:Y:S01]  /*17750*/  ISETP.GT.U32.AND P1, PT, R4.reuse, R16, PT ;  /* 0x000000100400720c */ /* 0x040fe20003f24070 */
[----:B------:R-:W-:Y:S02]  /*17760*/  IMAD R17, R4, R8, R17 ;  /* 0x0000000804117224 */ /* 0x000fe400078e0211 */
[----:B------:R-:W-:Y:S01]  /*17770*/  VIADD R8, R0, 0x3d ;  /* 0x0000003d00087836 */ /* 0x000fe20000000000 */
[----:B------:R0:W-:Y:S01]  /*17780*/  STL [R1+0x124], R10 ;  /* 0x0001240a01007387 */ /* 0x0001e20000100800 */
[----:B------:R-:W-:Y:S01]  /*17790*/  @!P3 IMAD.IADD R28, R28, 0x1, -R4 ;  /* 0x000000011c1cb824 */ /* 0x000fe200078e0a04 */
[----:B------:R-:W-:Y:S01]  /*177a0*/  ISETP.GT.U32.AND P0, PT, R4, R17, PT ;  /* 0x000000110400720c */ /* 0x000fe20003f04070 */
[----:B------:R-:W-:Y:S01]  /*177b0*/  @!P6 IMAD.MOV R13, RZ, RZ, -R13 ;  /* 0x000000ffff0de224 */ /* 0x000fe200078e0a0d */
[----:B------:R-:W-:Y:S01]  /*177c0*/  ISETP.GE.AND P3, PT, R3, RZ, PT ;  /* 0x000000ff0300720c */ /* 0x000fe20003f66270 */
[----:B------:R-:W-:Y:S01]  /*177d0*/  IMAD.MOV.U32 R12, RZ, RZ, R28 ;  /* 0x000000ffff0c7224 */ /* 0x000fe200078e001c */
[----:B------:R-:W-:Y:S01]  /*177e0*/  ISETP.GE.AND P6, PT, R15, RZ, PT ;  /* 0x000000ff0f00720c */ /* 0x000fe20003fc6270 */
[----:B------:R-:W-:Y:S01]  /*177f0*/  VIADD R9, R0, 0x3c ;  /* 0x0000003c00097836 */ /* 0x000fe20000000000 */
[----:B------:R-:W-:Y:S01]  /*17800*/  STL [R1+0x104], R13 ;  /* 0x0001040d01007387 */ /* 0x000fe20000100800 */
[----:B------:R-:W-:Y:S01]  /*17810*/  @!P4 IMAD.MOV R12, RZ, RZ, -R12 ;  /* 0x000000ffff0cc224 */ /* 0x000fe200078e0a0c */
[----:B0-----:R-:W-:Y:S01]  /*17820*/  IABS R10, R8 ;  /* 0x00000008000a7213 */ /* 0x001fe20000000000 */
[--C-:B------:R-:W-:Y:S01]  /*17830*/  @!P5 IMAD.IADD R26, R26, 0x1, -R4.reuse ;  /* 0x000000011a1ad824 */ /* 0x100fe200078e0a04 */
[----:B------:R0:W-:Y:S01]  /*17840*/  STL [R1+0xdc], R11 ;  /* 0x0000dc0b01007387 */ /* 0x0001e20000100800 */
[----:B------:R-:W-:Y:S01]  /*17850*/  IABS R21, R9 ;  /* 0x0000000900157213 */ /* 0x000fe20000000000 */
[--C-:B------:R-:W-:Y:S01]  /*17860*/  @!P1 IMAD.IADD R16, R16, 0x1, -R4.reuse ;  /* 0x0000000110109824 */ /* 0x100fe200078e0a04 */
[----:B------:R-:W-:Y:S01]  /*17870*/  ISETP.GE.AND P4, PT, R9, RZ, PT ;  /* 0x000000ff0900720c */ /* 0x000fe20003f86270 */
[----:B------:R-:W-:Y:S01]  /*17880*/  @!P0 IMAD.IADD R17, R17, 0x1, -R4 ;  /* 0x0000000111118824 */ /* 0x000fe200078e0a04 */
[----:B------:R1:W-:Y:S01]  /*17890*/  STL [R1+0x78], R12 ;  /* 0x0000780c01007387 */ /* 0x0003e20000100800 */
[----:B------:R-:W-:Y:S01]  /*178a0*/  IMAD.HI.U32 R3, R2, R10, RZ ;  /* 0x0000000a02037227 */ /* 0x000fe200078e00ff */
[----:B------:R-:W-:-:S02]  /*178b0*/  ISETP.GE.AND P1, PT, R14, RZ, PT ;  /* 0x000000ff0e00720c */ /* 0x000fc40003f26270 */
[----:B------:R-:W-:Y:S01]  /*178c0*/  ISETP.GT.U32.AND P0, PT, R4, R17, PT ;  /* 0x000000110400720c */ /* 0x000fe20003f04070 */
[----:B------:R-:W-:Y:S01]  /*178d0*/  IMAD.MOV R3, RZ, RZ, -R3 ;  /* 0x000000ffff037224 */ /* 0x000fe200078e0a03 */
[----:B------:R-:W-:Y:S01]  /*178e0*/  ISETP.GE.AND P5, PT, R8, RZ, PT ;  /* 0x000000ff0800720c */ /* 0x000fe20003fa6270 */
[----:B0-----:R-:W-:-:S04]  /*178f0*/  IMAD.HI.U32 R11, R2, R21, RZ ;  /* 0x00000015020b7227 */ /* 0x001fc800078e00ff */
[----:B------:R-:W-:Y:S02]  /*17900*/  IMAD R9, R4, R3, R10 ;  /* 0x0000000304097224 */ /* 0x000fe400078e020a */
[----:B-1----:R-:W-:Y:S02]  /*17910*/  IMAD.MOV.U32 R12, RZ, RZ, R26 ;  /* 0x000000ffff0c7224 */ /* 0x002fe400078e001a */
[----:B------:R-:W-:Y:S02]  /*17920*/  VIADD R10, R0, 0x3b ;  /* 0x0000003b000a7836 */ /* 0x000fe40000000000 */
[----:B------:R-:W-:Y:S01]  /*17930*/  @!P3 IMAD.MOV R12, RZ, RZ, -R12 ;  /* 0x000000ffff0cb224 */ /* 0x000fe200078e0a0c */
[----:B------:R-:W-:Y:S01]  /*17940*/  ISETP.GT.U32.AND P3, PT, R4, R9, PT ;  /* 0x000000090400720c */ /* 0x000fe20003f64070 */
[----:B------:R-:W-:Y:S01]  /*17950*/  IMAD.MOV.U32 R13, RZ, RZ, R16 ;  /* 0x000000ffff0d7224 */ /* 0x000fe200078e0010 */
[----:B------:R-:W-:Y:S01]  /*17960*/  IABS R23, R10 ;  /* 0x0000000a00177213 */ /* 0x000fe20000000000 */
[----:B------:R-:W-:-:S02]  /*17970*/  IMAD.MOV R11, RZ, RZ, -R11 ;  /* 0x000000ffff0b7224 */ /* 0x000fc400078e0a0b */
[--C-:B------:R-:W-:Y:S02]  /*17980*/  @!P0 IMAD.IADD R17, R17, 0x1, -R4.reuse ;  /* 0x0000000111118824 */ /* 0x100fe400078e0a04 */
[----:B------:R-:W-:Y:S01]  /*17990*/  @!P6 IMAD.MOV R13, RZ, RZ, -R13 ;  /* 0x000000ffff0de224 */ /* 0x000fe200078e0a0d */
[----:B------:R-:W-:Y:S01]  /*179a0*/  ISETP.GE.AND P6, PT, R10, RZ, PT ;  /* 0x000000ff0a00720c */ /* 0x000fe20003fc6270 */
[C---:B------:R-:W-:Y:S02]  /*179b0*/  IMAD R21, R4.reuse, R11, R21 ;  /* 0x0000000b04157224 */ /* 0x040fe400078e0215 */
[----:B------:R-:W-:Y:S01]  /*179c0*/  IMAD.MOV.U32 R10, RZ, RZ, R17 ;  /* 0x000000ffff0a7224 */ /* 0x000fe200078e0011 */
[----:B------:R-:W-:Y:S01]  /*179d0*/  STL [R1+0x70], R13 ;  /* 0x0000700d01007387 */ /* 0x000fe20000100800 */
[----:B------:R-:W-:Y:S02]  /*179e0*/  @!P3 IMAD.IADD R9, R9, 0x1, -R4 ;  /* 0x000000010909b824 */ /* 0x000fe400078e0a04 */
[----:B------:R-:W-:Y:S01]  /*179f0*/  @!P1 IMAD.MOV R10, RZ, RZ, -R10 ;  /* 0x000000ffff0a9224 */ /* 0x000fe200078e0a0a */
[----:B------:R-:W-:Y:S01]  /*17a00*/  ISETP.GT.U32.AND P1, PT, R4, R21, PT ;  /* 0x000000150400720c */ /* 0x000fe20003f24070 */
[----:B------:R-:W-:Y:S01]  /*17a10*/  VIADD R18, R0, 0x3a ;  /* 0x0000003a00127836 */ /* 0x000fe20000000000 */
[----:B------:R-:W-:Y:S01]  /*17a20*/  ISETP.GT.U32.AND P3, PT, R4, R9, PT ;  /* 0x000000090400720c */ /* 0x000fe20003f64070 */
[----:B------:R-:W-:Y:S01]  /*17a30*/  VIADD R3, R0, 0x39 ;  /* 0x0000003900037836 */ /* 0x000fe20000000000 */
[----:B------:R0:W-:Y:S01]  /*17a40*/  STL [R1+0x68], R12 ;  /* 0x0000680c01007387 */ /* 0x0001e20000100800 */
[----:B------:R-:W-:Y:S01]  /*17a50*/  IMAD.HI.U32 R11, R2, R23, RZ ;  /* 0x00000017020b7227 */ /* 0x000fe200078e00ff */
[----:B------:R-:W-:-:S02]  /*17a60*/  ISETP.GE.AND P0, PT, R18, RZ, PT ;  /* 0x000000ff1200720c */ /* 0x000fc40003f06270 */
[----:B------:R-:W-:Y:S01]  /*17a70*/  IABS R18, R18 ;  /* 0x0000001200127213 */ /* 0x000fe20000000000 */
[----:B------:R1:W-:Y:S01]  /*17a80*/  STL [R1+0x64], R10 ;  /* 0x0000640a01007387 */ /* 0x0003e20000100800 */
[----:B------:R-:W-:Y:S02]  /*17a90*/  IMAD.MOV R11, RZ, RZ, -R11 ;  /* 0x000000ffff0b7224 */ /* 0x000fe400078e0a0b */
[----:B------:R-:W-:Y:S01]  /*17aa0*/  VIADD R19, R0, 0x38 ;  /* 0x0000003800137836 */ /* 0x000fe20000000000 */
[----:B0-----:R-:W-:Y:S01]  /*17ab0*/  IABS R12, R3 ;  /* 0x00000003000c7213 */ /* 0x001fe20000000000 */
[--C-:B------:R-:W-:Y:S02]  /*17ac0*/  @!P1 IMAD.IADD R21, R21, 0x1, -R4.reuse ;  /* 0x0000000115159824 */ /* 0x100fe400078e0a04 */
[----:B------:R-:W-:Y:S01]  /*17ad0*/  @!P3 IMAD.IADD R9, R9, 0x1, -R4 ;  /* 0x000000010909b824 */ /* 0x000fe200078e0a04 */
[----:B------:R-:W-:Y:S01]  /*17ae0*/  IABS R15, R19 ;  /* 0x00000013000f7213 */ /* 0x000fe20000000000 */
[----:B-1----:R-:W-:Y:S01]  /*17af0*/  IMAD.HI.U32 R10, R2, R18, RZ ;  /* 0x00000012020a7227 */ /* 0x002fe200078e00ff */
[----:B------:R-:W-:-:S03]  /*17b00*/  ISETP.GT.U32.AND P1, PT, R4, R21, PT ;  /* 0x000000150400720c */ /* 0x000fc60003f24070 */
[----:B------:R-:W-:Y:S02]  /*17b10*/  IMAD.MOV.U32 R17, RZ, RZ, R12 ;  /* 0x000000ffff117224 */ /* 0x000fe400078e000c */
[----:B------:R-:W-:Y:S02]  /*17b20*/  IMAD.MOV R10, RZ, RZ, -R10 ;  /* 0x000000ffff0a7224 */ /* 0x000fe400078e0a0a */
[----:B------:R-:W-:-:S04]  /*17b30*/  IMAD.HI.U32 R12, R2, R17, RZ ;  /* 0x00000011020c7227 */ /* 0x000fc800078e00ff */
[C---:B------:R-:W-:Y:S02]  /*17b40*/  IMAD R23, R4.reuse, R11, R23 ;  /* 0x0000000b04177224 */ /* 0x040fe400078e0217 */
[C---:B------:R-:W-:Y:S02]  /*17b50*/  IMAD R18, R4.reuse, R10, R18 ;  /* 0x0000000a04127224 */ /* 0x040fe400078e0212 */
[----:B------:R-:W-:Y:S01]  /*17b60*/  IMAD.MOV R12, RZ, RZ, -R12 ;  /* 0x000000ffff0c7224 */ /* 0x000fe200078e0a0c */
[----:B------:R-:W-:Y:S01]  /*17b70*/  ISETP.GT.U32.AND P3, PT, R4, R23, PT ;  /* 0x000000170400720c */ /* 0x000fe20003f64070 */
[----:B------:R-:W-:Y:S02]  /*17b80*/  IMAD.MOV.U32 R13, RZ, RZ, R9 ;  /* 0x000000ffff0d7224 */ /* 0x000fe400078e0009 */
[----:B------:R-:W-:Y:S02]  /*17b90*/  VIADD R8, R0, 0x37 ;  /* 0x0000003700087836 */ /* 0x000fe40000000000 */
[----:B------:R-:W-:-:S02]  /*17ba0*/  IMAD R17, R4, R12, R17 ;  /* 0x0000000c04117224 */ /* 0x000fc400078e0211 */
[----:B------:R-:W-:Y:S01]  /*17bb0*/  @!P5 IMAD.MOV R13, RZ, RZ, -R13 ;  /* 0x000000ffff0dd224 */ /* 0x000fe200078e0a0d */
[----:B------:R-:W-:Y:S01]  /*17bc0*/  ISETP.GT.U32.AND P5, PT, R4, R18, PT ;  /* 0x000000120400720c */ /* 0x000fe20003fa4070 */
[----:B------:R-:W-:Y:S01]  /*17bd0*/  @!P1 IMAD.IADD R21, R21, 0x1, -R4 ;  /* 0x0000000115159824 */ /* 0x000fe200078e0a04 */
[----:B------:R-:W-:Y:S01]  /*17be0*/  IABS R14, R8 ;  /* 0x00000008000e7213 */ /* 0x000fe20000000000 */
[----:B------:R-:W-:Y:S01]  /*17bf0*/  IMAD.HI.U32 R11, R2, R15, RZ ;  /* 0x0000000f020b7227 */ /* 0x000fe200078e00ff */
[----:B------:R-:W-:Y:S01]  /*17c00*/  ISETP.GT.U32.AND P1, PT, R4, R17, PT ;  /* 0x000000110400720c */ /* 0x000fe20003f24070 */
[----:B------:R0:W-:Y:S02]  /*17c10*/  STL [R1+0xc4], R13 ;  /* 0x0000c40d01007387 */ /* 0x0001e40000100800 */
[----:B------:R-:W-:-:S04]  /*17c20*/  IMAD.HI.U32 R10, R2, R14, RZ ;  /* 0x0000000e020a7227 */ /* 0x000fc800078e00ff */
[----:B------:R-:W-:Y:S02]  /*17c30*/  IMAD.MOV R11, RZ, RZ, -R11 ;  /* 0x000000ffff0b7224 */ /* 0x000fe400078e0a0b */
[----:B------:R-:W-:Y:S02]  /*17c40*/  VIADD R16, R0, 0x36 ;  /* 0x0000003600107836 */ /* 0x000fe40000000000 */
[----:B------:R-:W-:Y:S02]  /*17c50*/  @!P3 IMAD.IADD R23, R23, 0x1, -R4 ;  /* 0x000000011717b824 */ /* 0x000fe400078e0a04 */
[----:B------:R-:W-:Y:S02]  /*17c60*/  IMAD.MOV R10, RZ, RZ, -R10 ;  /* 0x000000ffff0a7224 */ /* 0x000fe400078e0a0a */
[----:B------:R-:W-:Y:S01]  /*17c70*/  IMAD R15, R4, R11, R15 ;  /* 0x0000000b040f7224 */ /* 0x000fe200078e020f */
[----:B------:R-:W-:Y:S01]  /*17c80*/  IABS R11, R16 ;  /* 0x00000010000b7213 */ /* 0x000fe20000000000 */
[----:B------:R-:W-:Y:S01]  /*17c90*/  VIADD R9, R0, 0x35 ;  /* 0x0000003500097836 */ /* 0x000fe20000000000 */
[----:B------:R-:W-:Y:S01]  /*17ca0*/  ISETP.GT.U32.AND P3, PT, R4, R23, PT ;  /* 0x000000170400720c */ /* 0x000fe20003f64070 */
[----:B------:R-:W-:Y:S01]  /*17cb0*/  @!P5 IMAD.IADD R18, R18, 0x1, -R4 ;  /* 0x000000011212d824 */ /* 0x000fe200078e0a04 */
[C---:B------:R-:W-:Y:S01]  /*17cc0*/  ISETP.GT.U32.AND P5, PT, R4.reuse, R15, PT ;  /* 0x0000000f0400720c */ /* 0x040fe20003fa4070 */
[----:B------:R-:W-:Y:S01]  /*17cd0*/  IMAD R14, R4, R10, R14 ;  /* 0x0000000a040e7224 */ /* 0x000fe200078e020e */
[----:B------:R-:W-:Y:S01]  /*17ce0*/  IABS R10, R9 ;  /* 0x00000009000a7213 */ /* 0x000fe20000000000 */
[----:B------:R-:W-:-:S02]  /*17cf0*/  IMAD.MOV.U32 R24, RZ, RZ, R21 ;  /* 0x000000ffff187224 */ /* 0x000fc400078e0015 */
[----:B------:R-:W-:Y:S01]  /*17d00*/  @!P1 IMAD.IADD R17, R17, 0x1, -R4 ;  /* 0x0000000111119824 */ /* 0x000fe200078e0a04 */
[----:B------:R-:W-:Y:S01]  /*17d10*/  ISETP.GT.U32.AND P1, PT, R4, R18, PT ;  /* 0x000000120400720c */ /* 0x000fe20003f24070 */
[----:B------:R-:W-:-:S04]  /*17d20*/  IMAD.HI.U32 R22, R2, R11, RZ ;  /* 0x0000000b02167227 */ /* 0x000fc800078e00ff */
[----:B------:R-:W-:Y:S01]  /*17d30*/  @!P4 IMAD.MOV R24, RZ, RZ, -R24 ;  /* 0x000000ffff18c224 */ /* 0x000fe200078e0a18 */
[----:B------:R-:W-:Y:S01]  /*17d40*/  ISETP.GT.U32.AND P4, PT, R4, R17, PT ;  /* 0x000000110400720c */ /* 0x000fe20003f84070 */
[----:B------:R-:W-:-:S03]  /*17d50*/  IMAD.HI.U32 R21, R2, R10, RZ ;  /* 0x0000000a02157227 */ /* 0x000fc600078e00ff */
[----:B------:R1:W-:Y:S01]  /*17d60*/  STL [R1+0xfc], R24 ;  /* 0x0000fc1801007387 */ /* 0x0003e20000100800 */
[----:B------:R-:W-:Y:S02]  /*17d70*/  IMAD.MOV R22, RZ, RZ, -R22 ;  /* 0x000000ffff167224 */ /* 0x000fe400078e0a16 */
[----:B------:R-:W-:Y:S02]  /*17d80*/  IMAD.MOV R21, RZ, RZ, -R21 ;  /* 0x000000ffff157224 */ /* 0x000fe400078e0a15 */
[C---:B------:R-:W-:Y:S02]  /*17d90*/  IMAD R11, R4.reuse, R22, R11 ;  /* 0x00000016040b7224 */ /* 0x040fe400078e020b */
[--C-:B------:R-:W-:Y:S01]  /*17da0*/  @!P3 IMAD.IADD R23, R23, 0x1, -R4.reuse ;  /* 0x000000011717b824 */ /* 0x100fe200078e0a04 */
[C---:B------:R-:W-:Y:S01]  /*17db0*/  ISETP.GT.U32.AND P3, PT, R4.reuse, R14, PT ;  /* 0x0000000e0400720c */ /* 0x040fe20003f64070 */
[----:B------:R-:W-:Y:S02]  /*17dc0*/  @!P5 IMAD.IADD R15, R15, 0x1, -R4 ;  /* 0x000000010f0fd824 */ /* 0x000fe400078e0a04 */
[----:B------:R-:W-:-:S02]  /*17dd0*/  IMAD R10, R4, R21, R10 ;  /* 0x00000015040a7224 */ /* 0x000fc400078e020a */
[--C-:B------:R-:W-:Y:S01]  /*17de0*/  @!P1 IMAD.IADD R18, R18, 0x1, -R4.reuse ;  /* 0x0000000112129824 */ /* 0x100fe200078e0a04 */
[C---:B------:R-:W-:Y:S01]  /*17df0*/  ISETP.GT.U32.AND P1, PT, R4.reuse, R11, PT ;  /* 0x0000000b0400720c */ /* 0x040fe20003f24070 */
[--C-:B------:R-:W-:Y:S01]  /*17e00*/  @!P4 IMAD.IADD R17, R17, 0x1, -R4.reuse ;  /* 0x000000011111c824 */ /* 0x100fe200078e0a04 */
[----:B------:R-:W-:Y:S01]  /*17e10*/  ISETP.GT.U32.AND P5, PT, R4, R15, PT ;  /* 0x0000000f0400720c */ /* 0x000fe20003fa4070 */
[----:B0-----:R-:W-:Y:S01]  /*17e20*/  VIADD R13, R0, 0x33 ;  /* 0x00000033000d7836 */ /* 0x001fe20000000000 */
[----:B------:R-:W-:Y:S01]  /*17e30*/  ISETP.GT.U32.AND P4, PT, R4, R10, PT ;  /* 0x0000000a0400720c */ /* 0x000fe20003f84070 */
[----:B------:R-:W-:Y:S02]  /*17e40*/  VIADD R12, R0, 0x34 ;  /* 0x00000034000c7836 */ /* 0x000fe40000000000 */
[----:B-1----:R-:W-:Y:S01]  /*17e50*/  IMAD.MOV.U32 R24, RZ, RZ, R23 ;  /* 0x000000ffff187224 */ /* 0x002fe200078e0017 */
[----:B------:R-:W-:Y:S01]  /*17e60*/  IABS R22, R13 ;  /* 0x0000000d00167213 */ /* 0x000fe20000000000 */
[----:B------:R-:W-:Y:S01]  /*17e70*/  @!P3 IMAD.IADD R14, R14, 0x1, -R4 ;  /* 0x000000010e0eb824 */ /* 0x000fe200078e0a04 */
[----:B------:R-:W-:Y:S01]  /*17e80*/  IABS R20, R12 ;  /* 0x0000000c00147213 */ /* 0x000fe20000000000 */
[----:B------:R-:W-:Y:S01]  /*17e90*/  @!P6 IMAD.MOV R24, RZ, RZ, -R24 ;  /* 0x000000ffff18e224 */ /* 0x000fe200078e0a18 */
[----:B------:R-:W-:Y:S01]  /*17ea0*/  ISETP.GE.AND P6, PT, R3, RZ, PT ;  /* 0x000000ff0300720c */ /* 0x000fe20003fc6270 */
[----:B------:R-:W-:Y:S01]  /*17eb0*/  @!P1 IMAD.IADD R11, R11, 0x1, -R4 ;  /* 0x000000010b0b9824 */ /* 0x000fe200078e0a04 */
[----:B------:R-:W-:Y:S01]  /*17ec0*/  ISETP.GT.U32.AND P3, PT, R4, R14, PT ;  /* 0x0000000e0400720c */ /* 0x000fe20003f64070 */
[----:B------:R-:W-:Y:S01]  /*17ed0*/  IMAD.MOV.U32 R3, RZ, RZ, R22 ;  /* 0x000000ffff037224 */ /* 0x000fe200078e0016 */
[----:B------:R-:W-:Y:S01]  /*17ee0*/  ISETP.GE.AND P1, PT, R8, RZ, PT ;  /* 0x000000ff0800720c */ /* 0x000fe20003f26270 */
[--C-:B------:R-:W-:Y:S01]  /*17ef0*/  @!P5 IMAD.IADD R15, R15, 0x1, -R4.reuse ;  /* 0x000000010f0fd824 */ /* 0x100fe200078e0a04 */
[----:B------:R-:W-:Y:S01]  /*17f00*/  ISETP.GE.AND P5, PT, R19, RZ, PT ;  /* 0x000000ff1300720c */ /* 0x000fe20003fa6270 */
[----:B------:R-:W-:Y:S01]  /*17f10*/  @!P4 IMAD.IADD R10, R10, 0x1, -R4 ;  /* 0x000000010a0ac824 */ /* 0x000fe200078e0a04 */
[----:B------:R-:W-:Y:S01]  /*17f20*/  ISETP.GT.U32.AND P4, PT, R4, R11, PT ;  /* 0x0000000b0400720c */ /* 0x000fe20003f84070 */
[C---:B------:R-:W-:Y:S01]  /*17f30*/  IMAD.HI.U32 R21, R2.reuse, R20, RZ ;  /* 0x0000001402157227 */ /* 0x040fe200078e00ff */
[----:B------:R-:W-:Y:S03]  /*17f40*/  STL [R1+0xc8], R24 ;  /* 0x0000c81801007387 */ /* 0x000fe60000100800 */
[----:B------:R-:W-:-:S04]  /*17f50*/  IMAD.HI.U32 R19, R2, R3, RZ ;  /* 0x0000000302137227 */ /* 0x000fc800078e00ff */
[----:B------:R-:W-:Y:S02]  /*17f60*/  IMAD.MOV R21, RZ, RZ, -R21 ;  /* 0x000000ffff157224 */ /* 0x000fe400078e0a15 */
[----:B------:R-:W-:Y:S02]  /*17f70*/  IMAD.MOV R19, RZ, RZ, -R19 ;  /* 0x000000ffff137224 */ /* 0x000fe400078e0a13 */
        /* <DEDUP_REMOVED lines=8> */
[----:B------:R-:W-:Y:S01]  /*18000*/  @!P6 IMAD.MOV R17, RZ, RZ, -R17 ;  /* 0x000000ffff11e224 */ /* 0x000fe200078e0a11 */
[----:B------:R-:W-:Y:S01]  /*18010*/  STL [R1+0xcc], R18 ;  /* 0x0000cc1201007387 */ /* 0x000fe20000100800 */
[----:B------:R-:W-:Y:S01]  /*18020*/  @!P5 IMAD.MOV R15, RZ, RZ, -R15 ;  /* 0x000000ffff0fd224 */ /* 0x000fe200078e0a0f */
[----:B------:R-:W-:Y:S01]  /*18030*/  ISETP.GE.AND P6, PT, R16, RZ, PT ;  /* 0x000000ff1000720c */ /* 0x000fe20003fc6270 */
[----:B------:R-:W-:Y:S01]  /*18040*/  @!P1 IMAD.MOV R14, RZ, RZ, -R14 ;  /* 0x000000ffff0e9224 */ /* 0x000fe200078e0a0e */
[----:B------:R-:W-:Y:S01]  /*18050*/  STL [R1+0xd8], R17 ;  /* 0x0000d81101007387 */ /* 0x000fe20000100800 */
[----:B------:R-:W-:Y:S01]  /*18060*/  ISETP.GE.AND P1, PT, R12, RZ, PT ;  /* 0x000000ff0c00720c */ /* 0x000fe20003f26270 */
[----:B------:R-:W-:Y:S01]  /*18070*/  VIADD R12, R0, 0x31 ;  /* 0x00000031000c7836 */ /* 0x000fe20000000000 */
[----:B------:R-:W-:Y:S01]  /*18080*/  ISETP.GE.AND P5, PT, R9, RZ, PT ;  /* 0x000000ff0900720c */ /* 0x000fe20003fa6270 */
[----:B------:R0:W-:Y:S01]  /*18090*/  STL [R1+0xe0], R15 ;  /* 0x0000e00f01007387 */ /* 0x0001e20000100800 */
[--C-:B------:R-:W-:Y:S01]  /*180a0*/  @!P0 IMAD.IADD R10, R10, 0x1, -R4.reuse ;  /* 0x000000010a0a8824 */ /* 0x100fe200078e0a04 */
[----:B------:R-:W-:Y:S01]  /*180b0*/  ISETP.GE.AND P0, PT, R13, RZ, PT ;  /* 0x000000ff0d00720c */ /* 0x000fe20003f06270 */
[--C-:B------:R-:W-:Y:S01]  /*180c0*/  @!P3 IMAD.IADD R8, R8, 0x1, -R4.reuse ;  /* 0x000000010808b824 */ /* 0x100fe200078e0a04 */
[----:B------:R1:W-:Y:S01]  /*180d0*/  STL [R1+0xe4], R14 ;  /* 0x0000e40e01007387 */ /* 0x0003e20000100800 */
[----:B------:R-:W-:Y:S01]  /*180e0*/  IABS R13, R12 ;  /* 0x0000000c000d7213 */ /* 0x000fe20000000000 */
[----:B------:R-:W-:-:S02]  /*180f0*/  @!P4 IMAD.IADD R3, R3, 0x1, -R4 ;  /* 0x000000010303c824 */ /* 0x000fc400078e0a04 */
[----:B------:R-:W-:Y:S02]  /*18100*/  IMAD.MOV.U32 R16, RZ, RZ, R10 ;  /* 0x000000ffff107224 */ /* 0x000fe400078e000a */
[----:B0-----:R-:W-:Y:S01]  /*18110*/  VIADD R15, R0, 0x32 ;  /* 0x00000032000f7836 */ /* 0x001fe20000000000 */
[----:B------:R-:W-:Y:S01]  /*18120*/  ISETP.GT.U32.AND P4, PT, R4, R3, PT ;  /* 0x000000030400720c */ /* 0x000fe20003f84070 */
[----:B------:R-:W-:Y:S02]  /*18130*/  VIADD R9, R0, 0x30 ;  /* 0x0000003000097836 */ /* 0x000fe40000000000 */
[----:B-1----:R-:W-:Y:S01]  /*18140*/  IMAD.MOV.U32 R14, RZ, RZ, R11 ;  /* 0x000000ffff0e7224 */ /* 0x002fe200078e000b */
[----:B------:R-:W-:Y:S01]  /*18150*/  ISETP.GE.AND P3, PT, R15, RZ, PT ;  /* 0x000000ff0f00720c */ /* 0x000fe20003f66270 */
[----:B------:R-:W-:Y:S01]  /*18160*/  IMAD.MOV.U32 R11, RZ, RZ, R13 ;  /* 0x000000ffff0b7224 */ /* 0x000fe200078e000d */
[----:B------:R-:W-:Y:S01]  /*18170*/  IABS R15, R15 ;  /* 0x0000000f000f7213 */ /* 0x000fe20000000000 */
[----:B------:R-:W-:Y:S01]  /*18180*/  @!P6 IMAD.MOV R14, RZ, RZ, -R14 ;  /* 0x000000ffff0ee224 */ /* 0x000fe200078e0a0e */
[----:B------:R-:W-:Y:S01]  /*18190*/  ISETP.GT.U32.AND P6, PT, R4, R8, PT ;  /* 0x000000080400720c */ /* 0x000fe20003fc4070 */
[----:B------:R-:W-:Y:S01]  /*181a0*/  @!P5 IMAD.MOV R16, RZ, RZ, -R16 ;  /* 0x000000ffff10d224 */ /* 0x000fe200078e0a10 */
[----:B------:R-:W-:Y:S01]  /*181b0*/  ISETP.GE.AND P5, PT, R12, RZ, PT ;  /* 0x000000ff0c00720c */ /* 0x000fe20003fa6270 */
[----:B------:R-:W-:Y:S01]  /*181c0*/  IMAD.HI.U32 R13, R2, R15, RZ ;  /* 0x0000000f020d7227 */ /* 0x000fe200078e00ff */
[----:B------:R0:W-:Y:S01]  /*181d0*/  STL [R1+0xe8], R14 ;  /* 0x0000e80e01007387 */ /* 0x0001e20000100800 */
[----:B------:R-:W-:-:S02]  /*181e0*/  IABS R24, R9 ;  /* 0x0000000900187213 */ /* 0x000fc40000000000 */
[----:B------:R-:W-:Y:S01]  /*181f0*/  IMAD.MOV R13, RZ, RZ, -R13 ;  /* 0x000000ffff0d7224 */ /* 0x000fe200078e0a0d */
[----:B------:R1:W-:Y:S01]  /*18200*/  STL [R1+0xec], R16 ;  /* 0x0000ec1001007387 */ /* 0x0003e20000100800 */
[--C-:B------:R-:W-:Y:S02]  /*18210*/  @!P4 IMAD.IADD R3, R3, 0x1, -R4.reuse ;  /* 0x000000010303c824 */ /* 0x100fe400078e0a04 */
[----:B------:R-:W-:Y:S02]  /*18220*/  IMAD R15, R4, R13, R15 ;  /* 0x0000000d040f7224 */ /* 0x000fe400078e020f */
[----:B------:R-:W-:Y:S01]  /*18230*/  @!P6 IMAD.IADD R8, R8, 0x1, -R4 ;  /* 0x000000010808e824 */ /* 0x000fe200078e0a04 */
[----:B------:R-:W-:Y:S01]  /*18240*/  ISETP.GE.AND P6, PT, R9, RZ, PT ;  /* 0x000000ff0900720c */ /* 0x000fe20003fc6270 */
[----:B0-----:R-:W-:Y:S01]  /*18250*/  IMAD.HI.U32 R14, R2, R11, RZ ;  /* 0x0000000b020e7227 */ /* 0x001fe200078e00ff */
[----:B------:R-:W-:-:S03]  /*18260*/  ISETP.GT.U32.AND P4, PT, R4, R15, PT ;  /* 0x0000000f0400720c */ /* 0x000fc60003f84070 */
[----:B------:R-:W-:Y:S02]  /*18270*/  IMAD.MOV R12, RZ, RZ, -R14 ;  /* 0x000000ffff0c7224 */ /* 0x000fe400078e0a0e */
[----:B------:R-:W-:Y:S02]  /*18280*/  IMAD.MOV.U32 R17, RZ, RZ, R8 ;  /* 0x000000ffff117224 */ /* 0x000fe400078e0008 */
[----:B------:R-:W-:Y:S02]  /*18290*/  IMAD R9, R4, R12, R11 ;  /* 0x0000000c04097224 */ /* 0x000fe400078e020b */
[----:B------:R-:W-:Y:S02]  /*182a0*/  @!P1 IMAD.MOV R17, RZ, RZ, -R17 ;  /* 0x000000ffff119224 */ /* 0x000fe400078e0a11 */
[----:B------:R-:W-:Y:S01]  /*182b0*/  VIADD R23, R0, 0x2f ;  /* 0x0000002f00177836 */ /* 0x000fe20000000000 */
[----:B------:R-:W-:Y:S01]  /*182c0*/  ISETP.GT.U32.AND P1, PT, R4, R9, PT ;  /* 0x000000090400720c */ /* 0x000fe20003f24070 */
[----:B------:R-:W-:Y:S01]  /*182d0*/  @!P4 IMAD.IADD R15, R15, 0x1, -R4 ;  /* 0x000000010f0fc824 */ /* 0x000fe200078e0a04 */
[----:B------:R0:W-:Y:S01]  /*182e0*/  STL [R1+0xf0], R17 ;  /* 0x0000f01101007387 */ /* 0x0001e20000100800 */
[----:B------:R-:W-:-:S02]  /*182f0*/  IMAD.MOV.U32 R19, RZ, RZ, R3 ;  /* 0x000000ffff137224 */ /* 0x000fc400078e0003 */
[----:B------:R-:W-:Y:S01]  /*18300*/  IMAD.HI.U32 R10, R2, R24, RZ ;  /* 0x00000018020a7227 */ /* 0x000fe200078e00ff */
[----:B------:R-:W-:-:S03]  /*18310*/  ISETP.GT.U32.AND P4, PT, R4, R15, PT ;  /* 0x0000000f0400720c */ /* 0x000fc60003f84070 */
[----:B------:R-:W-:Y:S01]  /*18320*/  @!P0 IMAD.MOV R19, RZ, RZ, -R19 ;  /* 0x000000ffff138224 */ /* 0x000fe200078e0a13 */
[----:B------:R-:W-:Y:S01]  /*18330*/  ISETP.GE.AND P0, PT, R23, RZ, PT ;  /* 0x000000ff1700720c */ /* 0x000fe20003f06270 */
[----:B------:R-:W-:Y:S01]  /*18340*/  IMAD.MOV R10, RZ, RZ, -R10 ;  /* 0x000000ffff0a7224 */ /* 0x000fe200078e0a0a */
[----:B------:R-:W-:Y:S01]  /*18350*/  IABS R23, R23 ;  /* 0x0000001700177213 */ /* 0x000fe20000000000 */
[----:B------:R-:W-:Y:S01]  /*18360*/  @!P1 IMAD.IADD R9, R9, 0x1, -R4 ;  /* 0x0000000109099824 */ /* 0x000fe200078e0a04 */
[----:B------:R2:W-:Y:S01]  /*18370*/  STL [R1+0xf8], R19 ;  /* 0x0000f81301007387 */ /* 0x0005e20000100800 */
[----:B------:R-:W-:Y:S02]  /*18380*/  VIADD R18, R0, 0x2e ;  /* 0x0000002e00127836 */ /* 0x000fe40000000000 */
[C---:B------:R-:W-:Y:S01]  /*18390*/  IMAD R24, R4.reuse, R10, R24 ;  /* 0x0000000a04187224 */ /* 0x040fe200078e0218 */
[----:B------:R-:W-:Y:S01]  /*183a0*/  ISETP.GT.U32.AND P1, PT, R4, R9, PT ;  /* 0x000000090400720c */ /* 0x000fe20003f24070 */
[----:B------:R-:W-:Y:S01]  /*183b0*/  IMAD.HI.U32 R8, R2, R23, RZ ;  /* 0x0000001702087227 */ /* 0x000fe200078e00ff */
[----:B------:R-:W-:-:S03]  /*183c0*/  IABS R22, R18 ;  /* 0x0000001200167213 */ /* 0x000fc60000000000 */
[----:B------:R-:W-:Y:S01]  /*183d0*/  @!P4 IMAD.IADD R15, R15, 0x1, -R4 ;  /* 0x000000010f0fc824 */ /* 0x000fe200078e0a04 */
[----:B------:R-:W-:Y:S01]  /*183e0*/  ISETP.GT.U32.AND P4, PT, R4, R24, PT ;  /* 0x000000180400720c */ /* 0x000fe20003f84070 */
[----:B-1----:R-:W-:Y:S02]  /*183f0*/  VIADD R16, R0, 0x2d ;  /* 0x0000002d00107836 */ /* 0x002fe40000000000 */
[----:B------:R-:W-:Y:S02]  /*18400*/  IMAD.MOV R8, RZ, RZ, -R8 ;  /* 0x000000ffff087224 */ /* 0x000fe400078e0a08 */
[----:B------:R-:W-:Y:S01]  /*18410*/  IMAD.HI.U32 R14, R2, R22, RZ ;  /* 0x00000016020e7227 */ /* 0x000fe200078e00ff */
[----:B------:R-:W-:-:S03]  /*18420*/  IABS R10, R16 ;  /* 0x00000010000a7213 */ /* 0x000fc60000000000 */
[C---:B------:R-:W-:Y:S02]  /*18430*/  IMAD R23, R4.reuse, R8, R23 ;  /* 0x0000000804177224 */ /* 0x040fe400078e0217 */
[----:B------:R-:W-:Y:S02]  /*18440*/  IMAD.MOV R14, RZ, RZ, -R14 ;  /* 0x000000ffff0e7224 */ /* 0x000fe400078e0a0e */
[----:B------:R-:W-:Y:S01]  /*18450*/  @!P1 IMAD.IADD R9, R9, 0x1, -R4 ;  /* 0x0000000109099824 */ /* 0x000fe200078e0a04 */
[C---:B------:R-:W-:Y:S01]  /*18460*/  ISETP.GT.U32.AND P1, PT, R4.reuse, R23, PT ;  /* 0x000000170400720c */ /* 0x040fe20003f24070 */
[----:B------:R-:W-:Y:S02]  /*18470*/  IMAD R22, R4, R14, R22 ;  /* 0x0000000e04167224 */ /* 0x000fe400078e0216 */
[----:B------:R-:W-:-:S04]  /*18480*/  IMAD.HI.U32 R13, R2, R10, RZ ;  /* 0x0000000a020d7227 */ /* 0x000fc800078e00ff */
[----:B------:R-:W-:Y:S01]  /*18490*/  @!P4 IMAD.IADD R24, R24, 0x1, -R4 ;  /* 0x000000011818c824 */ /* 0x000fe200078e0a04 */
[----:B------:R-:W-:Y:S01]  /*184a0*/  ISETP.GT.U32.AND P4, PT, R4, R22, PT ;  /* 0x000000160400720c */ /* 0x000fe20003f84070 */
[C---:B0-----:R-:W-:Y:S02]  /*184b0*/  VIADD R17, R0.reuse, 0x2c ;  /* 0x0000002c00117836 */ /* 0x041fe40000000000 */
[----:B------:R-:W-:Y:S02]  /*184c0*/  IMAD.MOV R13, RZ, RZ, -R13 ;  /* 0x000000ffff0d7224 */ /* 0x000fe400078e0a0d */
[----:B------:R-:W-:Y:S01]  /*184d0*/  VIADD R3, R0, 0x2b ;  /* 0x0000002b00037836 */ /* 0x000fe20000000000 */
[----:B------:R-:W-:Y:S01]  /*184e0*/  IABS R11, R17 ;  /* 0x00000011000b7213 */ /* 0x000fe20000000000 */
[C---:B------:R-:W-:Y:S02]  /*184f0*/  IMAD R10, R4.reuse, R13, R10 ;  /* 0x0000000d040a7224 */ /* 0x040fe400078e020a */
[----:B------:R-:W-:Y:S01]  /*18500*/  @!P1 IMAD.IADD R23, R23, 0x1, -R4 ;  /* 0x0000000117179824 */ /* 0x000fe200078e0a04 */
[----:B------:R-:W-:Y:S01]  /*18510*/  IABS R21, R3 ;  /* 0x0000000300157213 */ /* 0x000fe20000000000 */
[----:B------:R-:W-:Y:S01]  /*18520*/  IMAD.MOV.U32 R25, RZ, RZ, R15 ;  /* 0x000000ffff197224 */ /* 0x000fe200078e000f */
[----:B------:R-:W-:Y:S01]  /*18530*/  ISETP.GT.U32.AND P1, PT, R4, R10, PT ;  /* 0x0000000a0400720c */ /* 0x000fe20003f24070 */
[----:B------:R-:W-:-:S04]  /*18540*/  IMAD.HI.U32 R12, R2, R11, RZ ;  /* 0x0000000b020c7227 */ /* 0x000fc800078e00ff */
[----:B------:R-:W-:Y:S01]  /*18550*/  @!P4 IMAD.IADD R22, R22, 0x1, -R4 ;  /* 0x000000011616c824 */ /* 0x000fe200078e0a04 */
[C---:B------:R-:W-:Y:S01]  /*18560*/  ISETP.GT.U32.AND P4, PT, R4.reuse, R23, PT ;  /* 0x000000170400720c */ /* 0x040fe20003f84070 */
[----:B------:R-:W-:Y:S01]  /*18570*/  @!P3 IMAD.MOV R25, RZ, RZ, -R25 ;  /* 0x000000ffff19b224 */ /* 0x000fe200078e0a19 */
[----:B------:R-:W-:Y:S01]  /*18580*/  ISETP.GT.U32.AND P3, PT, R4, R24, PT ;  /* 0x000000180400720c */ /* 0x000fe20003f64070 */
[----:B--2---:R-:W-:Y:S02]  /*18590*/  VIADD R19, R0, 0x2a ;  /* 0x0000002a00137836 */ /* 0x004fe40000000000 */
[----:B------:R-:W-:Y:S01]  /*185a0*/  IMAD.MOV R12, RZ, RZ, -R12 ;  /* 0x000000ffff0c7224 */ /* 0x000fe200078e0a0c */
[----:B------:R0:W-:Y:S01]  /*185b0*/  STL [R1+0xd4], R25 ;  /* 0x0000d41901007387 */ /* 0x0001e20000100800 */
[----:B------:R-:W-:Y:S01]  /*185c0*/  IMAD.HI.U32 R8, R2, R21, RZ ;  /* 0x0000001502087227 */ /* 0x000fe200078e00ff */
[----:B------:R-:W-:-:S03]  /*185d0*/  IABS R13, R19 ;  /* 0x00000013000d7213 */ /* 0x000fc60000000000 */
[----:B------:R-:W-:Y:S02]  /*185e0*/  IMAD R11, R4, R12, R11 ;  /* 0x0000000c040b7224 */ /* 0x000fe400078e020b */
[----:B------:R-:W-:Y:S02]  /*185f0*/  IMAD.MOV R8, RZ, RZ, -R8 ;  /* 0x000000ffff087224 */ /* 0x000fe400078e0a08 */
[----:B------:R-:W-:Y:S02]  /*18600*/  VIADD R12, R0, 0x29 ;  /* 0x00000029000c7836 */ /* 0x000fe40000000000 */
[----:B------:R-:W-:Y:S01]  /*18610*/  @!P1 IMAD.IADD R10, R10, 0x1, -R4 ;  /* 0x000000010a0a9824 */ /* 0x000fe200078e0a04 */
[C---:B------:R-:W-:Y:S01]  /*18620*/  ISETP.GT.U32.AND P1, PT, R4.reuse, R22, PT ;  /* 0x000000160400720c */ /* 0x040fe20003f24070 */
        /* <DEDUP_REMOVED lines=8> */
[----:B0-----:R-:W-:-:S04]  /*186b0*/  IMAD.HI.U32 R25, R2, R20, RZ ;  /* 0x0000001402197227 */ /* 0x001fc800078e00ff */
[----:B------:R-:W-:Y:S01]  /*186c0*/  @!P5 IMAD.MOV R9, RZ, RZ, -R9 ;  /* 0x000000ffff09d224 */ /* 0x000fe200078e0a09 */
[C---:B------:R-:W-:Y:S01]  /*186d0*/  ISETP.GT.U32.AND P5, PT, R4.reuse, R10, PT ;  /* 0x0000000a0400720c */ /* 0x040fe20003fa4070 */
[----:B------:R-:W-:Y:S02]  /*186e0*/  IMAD R13, R4, R15, R13 ;  /* 0x0000000f040d7224 */ /* 0x000fe400078e020d */
[----:B------:R-:W-:Y:S01]  /*186f0*/  VIADD R8, R0, 0x28 ;  /* 0x0000002800087836 */ /* 0x000fe20000000000 */
[----:B------:R0:W-:Y:S01]  /*18700*/  STL [R1+0xd0], R9 ;  /* 0x0000d00901007387 */ /* 0x0001e20000100800 */
[----:B------:R-:W-:Y:S02]  /*18710*/  IMAD.MOV R25, RZ, RZ, -R25 ;  /* 0x000000ffff197224 */ /* 0x000fe400078e0a19 */
[----:B------:R-:W-:Y:S01]  /*18720*/  @!P1 IMAD.IADD R22, R22, 0x1, -R4 ;  /* 0x0000000116169824 */ /* 0x000fe200078e0a04 */
[C---:B------:R-:W-:Y:S01]  /*18730*/  ISETP.GT.U32.AND P1, PT, R4.reuse, R13, PT ;  /* 0x0000000d0400720c */ /* 0x040fe20003f24070 */
[----:B------:R-:W-:Y:S01]  /*18740*/  IMAD R20, R4, R25, R20 ;  /* 0x0000001904147224 */ /* 0x000fe200078e0214 */
[----:B------:R-:W-:Y:S01]  /*18750*/  IABS R15, R8 ;  /* 0x00000008000f7213 */ /* 0x000fe20000000000 */
[----:B------:R-:W-:-:S02]  /*18760*/  @!P3 IMAD.IADD R11, R11, 0x1, -R4 ;  /* 0x000000010b0bb824 */ /* 0x000fc400078e0a04 */
[----:B------:R-:W-:Y:S01]  /*18770*/  @!P4 IMAD.IADD R21, R21, 0x1, -R4 ;  /* 0x000000011515c824 */ /* 0x000fe200078e0a04 */
[----:B------:R-:W-:Y:S01]  /*18780*/  ISETP.GT.U32.AND P3, PT, R4, R20, PT ;  /* 0x000000140400720c */ /* 0x000fe20003f64070 */
[----:B------:R-:W-:Y:S01]  /*18790*/  IMAD.HI.U32 R25, R2, R15, RZ ;  /* 0x0000000f02197227 */ /* 0x000fe200078e00ff */
[----:B------:R-:W-:-:S03]  /*187a0*/  ISETP.GE.AND P4, PT, R16, RZ, PT ;  /* 0x000000ff1000720c */ /* 0x000fc60003f86270 */
[--C-:B------:R-:W-:Y:S01]  /*187b0*/  @!P5 IMAD.IADD R10, R10, 0x1, -R4.reuse ;  /* 0x000000010a0ad824 */ /* 0x100fe200078e0a04 */
[----:B------:R-:W-:Y:S01]  /*187c0*/  ISETP.GE.AND P5, PT, R18, RZ, PT ;  /* 0x000000ff1200720c */ /* 0x000fe20003fa6270 */
[----:B------:R-:W-:Y:S02]  /*187d0*/  IMAD.MOV.U32 R27, RZ, RZ, R23 ;  /* 0x000000ffff1b7224 */ /* 0x000fe400078e0017 */
[C---:B------:R-:W-:Y:S02]  /*187e0*/  VIADD R14, R0.reuse, 0x27 ;  /* 0x00000027000e7836 */ /* 0x040fe40000000000 */
[----:B------:R-:W-:Y:S02]  /*187f0*/  VIADD R16, R0, 0x26 ;  /* 0x0000002600107836 */ /* 0x000fe40000000000 */
[----:B------:R-:W-:Y:S01]  /*18800*/  IMAD.MOV R25, RZ, RZ, -R25 ;  /* 0x000000ffff197224 */ /* 0x000fe200078e0a19 */
[----:B0-----:R-:W-:Y:S01]  /*18810*/  IABS R9, R14 ;  /* 0x0000000e00097213 */ /* 0x001fe20000000000 */
[----:B------:R-:W-:Y:S01]  /*18820*/  @!P0 IMAD.MOV R27, RZ, RZ, -R27 ;  /* 0x000000ffff1b8224 */ /* 0x000fe200078e0a1b */
[C---:B------:R-:W-:Y:S01]  /*18830*/  ISETP.GT.U32.AND P0, PT, R4.reuse, R21, PT ;  /* 0x000000150400720c */ /* 0x040fe20003f04070 */
[----:B------:R-:W-:Y:S01]  /*18840*/  @!P1 IMAD.IADD R13, R13, 0x1, -R4 ;  /* 0x000000010d0d9824 */ /* 0x000fe200078e0a04 */
[----:B------:R-:W-:Y:S01]  /*18850*/  ISETP.GE.AND P1, PT, R17, RZ, PT ;  /* 0x000000ff1100720c */ /* 0x000fe20003f26270 */
[----:B------:R-:W-:Y:S01]  /*18860*/  IMAD R15, R4, R25, R15 ;  /* 0x00000019040f7224 */ /* 0x000fe200078e020f */
[----:B------:R-:W-:Y:S01]  /*18870*/  IABS R17, R16 ;  /* 0x0000001000117213 */ /* 0x000fe20000000000 */
[----:B------:R-:W-:-:S02]  /*18880*/  IMAD.MOV.U32 R23, RZ, RZ, R10 ;  /* 0x000000ffff177224 */ /* 0x000fc400078e000a */
[----:B------:R-:W-:Y:S02]  /*18890*/  IMAD.MOV.U32 R28, RZ, RZ, R24 ;  /* 0x000000ffff1c7224 */ /* 0x000fe400078e0018 */
[----:B------:R-:W-:Y:S01]  /*188a0*/  @!P3 IMAD.IADD R20, R20, 0x1, -R4 ;  /* 0x000000011414b824 */ /* 0x000fe200078e0a04 */
[C---:B------:R-:W-:Y:S01]  /*188b0*/  ISETP.GT.U32.AND P3, PT, R4.reuse, R11, PT ;  /* 0x0000000b0400720c */ /* 0x040fe20003f64070 */
[----:B------:R-:W-:Y:S02]  /*188c0*/  IMAD.MOV.U32 R26, RZ, RZ, R22 ;  /* 0x000000ffff1a7224 */ /* 0x000fe400078e0016 */
[----:B------:R-:W-:Y:S01]  /*188d0*/  @!P4 IMAD.MOV R23, RZ, RZ, -R23 ;  /* 0x000000ffff17c224 */ /* 0x000fe200078e0a17 */
[----:B------:R-:W-:Y:S01]  /*188e0*/  ISETP.GT.U32.AND P4, PT, R4, R15, PT ;  /* 0x0000000f0400720c */ /* 0x000fe20003f84070 */
[----:B------:R-:W-:-:S04]  /*188f0*/  IMAD.HI.U32 R18, R2, R9, RZ ;  /* 0x0000000902127227 */ /* 0x000fc800078e00ff */
[----:B------:R-:W-:-:S04]  /*18900*/  IMAD.HI.U32 R22, R2, R17, RZ ;  /* 0x0000001102167227 */ /* 0x000fc800078e00ff */
[----:B------:R-:W-:Y:S01]  /*18910*/  @!P6 IMAD.MOV R28, RZ, RZ, -R28 ;  /* 0x000000ffff1ce224 */ /* 0x000fe200078e0a1c */
[C---:B------:R-:W-:Y:S01]  /*18920*/  ISETP.GT.U32.AND P6, PT, R4.reuse, R20, PT ;  /* 0x000000140400720c */ /* 0x040fe20003fc4070 */
[----:B------:R-:W-:Y:S01]  /*18930*/  @!P5 IMAD.MOV R26, RZ, RZ, -R26 ;  /* 0x000000ffff1ad224 */ /* 0x000fe200078e0a1a */
[C---:B------:R-:W-:Y:S01]  /*18940*/  ISETP.GT.U32.AND P5, PT, R4.reuse, R13, PT ;  /* 0x0000000d0400720c */ /* 0x040fe20003fa4070 */
[----:B------:R-:W-:Y:S01]  /*18950*/  IMAD.MOV R18, RZ, RZ, -R18 ;  /* 0x000000ffff127224 */ /* 0x000fe200078e0a12 */
[----:B------:R-:W-:Y:S01]  /*18960*/  STL [R1+0x60], R28 ;  /* 0x0000601c01007387 */ /* 0x000fe20000100800 */
[----:B------:R-:W-:Y:S02]  /*18970*/  IMAD.MOV R22, RZ, RZ, -R22 ;  /* 0x000000ffff167224 */ /* 0x000fe400078e0a16 */
[----:B------:R-:W-:Y:S01]  /*18980*/  @!P0 IMAD.IADD R21, R21, 0x1, -R4 ;  /* 0x0000000115158824 */ /* 0x000fe200078e0a04 */
[----:B------:R-:W-:Y:S01]  /*18990*/  ISETP.GE.AND P0, PT, R3, RZ, PT ;  /* 0x000000ff0300720c */ /* 0x000fe20003f06270 */
[----:B------:R-:W-:Y:S01]  /*189a0*/  IMAD R9, R4, R18, R9 ;  /* 0x0000001204097224 */ /* 0x000fe200078e0209 */
[----:B------:R-:W-:Y:S01]  /*189b0*/  STL [R1+0x5c], R27 ;  /* 0x00005c1b01007387 */ /* 0x000fe20000100800 */
[----:B------:R-:W-:-:S02]  /*189c0*/  VIADD R18, R0, 0x25 ;  /* 0x0000002500127836 */ /* 0x000fc40000000000 */
[C---:B------:R-:W-:Y:S01]  /*189d0*/  IMAD R3, R4.reuse, R22, R17 ;  /* 0x0000001604037224 */ /* 0x040fe200078e0211 */
[----:B------:R-:W-:Y:S01]  /*189e0*/  STL [R1+0x54], R26 ;  /* 0x0000541a01007387 */ /* 0x000fe20000100800 */
[--C-:B------:R-:W-:Y:S01]  /*189f0*/  @!P4 IMAD.IADD R15, R15, 0x1, -R4.reuse ;  /* 0x000000010f0fc824 */ /* 0x100fe200078e0a04 */
[----:B------:R-:W-:Y:S01]  /*18a00*/  IABS R10, R18 ;  /* 0x00000012000a7213 */ /* 0x000fe20000000000 */
[--C-:B------:R-:W-:Y:S01]  /*18a10*/  @!P3 IMAD.IADD R11, R11, 0x1, -R4.reuse ;  /* 0x000000010b0bb824 */ /* 0x100fe200078e0a04 */
[----:B------:R-:W-:Y:S01]  /*18a20*/  ISETP.GT.U32.AND P4, PT, R4, R3, PT ;  /* 0x000000030400720c */ /* 0x000fe20003f84070 */
[--C-:B------:R-:W-:Y:S01]  /*18a30*/  @!P5 IMAD.IADD R13, R13, 0x1, -R4.reuse ;  /* 0x000000010d0dd824 */ /* 0x100fe200078e0a04 */
[----:B------:R-:W-:Y:S01]  /*18a40*/  ISETP.GE.AND P5, PT, R19, RZ, PT ;  /* 0x000000ff1300720c */ /* 0x000fe20003fa6270 */
[----:B------:R-:W-:Y:S01]  /*18a50*/  @!P6 IMAD.IADD R20, R20, 0x1, -R4 ;  /* 0x000000011414e824 */ /* 0x000fe200078e0a04 */
[----:B------:R-:W-:Y:S01]  /*18a60*/  ISETP.GE.AND P6, PT, R12, RZ, PT ;  /* 0x000000ff0c00720c */ /* 0x000fe20003fc6270 */
[----:B------:R-:W-:Y:S01]  /*18a70*/  IMAD.HI.U32 R19, R2, R10, RZ ;  /* 0x0000000a02137227 */ /* 0x000fe200078e00ff */
[----:B------:R-:W-:Y:S01]  /*18a80*/  ISETP.GT.U32.AND P3, PT, R4, R9, PT ;  /* 0x000000090400720c */ /* 0x000fe20003f64070 */
[----:B------:R0:W-:Y:S01]  /*18a90*/  STL [R1+0xc0], R23 ;  /* 0x0000c01701007387 */ /* 0x0001e20000100800 */
[----:B------:R-:W-:Y:S01]  /*18aa0*/  IABS R12, R6 ;  /* 0x00000006000c7213 */ /* 0x000fe20000000000 */
[----:B------:R-:W-:-:S02]  /*18ab0*/  IMAD.MOV.U32 R24, RZ, RZ, R11 ;  /* 0x000000ffff187224 */ /* 0x000fc400078e000b */
[----:B------:R-:W-:Y:S02]  /*18ac0*/  IMAD.MOV R19, RZ, RZ, -R19 ;  /* 0x000000ffff137224 */ /* 0x000fe400078e0a13 */
[----:B------:R-:W-:Y:S01]  /*18ad0*/  @!P1 IMAD.MOV R24, RZ, RZ, -R24 ;  /* 0x000000ffff189224 */ /* 0x000fe200078e0a18 */
[----:B------:R-:W-:Y:S01]  /*18ae0*/  ISETP.GT.U32.AND P1, PT, R4, R15, PT ;  /* 0x0000000f0400720c */ /* 0x000fe20003f24070 */
[----:B------:R-:W-:Y:S02]  /*18af0*/  VIADD R17, R0, 0x24 ;  /* 0x0000002400117836 */ /* 0x000fe40000000000 */
[----:B------:R-:W-:Y:S01]  /*18b00*/  IMAD R10, R4, R19, R10 ;  /* 0x00000013040a7224 */ /* 0x000fe200078e020a */
[----:B------:R-:W-:Y:S01]  /*18b10*/  STL [R1+0x4c], R24 ;  /* 0x00004c1801007387 */ /* 0x000fe20000100800 */
[----:B0-----:R-:W-:Y:S01]  /*18b20*/  IMAD.MOV.U32 R23, RZ, RZ, R21 ;  /* 0x000000ffff177224 */ /* 0x001fe200078e0015 */
[----:B------:R-:W-:Y:S01]  /*18b30*/  IABS R19, R17 ;  /* 0x0000001100137213 */ /* 0x000fe20000000000 */
[----:B------:R-:W-:-:S02]  /*18b40*/  @!P4 IMAD.IADD R3, R3, 0x1, -R4 ;  /* 0x000000010303c824 */ /* 0x000fc400078e0a04 */
[----:B------:R-:W-:Y:S02]  /*18b50*/  @!P0 IMAD.MOV R23, RZ, RZ, -R23 ;  /* 0x000000ffff178224 */ /* 0x000fe400078e0a17 */
[----:B------:R-:W-:Y:S01]  /*18b60*/  IMAD.MOV.U32 R21, RZ, RZ, R13 ;  /* 0x000000ffff157224 */ /* 0x000fe200078e000d */
[C---:B------:R-:W-:Y:S01]  /*18b70*/  ISETP.GT.U32.AND P0, PT, R4.reuse, R3, PT ;  /* 0x000000030400720c */ /* 0x040fe20003f04070 */
[----:B------:R-:W-:Y:S01]  /*18b80*/  @!P6 IMAD.MOV R20, RZ, RZ, -R20 ;  /* 0x000000ffff14e224 */ /* 0x000fe200078e0a14 */
[----:B------:R-:W-:Y:S01]  /*18b90*/  ISETP.GT.U32.AND P6, PT, R4, R10, PT ;  /* 0x0000000a0400720c */ /* 0x000fe20003fc4070 */
[----:B------:R-:W-:Y:S01]  /*18ba0*/  @!P3 IMAD.IADD R9, R9, 0x1, -R4 ;  /* 0x000000010909b824 */ /* 0x000fe200078e0a04 */
[----:B------:R-:W-:Y:S01]  /*18bb0*/  ISETP.GE.AND P3, PT, R8, RZ, PT ;  /* 0x000000ff0800720c */ /* 0x000fe20003f66270 */
[----:B------:R-:W-:Y:S01]  /*18bc0*/  @!P5 IMAD.MOV R21, RZ, RZ, -R21 ;  /* 0x000000ffff15d224 */ /* 0x000fe200078e0a15 */
[----:B------:R-:W-:Y:S01]  /*18bd0*/  ISETP.GE.AND P5, PT, R14, RZ, PT ;  /* 0x000000ff0e00720c */ /* 0x000fe20003fa6270 */
[----:B------:R-:W-:Y:S01]  /*18be0*/  IMAD.MOV.U32 R14, RZ, RZ, R19 ;  /* 0x000000ffff0e7224 */ /* 0x000fe200078e0013 */
[----:B------:R-:W-:Y:S01]  /*18bf0*/  ISETP.GT.U32.AND P4, PT, R4, R9, PT ;  /* 0x000000090400720c */ /* 0x000fe20003f84070 */
[----:B------:R-:W-:Y:S01]  /*18c00*/  IMAD.MOV.U32 R8, RZ, RZ, R12 ;  /* 0x000000ffff087224 */ /* 0x000fe200078e000c */
[----:B------:R-:W-:Y:S01]  /*18c10*/  STL [R1+0x80], R23 ;  /* 0x0000801701007387 */ /* 0x000fe20000100800 */
[--C-:B------:R-:W-:Y:S01]  /*18c20*/  @!P1 IMAD.IADD R15, R15, 0x1, -R4.reuse ;  /* 0x000000010f0f9824 */ /* 0x100fe200078e0a04 */
[----:B------:R-:W-:Y:S01]  /*18c30*/  ISETP.GE.AND P1, PT, R16, RZ, PT ;  /* 0x000000ff1000720c */ /* 0x000fe20003f26270 */
[----:B------:R-:W-:Y:S01]  /*18c40*/  IMAD.HI.U32 R16, R2, R14, RZ ;  /* 0x0000000e02107227 */ /* 0x000fe200078e00ff */
[----:B------:R-:W0:Y:S01]  /*18c50*/  I2F.RP R11, R8 ;  /* 0x00000008000b7306 */ /* 0x000e220000209400 */
[----:B------:R-:W-:Y:S02]  /*18c60*/  STL [R1+0xb8], R21 ;  /* 0x0000b81501007387 */ /* 0x000fe40000100800 */
[----:B------:R-:W-:Y:S01]  /*18c70*/  @!P0 IMAD.IADD R3, R3, 0x1, -R4 ;  /* 0x0000000103038824 */ /* 0x000fe200078e0a04 */
[----:B------:R-:W-:Y:S01]  /*18c80*/  ISETP.GE.AND P0, PT, R17, RZ, PT ;  /* 0x000000ff1100720c */ /* 0x000fe20003f06270 */
[----:B------:R-:W-:Y:S01]  /*18c90*/  IMAD.MOV.U32 R19, RZ, RZ, R15 ;  /* 0x000000ffff137224 */ /* 0x000fe200078e000f */
[----:B------:R-:W-:Y:S01]  /*18ca0*/  STL [R1+0x8c], R20 ;  /* 0x00008c1401007387 */ /* 0x000fe20000100800 */
[----:B------:R-:W-:-:S02]  /*18cb0*/  IMAD.MOV R16, RZ, RZ, -R16 ;  /* 0x000000ffff107224 */ /* 0x000fc400078e0a10 */
[----:B------:R-:W-:Y:S02]  /*18cc0*/  @!P6 IMAD.IADD R10, R10, 0x1, -R4 ;  /* 0x000000010a0ae824 */ /* 0x000fe400078e0a04 */
[----:B------:R-:W-:Y:S02]  /*18cd0*/  VIADD R12, R0, 0x23 ;  /* 0x00000023000c7836 */ /* 0x000fe40000000000 */
[----:B------:R-:W-:Y:S01]  /*18ce0*/  @!P3 IMAD.MOV R19, RZ, RZ, -R19 ;  /* 0x000000ffff13b224 */ /* 0x000fe200078e0a13 */
[C---:B------:R-:W-:Y:S01]  /*18cf0*/  ISETP.GT.U32.AND P3, PT, R4.reuse, R10, PT ;  /* 0x0000000a0400720c */ /* 0x040fe20003f64070 */
[----:B------:R-:W-:Y:S01]  /*18d00*/  IMAD R14, R4, R16, R14 ;  /* 0x00000010040e7224 */ /* 0x000fe200078e020e */
[----:B------:R-:W-:Y:S01]  /*18d10*/  IABS R13, R12 ;  /* 0x0000000c000d7213 */ /* 0x000fe20000000000 */
[----:B------:R-:W-:Y:S01]  /*18d20*/  IMAD.MOV.U32 R17, RZ, RZ, R3 ;  /* 0x000000ffff117224 */ /* 0x000fe200078e0003 */
[----:B0-----:R-:W0:Y:S01]  /*18d30*/  MUFU.RCP R11, R11 ;  /* 0x0000000b000b7308 */ /* 0x001e220000001000 */
[----:B------:R-:W-:Y:S01]  /*18d40*/  @!P4 IMAD.IADD R9, R9, 0x1, -R4 ;  /* 0x000000010909c824 */ /* 0x000fe200078e0a04 */
[----:B------:R-:W-:Y:S01]  /*18d50*/  ISETP.GE.AND P4, PT, R18, RZ, PT ;  /* 0x000000ff1200720c */ /* 0x000fe20003f86270 */
[----:B------:R-:W-:Y:S01]  /*18d60*/  @!P1 IMAD.MOV R17, RZ, RZ, -R17 ;  /* 0x000000ffff119224 */ /* 0x000fe200078e0a11 */
[----:B------:R-:W-:Y:S01]  /*18d70*/  ISETP.GT.U32.AND P1, PT, R4, R14, PT ;  /* 0x0000000e0400720c */ /* 0x000fe20003f24070 */
[----:B------:R-:W-:Y:S01]  /*18d80*/  IMAD.HI.U32 R18, R2, R13, RZ ;  /* 0x0000000d02127227 */ /* 0x000fe200078e00ff */
[----:B------:R-:W-:Y:S01]  /*18d90*/  ISETP.GE.AND P6, PT, R12, RZ, PT ;  /* 0x000000ff0c00720c */ /* 0x000fe20003fc6270 */
[----:B------:R-:W-:Y:S02]  /*18da0*/  STL [R1+0x98], R19 ;  /* 0x0000981301007387 */ /* 0x000fe40000100800 */
[----:B------:R-:W-:-:S02]  /*18db0*/  IMAD.MOV R18, RZ, RZ, -R18 ;  /* 0x000000ffff127224 */ /* 0x000fc400078e0a12 */
[----:B------:R-:W-:Y:S02]  /*18dc0*/  @!P3 IMAD.IADD R10, R10, 0x1, -R4 ;  /* 0x000000010a0ab824 */ /* 0x000fe400078e0a04 */
[----:B------:R-:W-:Y:S02]  /*18dd0*/  VIADD R15, R0, 0x22 ;  /* 0x00000022000f7836 */ /* 0x000fe40000000000 */
[----:B------:R-:W-:Y:S02]  /*18de0*/  IMAD R13, R4, R18, R13 ;  /* 0x00000012040d7224 */ /* 0x000fe400078e020d */
[----:B------:R-:W-:Y:S02]  /*18df0*/  IMAD.MOV.U32 R7, RZ, RZ, R10 ;  /* 0x000000ffff077224 */ /* 0x000fe400078e000a */
[----:B------:R-:W-:Y:S02]  /*18e00*/  @!P1 IMAD.IADD R14, R14, 0x1, -R4 ;  /* 0x000000010e0e9824 */ /* 0x000fe400078e0a04 */
[----:B------:R-:W-:-:S02]  /*18e10*/  VIADD R12, R0, 0x21 ;  /* 0x00000021000c7836 */ /* 0x000fc40000000000 */
[----:B------:R-:W-:Y:S01]  /*18e20*/  @!P5 IMAD.MOV R9, RZ, RZ, -R9 ;  /* 0x000000ffff09d224 */ /* 0x000fe200078e0a09 */
[----:B------:R-:W-:Y:S01]  /*18e30*/  ISETP.GE.AND P5, PT, R15, RZ, PT ;  /* 0x000000ff0f00720c */ /* 0x000fe20003fa6270 */
[----:B------:R-:W-:Y:S01]  /*18e40*/  @!P4 IMAD.MOV R7, RZ, RZ, -R7 ;  /* 0x000000ffff07c224 */ /* 0x000fe200078e0a07 */
[----:B------:R-:W-:Y:S01]  /*18e50*/  IABS R15, R15 ;  /* 0x0000000f000f7213 */ /* 0x000fe20000000000 */
[----:B0-----:R-:W-:Y:S01]  /*18e60*/  VIADD R11, R11, 0xffffffe ;  /* 0x0ffffffe0b0b7836 */ /* 0x001fe20000000000 */
[C---:B------:R-:W-:Y:S01]  /*18e70*/  ISETP.GT.U32.AND P4, PT, R4.reuse, R13, PT ;  /* 0x0000000d0400720c */ /* 0x040fe20003f84070 */
[----:B------:R0:W-:Y:S01]  /*18e80*/  STL [R1+0x9c], R9 ;  /* 0x00009c0901007387 */ /* 0x0001e20000100800 */
[----:B------:R-:W-:Y:S01]  /*18e90*/  ISETP.GT.U32.AND P1, PT, R4, R14, PT ;  /* 0x0000000e0400720c */ /* 0x000fe20003f24070 */
[----:B------:R-:W-:Y:S01]  /*18ea0*/  IMAD.HI.U32 R18, R2, R15, RZ ;  /* 0x0000000f02127227 */ /* 0x000fe200078e00ff */
[----:B------:R-:W-:Y:S01]  /*18eb0*/  ISETP.GE.AND P3, PT, R12, RZ, PT ;  /* 0x000000ff0c00720c */ /* 0x000fe20003f66270 */
[----:B------:R-:W1:Y:S01]  /*18ec0*/  F2I.FTZ.U32.TRUNC.NTZ R11, R11 ;  /* 0x0000000b000b7305 */ /* 0x000e62000021f000 */
[----:B------:R-:W-:Y:S01]  /*18ed0*/  IABS R12, R12 ;  /* 0x0000000c000c7213 */ /* 0x000fe20000000000 */
[----:B------:R2:W-:Y:S01]  /*18ee0*/  STL [R1+0xa4], R17 ;  /* 0x0000a41101007387 */ /* 0x0005e20000100800 */
[----:B------:R-:W-:-:S02]  /*18ef0*/  IMAD.MOV R18, RZ, RZ, -R18 ;  /* 0x000000ffff127224 */ /* 0x000fc400078e0a12 */
[----:B------:R-:W-:Y:S01]  /*18f00*/  VIADD R3, R0, 0x20 ;  /* 0x0000002000037836 */ /* 0x000fe20000000000 */
[----:B------:R1:W-:Y:S01]  /*18f10*/  STL [R1+0xb0], R7 ;  /* 0x0000b00701007387 */ /* 0x0003e20000100800 */
[----:B------:R-:W-:Y:S01]  /*18f20*/  IMAD R15, R4, R18, R15 ;  /* 0x00000012040f7224 */ /* 0x000fe200078e020f */
[----:B------:R-:W-:Y:S01]  /*18f30*/  IABS R18, R0 ;  /* 0x0000000000127213 */ /* 0x000fe20000000000 */
[--C-:B------:R-:W-:Y:S01]  /*18f40*/  @!P4 IMAD.IADD R13, R13, 0x1, -R4.reuse ;  /* 0x000000010d0dc824 */ /* 0x100fe200078e0a04 */
[----:B0-----:R-:W-:Y:S01]  /*18f50*/  IABS R9, R3 ;  /* 0x0000000300097213 */ /* 0x001fe20000000000 */
[----:B------:R-:W-:Y:S01]  /*18f60*/  @!P1 IMAD.IADD R14, R14, 0x1, -R4 ;  /* 0x000000010e0e9824 */ /* 0x000fe200078e0a04 */
[----:B------:R-:W-:Y:S01]  /*18f70*/  ISETP.GT.U32.AND P1, PT, R4, R15, PT ;  /* 0x0000000f0400720c */ /* 0x000fe20003f24070 */
[----:B--2---:R-:W-:Y:S01]  /*18f80*/  IMAD.HI.U32 R17, R2, R12, RZ ;  /* 0x0000000c02117227 */ /* 0x004fe200078e00ff */
[----:B------:R-:W-:-:S03]  /*18f90*/  ISETP.GT.U32.AND P4, PT, R4, R13, PT ;  /* 0x0000000d0400720c */ /* 0x000fc60003f84070 */
[----:B------:R-:W-:Y:S02]  /*18fa0*/  IMAD.MOV R17, RZ, RZ, -R17 ;  /* 0x000000ffff117224 */ /* 0x000fe400078e0a11 */
[----:B------:R-:W-:Y:S02]  /*18fb0*/  IMAD.MOV.U32 R20, RZ, RZ, R14 ;  /* 0x000000ffff147224 */ /* 0x000fe400078e000e */
[----:B------:R-:W-:Y:S02]  /*18fc0*/  IMAD R12, R4, R17, R12 ;  /* 0x00000011040c7224 */ /* 0x000fe400078e020c */
[----:B------:R-:W-:-:S04]  /*18fd0*/  IMAD.HI.U32 R16, R2, R9, RZ ;  /* 0x0000000902107227 */ /* 0x000fc800078e00ff */
[----:B------:R-:W-:Y:S01]  /*18fe0*/  @!P0 IMAD.MOV R20, RZ, RZ, -R20 ;  /* 0x000000ffff148224 */ /* 0x000fe200078e0a14 */
[----:B------:R-:W-:Y:S01]  /*18ff0*/  ISETP.GT.U32.AND P0, PT, R4, R12, PT ;  /* 0x0000000c0400720c */ /* 0x000fe20003f04070 */
[----:B-1----:R-:W-:Y:S02]  /*19000*/  IMAD.MOV R19, RZ, RZ, -R11 ;  /* 0x000000ffff137224 */ /* 0x002fe400078e0a0b */
[----:B------:R-:W-:Y:S01]  /*19010*/  IMAD.MOV R16, RZ, RZ, -R16 ;  /* 0x000000ffff107224 */ /* 0x000fe200078e0a10 */
[----:B------:R0:W-:Y:S01]  /*19020*/  STL [R1+0x90], R20 ;  /* 0x0000901401007387 */ /* 0x0001e20000100800 */
[----:B------:R-:W-:Y:S02]  /*19030*/  IMAD.MOV.U32 R10, RZ, RZ, RZ ;  /* 0x000000ffff0a7224 */ /* 0x000fe400078e00ff */
[----:B------:R-:W-:Y:S02]  /*19040*/  IMAD R19, R19, R8, RZ ;  /* 0x0000000813137224 */ /* 0x000fe400078e02ff */
[----:B------:R-:W-:-:S02]  /*19050*/  VIADD R7, R0, 0x1f ;  /* 0x0000001f00077836 */ /* 0x000fc40000000000 */
[C---:B------:R-:W-:Y:S02]  /*19060*/  IMAD R9, R4.reuse, R16, R9 ;  /* 0x0000001004097224 */ /* 0x040fe400078e0209 */
[----:B------:R-:W-:Y:S01]  /*19070*/  IMAD.HI.U32 R10, R11, R19, R10 ;  /* 0x000000130b0a7227 */ /* 0x000fe200078e000a */
[----:B------:R-:W-:Y:S02]  /*19080*/  IABS R11, R7 ;  /* 0x00000007000b7213 */ /* 0x000fe40000000000 */
[----:B------:R-:W-:Y:S01]  /*19090*/  IABS R19, R29 ;  /* 0x0000001d00137213 */ /* 0x000fe20000000000 */
[--C-:B------:R-:W-:Y:S01]  /*190a0*/  @!P4 IMAD.IADD R13, R13, 0x1, -R4.reuse ;  /* 0x000000010d0dc824 */ /* 0x100fe200078e0a04 */
[----:B------:R-:W-:Y:S01]  /*190b0*/  ISETP.GT.U32.AND P4, PT, R4, R9, PT ;  /* 0x000000090400720c */ /* 0x000fe20003f84070 */
[----:B------:R-:W-:Y:S02]  /*190c0*/  @!P1 IMAD.IADD R15, R15, 0x1, -R4 ;  /* 0x000000010f0f9824 */ /* 0x000fe400078e0a04 */
[----:B------:R-:W-:-:S02]  /*190d0*/  IMAD.MOV.U32 R16, RZ, RZ, R13 ;  /* 0x000000ffff107224 */ /* 0x000fc400078e000d */
[----:B------:R-:W-:Y:S01]  /*190e0*/  @!P0 IMAD.IADD R12, R12, 0x1, -R4 ;  /* 0x000000010c0c8824 */ /* 0x000fe200078e0a04 */
[----:B------:R-:W-:Y:S01]  /*190f0*/  ISETP.GT.U32.AND P1, PT, R4, R15, PT ;  /* 0x0000000f0400720c */ /* 0x000fe20003f24070 */
[----:B------:R-:W-:-:S03]  /*19100*/  IMAD.HI.U32 R14, R2, R11, RZ ;  /* 0x0000000b020e7227 */ /* 0x000fc600078e00ff */
[----:B------:R-:W-:Y:S01]  /*19110*/  ISETP.GT.U32.AND P0, PT, R4, R12, PT ;  /* 0x0000000c0400720c */ /* 0x000fe20003f04070 */
[----:B------:R-:W-:Y:S01]  /*19120*/  @!P6 IMAD.MOV R16, RZ, RZ, -R16 ;  /* 0x000000ffff10e224 */ /* 0x000fe200078e0a10 */
[----:B------:R-:W-:Y:S01]  /*19130*/  ISETP.GE.AND P6, PT, R3, RZ, PT ;  /* 0x000000ff0300720c */ /* 0x000fe20003fc6270 */
[----:B------:R-:W-:-:S03]  /*19140*/  IMAD.HI.U32 R13, R2, R18, RZ ;  /* 0x00000012020d7227 */ /* 0x000fc600078e00ff */
[----:B------:R1:W-:Y:S01]  /*19150*/  STL [R1+0x94], R16 ;  /* 0x0000941001007387 */ /* 0x0003e20000100800 */
[----:B------:R-:W-:Y:S02]  /*19160*/  IMAD.MOV R3, RZ, RZ, -R14 ;  /* 0x000000ffff037224 */ /* 0x000fe400078e0a0e */
[----:B------:R-:W-:Y:S02]  /*19170*/  IMAD.MOV R13, RZ, RZ, -R13 ;  /* 0x000000ffff0d7224 */ /* 0x000fe400078e0a0d */
[C---:B------:R-:W-:Y:S02]  /*19180*/  IMAD R3, R4.reuse, R3, R11 ;  /* 0x0000000304037224 */ /* 0x040fe400078e020b */
[----:B------:R-:W-:Y:S02]  /*19190*/  @!P4 IMAD.IADD R9, R9, 0x1, -R4 ;  /* 0x000000010909c824 */ /* 0x000fe400078e0a04 */
[C---:B------:R-:W-:Y:S02]  /*191a0*/  IMAD R18, R4.reuse, R13, R18 ;  /* 0x0000000d04127224 */ /* 0x040fe400078e0212 */
[----:B------:R-:W-:Y:S01]  /*191b0*/  @!P1 IMAD.IADD R15, R15, 0x1, -R4 ;  /* 0x000000010f0f9824 */ /* 0x000fe200078e0a04 */
[----:B------:R-:W-:Y:S01]  /*191c0*/  ISETP.GT.U32.AND P1, PT, R4, R3, PT ;  /* 0x000000030400720c */ /* 0x000fe20003f24070 */
[----:B------:R-:W-:Y:S01]  /*191d0*/  IMAD.HI.U32 R10, R10, R19, RZ ;  /* 0x000000130a0a7227 */ /* 0x000fe200078e00ff */
[----:B------:R-:W-:-:S03]  /*191e0*/  ISETP.GT.U32.AND P4, PT, R4, R9, PT ;  /* 0x000000090400720c */ /* 0x000fc60003f84070 */
[----:B------:R-:W-:Y:S01]  /*191f0*/  @!P0 IMAD.IADD R12, R12, 0x1, -R4 ;  /* 0x000000010c0c8824 */ /* 0x000fe200078e0a04 */
[----:B------:R-:W-:Y:S01]  /*19200*/  ISETP.GT.U32.AND P0, PT, R4, R18, PT ;  /* 0x000000120400720c */ /* 0x000fe20003f04070 */
[----:B------:R-:W-:Y:S02]  /*19210*/  IMAD.MOV R10, RZ, RZ, -R10 ;  /* 0x000000ffff0a7224 */ /* 0x000fe400078e0a0a */
[----:B------:R-:W-:Y:S02]  /*19220*/  VIADD R11, R0, 0x1d ;  /* 0x0000001d000b7836 */ /* 0x000fe40000000000 */
[----:B------:R-:W-:Y:S02]  /*19230*/  IMAD R19, R8, R10, R19 ;  /* 0x0000000a08137224 */ /* 0x000fe400078e0213 */
[----:B------:R-:W-:Y:S01]  /*19240*/  @!P1 IMAD.IADD R3, R3, 0x1, -R4 ;  /* 0x0000000103039824 */ /* 0x000fe200078e0a04 */
[----:B0-----:R-:W-:Y:S01]  /*19250*/  IABS R20, R11 ;  /* 0x0000000b00147213 */ /* 0x001fe20000000000 */
[----:B------:R-:W-:-:S02]  /*19260*/  VIADD R10, R0, 0x1e ;  /* 0x0000001e000a7836 */ /* 0x000fc40000000000 */
[--C-:B------:R-:W-:Y:S01]  /*19270*/  @!P4 IMAD.IADD R9, R9, 0x1, -R4.reuse ;  /* 0x000000010909c824 */ /* 0x100fe200078e0a04 */
[----:B------:R-:W-:Y:S01]  /*19280*/  ISETP.GT.U32.AND P4, PT, R8, R19, PT ;  /* 0x000000130800720c */ /* 0x000fe20003f84070 */
[----:B------:R-:W-:Y:S01]  /*19290*/  @!P0 IMAD.IADD R18, R18, 0x1, -R4 ;  /* 0x0000000112128824 */ /* 0x000fe200078e0a04 */
[----:B------:R-:W-:Y:S01]  /*192a0*/  ISETP.GT.U32.AND P0, PT, R4, R3, PT ;  /* 0x000000030400720c */ /* 0x000fe20003f04070 */
[----:B------:R-:W-:Y:S01]  /*192b0*/  IMAD.MOV.U32 R24, RZ, RZ, R15 ;  /* 0x000000ffff187224 */ /* 0x000fe200078e000f */
[----:B------:R-:W-:Y:S01]  /*192c0*/  IABS R22, R10 ;  /* 0x0000000a00167213 */ /* 0x000fe20000000000 */
[----:B------:R-:W-:Y:S01]  /*192d0*/  VIADD R17, R0, 0x1b ;  /* 0x0000001b00117836 */ /* 0x000fe20000000000 */
[----:B------:R-:W-:Y:S01]  /*192e0*/  ISETP.GE.AND P1, PT, R10, RZ, PT ;  /* 0x000000ff0a00720c */ /* 0x000fe20003f26270 */
[----:B------:R-:W-:Y:S01]  /*192f0*/  @!P5 IMAD.MOV R24, RZ, RZ, -R24 ;  /* 0x000000ffff18d224 */ /* 0x000fe200078e0a18 */
[----:B------:R-:W-:Y:S01]  /*19300*/  ISETP.GT.U32.AND P5, PT, R4, R18, PT ;  /* 0x000000120400720c */ /* 0x000fe20003fa4070 */
[----:B------:R-:W-:Y:S01]  /*19310*/  IMAD.HI.U32 R23, R2, R22, RZ ;  /* 0x0000001602177227 */ /* 0x000fe200078e00ff */
[----:B-1----:R-:W-:-:S02]  /*19320*/  IABS R16, R17 ;  /* 0x0000001100107213 */ /* 0x002fc40000000000 */
[----:B------:R0:W-:Y:S01]  /*19330*/  STL [R1+0x88], R24 ;  /* 0x0000881801007387 */ /* 0x0001e20000100800 */
[----:B------:R-:W-:Y:S02]  /*19340*/  IMAD.MOV.U32 R10, RZ, RZ, R20 ;  /* 0x000000ffff0a7224 */ /* 0x000fe400078e0014 */
[----:B------:R-:W-:Y:S02]  /*19350*/  @!P4 IMAD.IADD R19, R19, 0x1, -R8 ;  /* 0x000000011313c824 */ /* 0x000fe400078e0a08 */
[----:B------:R-:W-:Y:S02]  /*19360*/  IMAD.MOV R23, RZ, RZ, -R23 ;  /* 0x000000ffff177224 */ /* 0x000fe400078e0a17 */
[----:B------:R-:W-:Y:S01]  /*19370*/  IMAD.HI.U32 R21, R2, R10, RZ ;  /* 0x0000000a02157227 */ /* 0x000fe200078e00ff */
[----:B------:R-:W-:-:S03]  /*19380*/  ISETP.GT.U32.AND P4, PT, R8, R19, PT ;  /* 0x000000130800720c */ /* 0x000fc60003f84070 */
[----:B------:R-:W-:Y:S01]  /*19390*/  @!P0 IMAD.IADD R3, R3, 0x1, -R4 ;  /* 0x0000000103038824 */ /* 0x000fe200078e0a04 */
[----:B------:R-:W-:Y:S01]  /*193a0*/  ISETP.GE.AND P0, PT, R11, RZ, PT ;  /* 0x000000ff0b00720c */ /* 0x000fe20003f06270 */
[----:B------:R-:W-:Y:S02]  /*193b0*/  IMAD R11, R4, R23, R22 ;  /* 0x00000017040b7224 */ /* 0x000fe400078e0216 */
[----:B------:R-:W-:Y:S02]  /*193c0*/  IMAD.MOV R21, RZ, RZ, -R21 ;  /* 0x000000ffff157224 */ /* 0x000fe400078e0a15 */
[----:B------:R-:W-:Y:S01]  /*193d0*/  @!P5 IMAD.IADD R18, R18, 0x1, -R4 ;  /* 0x000000011212d824 */ /* 0x000fe200078e0a04 */
[----:B------:R-:W-:Y:S01]  /*193e0*/  ISETP.GT.U32.AND P5, PT, R4, R11, PT ;  /* 0x0000000b0400720c */ /* 0x000fe20003fa4070 */
[----:B------:R-:W-:Y:S02]  /*193f0*/  VIADD R13, R0, 0x1c ;  /* 0x0000001c000d7836 */ /* 0x000fe40000000000 */
[----:B------:R-:W-:-:S02]  /*19400*/  IMAD R10, R4, R21, R10 ;  /* 0x00000015040a7224 */ /* 0x000fc400078e020a */
[----:B------:R-:W-:Y:S01]  /*19410*/  @!P3 IMAD.MOV R12, RZ, RZ, -R12 ;  /* 0x000000ffff0cb224 */ /* 0x000fe200078e0a0c */
[----:B------:R-:W-:Y:S01]  /*19420*/  IABS R14, R13 ;  /* 0x0000000d000e7213 */ /* 0x000fe20000000000 */
[----:B------:R-:W-:Y:S01]  /*19430*/  IMAD.HI.U32 R15, R2, R16, RZ ;  /* 0x00000010020f7227 */ /* 0x000fe200078e00ff */
[----:B------:R-:W-:Y:S02]  /*19440*/  ISETP.GT.U32.AND P3, PT, R4, R10, PT ;  /* 0x0000000a0400720c */ /* 0x000fe40003f64070 */
[----:B------:R1:W-:Y:S01]  /*19450*/  STL [R1+0x48], R12 ;  /* 0x0000480c01007387 */ /* 0x0003e20000100800 */
[----:B------:R-:W-:Y:S01]  /*19460*/  @!P4 IMAD.IADD R19, R19, 0x1, -R8 ;  /* 0x000000011313c824 */ /* 0x000fe200078e0a08 */
[----:B------:R-:W-:Y:S01]  /*19470*/  ISETP.GE.AND P4, PT, R29, RZ, PT ;  /* 0x000000ff1d00720c */ /* 0x000fe20003f86270 */
[----:B------:R-:W-:-:S04]  /*19480*/  IMAD.HI.U32 R20, R2, R14, RZ ;  /* 0x0000000e02147227 */ /* 0x000fc800078e00ff */
[----:B------:R-:W-:Y:S02]  /*19490*/  IMAD.MOV R15, RZ, RZ, -R15 ;  /* 0x000000ffff0f7224 */ /* 0x000fe400078e0a0f */
[----:B------:R-:W-:Y:S02]  /*194a0*/  VIADD R8, R0, 0x1a ;  /* 0x0000001a00087836 */ /* 0x000fe40000000000 */
[----:B------:R-:W-:Y:S01]  /*194b0*/  @!P5 IMAD.IADD R11, R11, 0x1, -R4 ;  /* 0x000000010b0bd824 */ /* 0x000fe200078e0a04 */
[----:B------:R-:W-:Y:S01]  /*194c0*/  ISETP.NE.AND P5, PT, R6, RZ, PT ;  /* 0x000000ff0600720c */ /* 0x000fe20003fa5270 */
[----:B------:R-:W-:Y:S02]  /*194d0*/  IMAD.MOV R20, RZ, RZ, -R20 ;  /* 0x000000ffff147224 */ /* 0x000fe400078e0a14 */
[C---:B------:R-:W-:Y:S01]  /*194e0*/  IMAD R16, R4.reuse, R15, R16 ;  /* 0x0000000f04107224 */ /* 0x040fe200078e0210 */
[----:B------:R-:W-:Y:S01]  /*194f0*/  IABS R15, R8 ;  /* 0x00000008000f7213 */ /* 0x000fe20000000000 */
[----:B------:R-:W-:-:S02]  /*19500*/  IMAD R14, R4, R20, R14 ;  /* 0x00000014040e7224 */ /* 0x000fc400078e020e */
[----:B------:R-:W-:Y:S01]  /*19510*/  @!P3 IMAD.IADD R10, R10, 0x1, -R4 ;  /* 0x000000010a0ab824 */ /* 0x000fe200078e0a04 */
[----:B------:R-:W-:Y:S01]  /*19520*/  ISETP.GT.U32.AND P3, PT, R4, R11, PT ;  /* 0x0000000b0400720c */ /* 0x000fe20003f64070 */
[----:B------:R-:W-:Y:S02]  /*19530*/  IMAD.MOV.U32 R20, RZ, RZ, R5 ;  /* 0x000000ffff147224 */ /* 0x000fe400078e0005 */
[----:B------:R-:W-:-:S04]  /*19540*/  IMAD.HI.U32 R5, R2, R15, RZ ;  /* 0x0000000f02057227 */ /* 0x000fc800078e00ff */
[----:B------:R-:W-:Y:S01]  /*19550*/  @!P4 IMAD.MOV R19, RZ, RZ, -R19 ;  /* 0x000000ffff13c224 */ /* 0x000fe200078e0a13 */
[C---:B------:R-:W-:Y:S01]  /*19560*/  ISETP.GT.U32.AND P4, PT, R4.reuse, R14, PT ;  /* 0x0000000e0400720c */ /* 0x040fe20003f84070 */
[----:B------:R-:W-:Y:S01]  /*19570*/  IMAD.MOV R5, RZ, RZ, -R5 ;  /* 0x000000ffff057224 */ /* 0x000fe200078e0a05 */
[----:B------:R-:W-:Y:S01]  /*19580*/  @!P5 LOP3.LUT R19, RZ, R6, RZ, 0x33, !PT ;  /* 0x00000006ff13d212 */ /* 0x000fe200078e33ff */
[----:B0-----:R-:W-:Y:S01]  /*19590*/  IMAD.MOV.U32 R24, RZ, RZ, R9 ;  /* 0x000000ffff187224 */ /* 0x001fe200078e0009 */
[----:B------:R-:W-:Y:S01]  /*195a0*/  ISETP.GT.U32.AND P5, PT, R4, R16, PT ;  /* 0x000000100400720c */ /* 0x000fe20003fa4070 */
[----:B------:R-:W-:Y:S02]  /*195b0*/  VIADD R9, R0, 0x19 ;  /* 0x0000001900097836 */ /* 0x000fe40000000000 */
[----:B------:R-:W-:Y:S01]  /*195c0*/  @!P2 IMAD.MOV R20, RZ, RZ, -R20 ;  /* 0x000000ffff14a224 */ /* 0x000fe200078e0a14 */
[C---:B------:R-:W-:Y:S01]  /*195d0*/  ISETP.GT.U32.AND P2, PT, R4.reuse, R10, PT ;  /* 0x0000000a0400720c */ /* 0x040fe20003f44070 */
[----:B------:R-:W-:Y:S01]  /*195e0*/  IMAD R15, R4, R5, R15 ;  /* 0x00000005040f7224 */ /* 0x000fe200078e020f */
[----:B-1----:R-:W-:Y:S01]  /*195f0*/  IABS R12, R9 ;  /* 0x00000009000c7213 */ /* 0x002fe20000000000 */
[----:B------:R-:W-:Y:S01]  /*19600*/  @!P6 IMAD.MOV R24, RZ, RZ, -R24 ;  /* 0x000000ffff18e224 */ /* 0x000fe200078e0a18 */
[----:B------:R-:W-:Y:S01]  /*19610*/  ISETP.GE.AND P6, PT, R0, RZ, PT ;  /* 0x000000ff0000720c */ /* 0x000fe20003fc6270 */
[--C-:B------:R-:W-:Y:S01]  /*19620*/  @!P3 IMAD.IADD R11, R11, 0x1, -R4.reuse ;  /* 0x000000010b0bb824 */ /* 0x100fe200078e0a04 */
[----:B------:R-:W-:Y:S01]  /*19630*/  ISETP.GT.U32.AND P3, PT, R4, R15, PT ;  /* 0x0000000f0400720c */ /* 0x000fe20003f64070 */
[--C-:B------:R-:W-:Y:S01]  /*19640*/  @!P4 IMAD.IADD R14, R14, 0x1, -R4.reuse ;  /* 0x000000010e0ec824 */ /* 0x100fe200078e0a04 */
[----:B------:R-:W-:Y:S01]  /*19650*/  ISETP.GE.AND P4, PT, R8, RZ, PT ;  /* 0x000000ff0800720c */ /* 0x000fe20003f86270 */
[----:B------:R-:W-:Y:S01]  /*19660*/  IMAD.HI.U32 R5, R2, R12, RZ ;  /* 0x0000000c02057227 */ /* 0x000fe200078e00ff */
[----:B------:R-:W-:Y:S03]  /*19670*/  STL [R1+0x44], R24 ;  /* 0x0000441801007387 */ /* 0x000fe60000100800 */
[--C-:B------:R-:W-:Y:S01]  /*19680*/  @!P5 IMAD.IADD R16, R16, 0x1, -R4.reuse ;  /* 0x000000011010d824 */ /* 0x100fe200078e0a04 */
[----:B------:R-:W-:Y:S01]  /*19690*/  ISETP.GT.U32.AND P5, PT, R4, R14, PT ;  /* 0x0000000e0400720c */ /* 0x000fe20003fa4070 */
[----:B------:R-:W-:Y:S01]  /*196a0*/  IMAD.MOV R5, RZ, RZ, -R5 ;  /* 0x000000ffff057224 */ /* 0x000fe200078e0a05 */
[----:B------:R-:W-:Y:S01]  /*196b0*/  STL [R1+0x3c], R20 ;  /* 0x00003c1401007387 */ /* 0x000fe20000100800 */
[----:B------:R-:W-:Y:S01]  /*196c0*/  @!P2 IMAD.IADD R10, R10, 0x1, -R4 ;  /* 0x000000010a0aa824 */ /* 0x000fe200078e0a04 */
[----:B------:R-:W-:Y:S01]  /*196d0*/  ISETP.GE.AND P2, PT, R17, RZ, PT ;  /* 0x000000ff1100720c */ /* 0x000fe20003f46270 */
[C---:B------:R-:W-:Y:S01]  /*196e0*/  VIADD R6, R0.reuse, 0x18 ;  /* 0x0000001800067836 */ /* 0x040fe20000000000 */
[----:B------:R-:W-:Y:S01]  /*196f0*/  STL [R1+0xac], R19 ;  /* 0x0000ac1301007387 */ /* 0x000fe20000100800 */
[----:B------:R-:W-:-:S02]  /*19700*/  VIADD R8, R0, 0x17 ;  /* 0x0000001700087836 */ /* 0x000fc40000000000 */
[----:B------:R-:W-:Y:S01]  /*19710*/  @!P6 IMAD.MOV R18, RZ, RZ, -R18 ;  /* 0x000000ffff12e224 */ /* 0x000fe200078e0a12 */
[----:B------:R-:W-:Y:S01]  /*19720*/  ISETP.GE.AND P6, PT, R13, RZ, PT ;  /* 0x000000ff0d00720c */ /* 0x000fe20003fc6270 */
[C---:B------:R-:W-:Y:S01]  /*19730*/  IMAD R12, R4.reuse, R5, R12 ;  /* 0x00000005040c7224 */ /* 0x040fe200078e020c */
[----:B------:R-:W-:Y:S01]  /*19740*/  IABS R13, R6 ;  /* 0x00000006000d7213 */ /* 0x000fe20000000000 */
[----:B------:R-:W-:Y:S01]  /*19750*/  @!P3 IMAD.IADD R15, R15, 0x1, -R4 ;  /* 0x000000010f0fb824 */ /* 0x000fe200078e0a04 */
[----:B------:R-:W-:Y:S01]  /*19760*/  IABS R5, R8 ;  /* 0x0000000800057213 */ /* 0x000fe20000000000 */
[----:B------:R-:W-:Y:S01]  /*19770*/  IMAD.MOV.U32 R17, RZ, RZ, R10 ;  /* 0x000000ffff117224 */ /* 0x000fe200078e000a */
[----:B------:R-:W-:Y:S01]  /*19780*/  ISETP.GT.U32.AND P3, PT, R4, R16, PT ;  /* 0x000000100400720c */ /* 0x000fe20003f64070 */
[----:B------:R0:W-:Y:S01]  /*19790*/  STL [R1+0x34], R18 ;  /* 0x0000341201007387 */ /* 0x0001e20000100800 */
[----:B------:R-:W-:Y:S01]  /*197a0*/  @!P5 IMAD.IADD R14, R14, 0x1, -R4 ;  /* 0x000000010e0ed824 */ /* 0x000fe200078e0a04 */
[----:B------:R-:W-:Y:S01]  /*197b0*/  ISETP.GE.AND P5, PT, R9, RZ, PT ;  /* 0x000000ff0900720c */ /* 0x000fe20003fa6270 */
[----:B------:R-:W-:Y:S01]  /*197c0*/  @!P0 IMAD.MOV R17, RZ, RZ, -R17 ;  /* 0x000000ffff118224 */ /* 0x000fe200078e0a11 */
[----:B------:R-:W-:Y:S01]  /*197d0*/  ISETP.GT.U32.AND P0, PT, R4, R12, PT ;  /* 0x0000000c0400720c */ /* 0x000fe20003f04070 */
[----:B------:R-:W-:-:S02]  /*197e0*/  IMAD.MOV.U32 R10, RZ, RZ, R5 ;  /* 0x000000ffff0a7224 */ /* 0x000fc400078e0005 */
[----:B------:R-:W-:Y:S02]  /*197f0*/  VIADD R5, R0, 0x16 ;  /* 0x0000001600057836 */ /* 0x000fe40000000000 */
[----:B------:R-:W-:-:S04]  /*19800*/  IMAD.HI.U32 R9, R2, R10, RZ ;  /* 0x0000000a02097227 */ /* 0x000fc800078e00ff */
[----:B0-----:R-:W-:Y:S02]  /*19810*/  IMAD.MOV.U32 R18, RZ, RZ, R11 ;  /* 0x000000ffff127224 */ /* 0x001fe400078e000b */
[----:B------:R-:W-:Y:S02]  /*19820*/  IMAD.MOV.U32 R11, RZ, RZ, R13 ;  /* 0x000000ffff0b7224 */ /* 0x000fe400078e000d */
[----:B------:R-:W-:Y:S01]  /*19830*/  @!P1 IMAD.MOV R18, RZ, RZ, -R18 ;  /* 0x000000ffff129224 */ /* 0x000fe200078e0a12 */
[----:B------:R-:W-:Y:S01]  /*19840*/  ISETP.GT.U32.AND P1, PT, R4, R15, PT ;  /* 0x0000000f0400720c */ /* 0x000fe20003f24070 */
[----:B------:R-:W-:-:S03]  /*19850*/  IMAD.HI.U32 R13, R2, R11, RZ ;  /* 0x0000000b020d7227 */ /* 0x000fc600078e00ff */
[----:B------:R0:W-:Y:S01]  /*19860*/  STL [R1+0x2c], R18 ;  /* 0x00002c1201007387 */ /* 0x0001e20000100800 */
[----:B------:R-:W-:Y:S02]  /*19870*/  IMAD.MOV R13, RZ, RZ, -R13 ;  /* 0x000000ffff0d7224 */ /* 0x000fe400078e0a0d */
[--C-:B------:R-:W-:Y:S01]  /*19880*/  @!P3 IMAD.IADD R16, R16, 0x1, -R4.reuse ;  /* 0x000000011010b824 */ /* 0x100fe200078e0a04 */
[----:B------:R1:W-:Y:S01]  /*19890*/  STL [R1+0x28], R17 ;  /* 0x0000281101007387 */ /* 0x0003e20000100800 */
[----:B------:R-:W-:Y:S01]  /*198a0*/  IMAD.MOV R9, RZ, RZ, -R9 ;  /* 0x000000ffff097224 */ /* 0x000fe200078e0a09 */
[----:B------:R-:W-:Y:S01]  /*198b0*/  ISETP.GE.AND P3, PT, R6, RZ, PT ;  /* 0x000000ff0600720c */ /* 0x000fe20003f66270 */
[----:B------:R-:W-:Y:S01]  /*198c0*/  IMAD R11, R4, R13, R11 ;  /* 0x0000000d040b7224 */ /* 0x000fe200078e020b */
[----:B------:R-:W-:Y:S01]  /*198d0*/  IABS R13, R5 ;  /* 0x00000005000d7213 */ /* 0x000fe20000000000 */
[----:B------:R-:W-:Y:S01]  /*198e0*/  @!P0 IMAD.IADD R12, R12, 0x1, -R4 ;  /* 0x000000010c0c8824 */ /* 0x000fe200078e0a04 */
[----:B------:R-:W-:Y:S01]  /*198f0*/  ISETP.GE.AND P0, PT, R8, RZ, PT ;  /* 0x000000ff0800720c */ /* 0x000fe20003f06270 */
[----:B------:R-:W-:-:S02]  /*19900*/  IMAD R10, R4, R9, R10 ;  /* 0x00000009040a7224 */ /* 0x000fc400078e020a */
[----:B------:R-:W-:Y:S02]  /*19910*/  IMAD.MOV.U32 R19, RZ, RZ, R14 ;  /* 0x000000ffff137224 */ /* 0x000fe400078e000e */
[----:B0-----:R-:W-:Y:S02]  /*19920*/  IMAD.MOV.U32 R18, RZ, RZ, R16 ;  /* 0x000000ffff127224 */ /* 0x001fe400078e0010 */
[----:B------:R-:W-:Y:S01]  /*19930*/  @!P6 IMAD.MOV R19, RZ, RZ, -R19 ;  /* 0x000000ffff13e224 */ /* 0x000fe200078e0a13 */
[C---:B------:R-:W-:Y:S01]  /*19940*/  ISETP.GT.U32.AND P6, PT, R4.reuse, R12, PT ;  /* 0x0000000c0400720c */ /* 0x040fe20003fc4070 */
[----:B------:R-:W-:Y:S01]  /*19950*/  @!P2 IMAD.MOV R18, RZ, RZ, -R18 ;  /* 0x000000ffff12a224 */ /* 0x000fe200078e0a12 */
[----:B------:R-:W-:Y:S01]  /*19960*/  ISETP.GT.U32.AND P2, PT, R4, R10, PT ;  /* 0x0000000a0400720c */ /* 0x000fe20003f44070 */
[----:B-1----:R-:W-:Y:S01]  /*19970*/  IMAD.HI.U32 R17, R2, R13, RZ ;  /* 0x0000000d02117227 */ /* 0x002fe200078e00ff */
[----:B------:R-:W-:Y:S03]  /*19980*/  STL [R1+0x24], R19 ;  /* 0x0000241301007387 */ /* 0x000fe60000100800 */
[----:B------:R-:W-:Y:S01]  /*19990*/  @!P1 IMAD.IADD R15, R15, 0x1, -R4 ;  /* 0x000000010f0f9824 */ /* 0x000fe200078e0a04 */
[C---:B------:R-:W-:Y:S01]  /*199a0*/  ISETP.GT.U32.AND P1, PT, R4.reuse, R11, PT ;  /* 0x0000000b0400720c */ /* 0x040fe20003f24070 */
[----:B------:R-:W-:Y:S01]  /*199b0*/  IMAD.MOV R14, RZ, RZ, -R17 ;  /* 0x000000ffff0e7224 */ /* 0x000fe200078e0a11 */
[----:B------:R-:W-:Y:S01]  /*199c0*/  STL [R1+0x20], R18 ;  /* 0x0000201201007387 */ /* 0x000fe20000100800 */
[----:B------:R-:W-:Y:S01]  /*199d0*/  @!P4 IMAD.MOV R15, RZ, RZ, -R15 ;  /* 0x000000ffff0fc224 */ /* 0x000fe200078e0a0f */
[----:B------:R-:W-:Y:S01]  /*199e0*/  ISETP.GE.AND P4, PT, R5, RZ, PT ;  /* 0x000000ff0500720c */ /* 0x000fe20003f86270 */
[----:B------:R-:W-:-:S02]  /*199f0*/  IMAD R5, R4, R14, R13 ;  /* 0x0000000e04057224 */ /* 0x000fc400078e020d */
[----:B------:R-:W-:Y:S01]  /*19a00*/  VIADD R9, R0, 0x14 ;  /* 0x0000001400097836 */ /* 0x000fe20000000000 */
[----:B------:R0:W-:Y:S01]  /*19a10*/  STL [R1+0x1c], R15 ;  /* 0x00001c0f01007387 */ /* 0x0001e20000100800 */
[--C-:B------:R-:W-:Y:S01]  /*19a20*/  @!P6 IMAD.IADD R12, R12, 0x1, -R4.reuse ;  /* 0x000000010c0ce824 */ /* 0x100fe200078e0a04 */
[----:B------:R-:W-:Y:S01]  /*19a30*/  ISETP.GT.U32.AND P6, PT, R4, R5, PT ;  /* 0x000000050400720c */ /* 0x000fe20003fc4070 */
[--C-:B------:R-:W-:Y:S01]  /*19a40*/  @!P2 IMAD.IADD R10, R10, 0x1, -R4.reuse ;  /* 0x000000010a0aa824 */ /* 0x100fe200078e0a04 */
[----:B------:R-:W-:Y:S01]  /*19a50*/  IABS R21, R9 ;  /* 0x0000000900157213 */ /* 0x000fe20000000000 */
[C---:B------:R-:W-:Y:S02]  /*19a60*/  VIADD R6, R0.reuse, 0x13 ;  /* 0x0000001300067836 */ /* 0x040fe40000000000 */
[----:B------:R-:W-:Y:S01]  /*19a70*/  VIADD R8, R0, 0x15 ;  /* 0x0000001500087836 */ /* 0x000fe20000000000 */
[----:B------:R-:W-:Y:S01]  /*19a80*/  ISETP.GT.U32.AND P2, PT, R4, R10, PT ;  /* 0x0000000a0400720c */ /* 0x000fe20003f44070 */
[----:B------:R-:W-:Y:S01]  /*19a90*/  @!P1 IMAD.IADD R11, R11, 0x1, -R4 ;  /* 0x000000010b0b9824 */ /* 0x000fe200078e0a04 */
[----:B------:R-:W-:Y:S01]  /*19aa0*/  IABS R22, R6 ;  /* 0x0000000600167213 */ /* 0x000fe20000000000 */
[----:B------:R-:W-:Y:S01]  /*19ab0*/  IMAD.HI.U32 R14, R2, R21, RZ ;  /* 0x00000015020e7227 */ /* 0x000fe200078e00ff */
[----:B------:R-:W-:-:S02]  /*19ac0*/  IABS R20, R8 ;  /* 0x0000000800147213 */ /* 0x000fc40000000000 */
[----:B------:R-:W-:Y:S01]  /*19ad0*/  ISETP.GT.U32.AND P1, PT, R4, R11, PT ;  /* 0x0000000b0400720c */ /* 0x000fe20003f24070 */
[----:B------:R-:W-:-:S04]  /*19ae0*/  IMAD.HI.U32 R13, R2, R22, RZ ;  /* 0x00000016020d7227 */ /* 0x000fc800078e00ff */
[----:B0-----:R-:W-:-:S04]  /*19af0*/  IMAD.HI.U32 R15, R2, R20, RZ ;  /* 0x00000014020f7227 */ /* 0x001fc800078e00ff */
[----:B------:R-:W-:Y:S02]  /*19b00*/  IMAD.MOV R14, RZ, RZ, -R14 ;  /* 0x000000ffff0e7224 */ /* 0x000fe400078e0a0e */
[--C-:B------:R-:W-:Y:S02]  /*19b10*/  @!P6 IMAD.IADD R5, R5, 0x1, -R4.reuse ;  /* 0x000000010505e824 */ /* 0x100fe400078e0a04 */
[----:B------:R-:W-:Y:S02]  /*19b20*/  IMAD.MOV R13, RZ, RZ, -R13 ;  /* 0x000000ffff0d7224 */ /* 0x000fe400078e0a0d */
[----:B------:R-:W-:Y:S01]  /*19b30*/  IMAD.MOV R15, RZ, RZ, -R15 ;  /* 0x000000ffff0f7224 */ /* 0x000fe200078e0a0f */
[C---:B------:R-:W-:Y:S01]  /*19b40*/  ISETP.GT.U32.AND P6, PT, R4.reuse, R5, PT ;  /* 0x000000050400720c */ /* 0x040fe20003fc4070 */
[----:B------:R-:W-:Y:S02]  /*19b50*/  IMAD R21, R4, R14, R21 ;  /* 0x0000000e04157224 */ /* 0x000fe400078e0215 */
[----:B------:R-:W-:-:S02]  /*19b60*/  @!P2 IMAD.IADD R10, R10, 0x1, -R4 ;  /* 0x000000010a0aa824 */ /* 0x000fc400078e0a04 */
[----:B------:R-:W-:Y:S01]  /*19b70*/  IMAD.MOV.U32 R16, RZ, RZ, R12 ;  /* 0x000000ffff107224 */ /* 0x000fe200078e000c */
[C---:B------:R-:W-:Y:S01]  /*19b80*/  ISETP.GT.U32.AND P2, PT, R4.reuse, R21, PT ;  /* 0x000000150400720c */ /* 0x040fe20003f44070 */
[----:B------:R-:W-:Y:S02]  /*19b90*/  IMAD R22, R4, R13, R22 ;  /* 0x0000000d04167224 */ /* 0x000fe400078e0216 */
[----:B------:R-:W-:Y:S01]  /*19ba0*/  @!P1 IMAD.IADD R11, R11, 0x1, -R4 ;  /* 0x000000010b0b9824 */ /* 0x000fe200078e0a04 */
[----:B------:R-:W-:Y:S01]  /*19bb0*/  ISETP.GE.AND P1, PT, R8, RZ, PT ;  /* 0x000000ff0800720c */ /* 0x000fe20003f26270 */
[C---:B------:R-:W-:Y:S02]  /*19bc0*/  IMAD R20, R4.reuse, R15, R20 ;  /* 0x0000000f04147224 */ /* 0x040fe400078e0214 */
[----:B------:R-:W-:Y:S02]  /*19bd0*/  IMAD.MOV.U32 R13, RZ, RZ, R10 ;  /* 0x000000ffff0d7224 */ /* 0x000fe400078e000a */
[----:B------:R-:W-:Y:S01]  /*19be0*/  @!P5 IMAD.MOV R16, RZ, RZ, -R16 ;  /* 0x000000ffff10d224 */ /* 0x000fe200078e0a10 */
[C---:B------:R-:W-:Y:S01]  /*19bf0*/  ISETP.GT.U32.AND P5, PT, R4.reuse, R20, PT ;  /* 0x000000140400720c */ /* 0x040fe20003fa4070 */
[----:B------:R-:W-:Y:S01]  /*19c00*/  @!P3 IMAD.MOV R11, RZ, RZ, -R11 ;  /* 0x000000ffff0bb224 */ /* 0x000fe200078e0a0b */
[----:B------:R-:W-:Y:S01]  /*19c10*/  ISETP.GE.AND P3, PT, R9, RZ, PT ;  /* 0x000000ff0900720c */ /* 0x000fe20003f66270 */
[----:B------:R-:W-:Y:S01]  /*19c20*/  @!P0 IMAD.MOV R13, RZ, RZ, -R13 ;  /* 0x000000ffff0d8224 */ /* 0x000fe200078e0a0d */
[----:B------:R-:W-:Y:S01]  /*19c30*/  ISETP.GT.U32.AND P0, PT, R4, R22, PT ;  /* 0x000000160400720c */ /* 0x000fe20003f04070 */
[----:B------:R-:W-:Y:S01]  /*19c40*/  STL [R1+0x18], R16 ;  /* 0x0000181001007387 */ /* 0x000fe20000100800 */
[--C-:B------:R-:W-:Y:S01]  /*19c50*/  @!P6 IMAD.IADD R5, R5, 0x1, -R4.reuse ;  /* 0x000000010505e824 */ /* 0x100fe200078e0a04 */
[----:B------:R-:W-:Y:S01]  /*19c60*/  ISETP.GE.AND P6, PT, R6, RZ, PT ;  /* 0x000000ff0600720c */ /* 0x000fe20003fc6270 */
[----:B------:R-:W-:Y:S01]  /*19c70*/  VIADD R8, R0, 0x12 ;  /* 0x0000001200087836 */ /* 0x000fe20000000000 */
[----:B------:R0:W-:Y:S01]  /*19c80*/  STL [R1+0x14], R11 ;  /* 0x0000140b01007387 */ /* 0x0001e20000100800 */
[----:B------:R-:W-:-:S02]  /*19c90*/  @!P2 IMAD.IADD R21, R21, 0x1, -R4 ;  /* 0x000000011515a824 */ /* 0x000fc400078e0a04 */
[----:B------:R-:W-:Y:S01]  /*19ca0*/  IMAD.MOV.U32 R10, RZ, RZ, R5 ;  /* 0x000000ffff0a7224 */ /* 0x000fe200078e0005 */
[----:B------:R-:W-:Y:S01]  /*19cb0*/  IABS R23, R8 ;  /* 0x0000000800177213 */ /* 0x000fe20000000000 */
[----:B------:R-:W-:Y:S01]  /*19cc0*/  @!P5 IMAD.IADD R20, R20, 0x1, -R4 ;  /* 0x000000011414d824 */ /* 0x000fe200078e0a04 */
[----:B------:R-:W-:Y:S01]  /*19cd0*/  ISETP.GE.AND P5, PT, R8, RZ, PT ;  /* 0x000000ff0800720c */ /* 0x000fe20003fa6270 */
[----:B------:R-:W-:Y:S01]  /*19ce0*/  @!P4 IMAD.MOV R10, RZ, RZ, -R10 ;  /* 0x000000ffff0ac224 */ /* 0x000fe200078e0a0a */
[----:B------:R-:W-:Y:S01]  /*19cf0*/  ISETP.GT.U32.AND P4, PT, R4, R21, PT ;  /* 0x000000150400720c */ /* 0x000fe20003f84070 */
[----:B------:R-:W-:Y:S01]  /*19d00*/  @!P0 IMAD.IADD R22, R22, 0x1, -R4 ;  /* 0x0000000116168824 */ /* 0x000fe200078e0a04 */
[----:B------:R-:W-:Y:S01]  /*19d10*/  ISETP.GT.U32.AND P2, PT, R4, R20, PT ;  /* 0x000000140400720c */ /* 0x000fe20003f44070 */
[C---:B0-----:R-:W-:Y:S01]  /*19d20*/  VIADD R11, R0.reuse, 0x11 ;  /* 0x00000011000b7836 */ /* 0x041fe20000000000 */
[----:B------:R-:W-:Y:S01]  /*19d30*/  STL [R1+0x10], R13 ;  /* 0x0000100d01007387 */ /* 0x000fe20000100800 */
[----:B------:R-:W-:Y:S01]  /*19d40*/  VIADD R9, R0, 0x10 ;  /* 0x0000001000097836 */ /* 0x000fe20000000000 */
[----:B------:R-:W-:Y:S01]  /*19d50*/  ISETP.GT.U32.AND P0, PT, R4, R22, PT ;  /* 0x000000160400720c */ /* 0x000fe20003f04070 */
[----:B------:R-:W-:Y:S01]  /*19d60*/  IMAD.HI.U32 R12, R2, R23, RZ ;  /* 0x00000017020c7227 */ /* 0x000fe200078e00ff */
[----:B------:R-:W-:Y:S01]  /*19d70*/  IABS R24, R11 ;  /* 0x0000000b00187213 */ /* 0x000fe20000000000 */
[----:B------:R0:W-:Y:S01]  /*19d80*/  STL [R1+0x8], R10 ;  /* 0x0000080a01007387 */ /* 0x0001e20000100800 */
[----:B------:R-:W-:Y:S01]  /*19d90*/  IABS R25, R9 ;  /* 0x0000000900197213 */ /* 0x000fe20000000000 */
[----:B------:R-:W-:-:S02]  /*19da0*/  IMAD.MOV R12, RZ, RZ, -R12 ;  /* 0x000000ffff0c7224 */ /* 0x000fc400078e0a0c */
[----:B------:R-:W-:-:S04]  /*19db0*/  IMAD.HI.U32 R8, R2, R24, RZ ;  /* 0x0000001802087227 */ /* 0x000fc800078e00ff */
[----:B------:R-:W-:Y:S02]  /*19dc0*/  IMAD.MOV R8, RZ, RZ, -R8 ;  /* 0x000000ffff087224 */ /* 0x000fe400078e0a08 */
[----:B------:R-:W-:Y:S02]  /*19dd0*/  @!P4 IMAD.IADD R21, R21, 0x1, -R4 ;  /* 0x000000011515c824 */ /* 0x000fe400078e0a04 */
[C---:B------:R-:W-:Y:S02]  /*19de0*/  IMAD R24, R4.reuse, R8, R24 ;  /* 0x0000000804187224 */ /* 0x040fe400078e0218 */
[----:B------:R-:W-:Y:S02]  /*19df0*/  IMAD R23, R4, R12, R23 ;  /* 0x0000000c04177224 */ /* 0x000fe400078e0217 */
[----:B0-----:R-:W-:Y:S01]  /*19e00*/  IMAD.HI.U32 R10, R2, R25, RZ ;  /* 0x00000019020a7227 */ /* 0x001fe200078e00ff */
[----:B------:R-:W-:-:S03]  /*19e10*/  ISETP.GT.U32.AND P4, PT, R4, R24, PT ;  /* 0x000000180400720c */ /* 0x000fc60003f84070 */
[--C-:B------:R-:W-:Y:S01]  /*19e20*/  @!P0 IMAD.IADD R22, R22, 0x1, -R4.reuse ;  /* 0x0000000116168824 */ /* 0x100fe200078e0a04 */
[----:B------:R-:W-:Y:S01]  /*19e30*/  ISETP.GE.AND P0, PT, R11, RZ, PT ;  /* 0x000000ff0b00720c */ /* 0x000fe20003f06270 */
[----:B------:R-:W-:Y:S01]  /*19e40*/  @!P2 IMAD.IADD R20, R20, 0x1, -R4 ;  /* 0x000000011414a824 */ /* 0x000fe200078e0a04 */
[----:B------:R-:W-:Y:S01]  /*19e50*/  ISETP.GT.U32.AND P2, PT, R4, R23, PT ;  /* 0x000000170400720c */ /* 0x000fe20003f44070 */
[----:B------:R-:W-:Y:S02]  /*19e60*/  IMAD.MOV R11, RZ, RZ, -R10 ;  /* 0x000000ffff0b7224 */ /* 0x000fe400078e0a0a */
[----:B------:R-:W-:Y:S02]  /*19e70*/  VIADD R6, R0, 0xf ;  /* 0x0000000f00067836 */ /* 0x000fe40000000000 */
[----:B------:R-:W-:Y:S02]  /*19e80*/  IMAD R25, R4, R11, R25 ;  /* 0x0000000b04197224 */ /* 0x000fe400078e0219 */
[----:B------:R-:W-:Y:S01]  /*19e90*/  VIADD R5, R0, 0xe ;  /* 0x0000000e00057836 */ /* 0x000fe20000000000 */
[----:B------:R-:W-:Y:S01]  /*19ea0*/  IABS R19, R6 ;  /* 0x0000000600137213 */ /* 0x000fe20000000000 */
[----:B------:R-:W-:-:S02]  /*19eb0*/  @!P4 IMAD.IADD R24, R24, 0x1, -R4 ;  /* 0x000000011818c824 */ /* 0x000fc400078e0a04 */
[----:B------:R-:W-:Y:S01]  /*19ec0*/  @!P3 IMAD.MOV R21, RZ, RZ, -R21 ;  /* 0x000000ffff15b224 */ /* 0x000fe200078e0a15 */
[----:B------:R-:W-:Y:S01]  /*19ed0*/  ISETP.GT.U32.AND P3, PT, R4, R25, PT ;  /* 0x000000190400720c */ /* 0x000fe20003f64070 */
[----:B------:R-:W-:Y:S01]  /*19ee0*/  @!P2 IMAD.IADD R23, R23, 0x1, -R4 ;  /* 0x000000011717a824 */ /* 0x000fe200078e0a04 */
[----:B------:R-:W-:Y:S01]  /*19ef0*/  IABS R8, R5 ;  /* 0x0000000500087213 */ /* 0x000fe20000000000 */
[----:B------:R-:W-:Y:S01]  /*19f00*/  IMAD.HI.U32 R10, R2, R19, RZ ;  /* 0x00000013020a7227 */ /* 0x000fe200078e00ff */
[C---:B------:R-:W-:Y:S02]  /*19f10*/  ISETP.GT.U32.AND P4, PT, R4.reuse, R24, PT ;  /* 0x000000180400720c */ /* 0x040fe40003f84070 */
[----:B------:R-:W-:Y:S01]  /*19f20*/  ISETP.GT.U32.AND P2, PT, R4, R23, PT ;  /* 0x000000170400720c */ /* 0x000fe20003f44070 */
[----:B------:R-:W-:Y:S01]  /*19f30*/  @!P1 IMAD.MOV R20, RZ, RZ, -R20 ;  /* 0x000000ffff149224 */ /* 0x000fe200078e0a14 */
[----:B------:R-:W-:Y:S01]  /*19f40*/  ISETP.GE.AND P1, PT, R9, RZ, PT ;  /* 0x000000ff0900720c */ /* 0x000fe20003f26270 */
[----:B------:R-:W-:-:S02]  /*19f50*/  IMAD.MOV R10, RZ, RZ, -R10 ;  /* 0x000000ffff0a7224 */ /* 0x000fc400078e0a0a */
[----:B------:R-:W-:Y:S01]  /*19f60*/  IMAD.HI.U32 R9, R2, R8, RZ ;  /* 0x0000000802097227 */ /* 0x000fe200078e00ff */
[----:B------:R0:W-:Y:S03]  /*19f70*/  STL [R1+0x1838], R20 ;  /* 0x0018381401007387 */ /* 0x0001e60000100800 */
[----:B------:R-:W-:Y:S01]  /*19f80*/  IMAD R19, R4, R10, R19 ;  /* 0x0000000a04137224 */ /* 0x000fe200078e0213 */
[----:B------:R-:W-:Y:S01]  /*19f90*/  STL [R1+0x183c], R21 ;  /* 0x00183c1501007387 */ /* 0x000fe20000100800 */
[----:B------:R-:W-:Y:S02]  /*19fa0*/  IMAD.MOV R9, RZ, RZ, -R9 ;  /* 0x000000ffff097224 */ /* 0x000fe400078e0a09 */
[----:B------:R-:W-:Y:S02]  /*19fb0*/  VIADD R10, R0, 0xd ;  /* 0x0000000d000a7836 */ /* 0x000fe40000000000 */
[----:B------:R-:W-:-:S02]  /*19fc0*/  @!P3 IMAD.IADD R25, R25, 0x1, -R4 ;  /* 0x000000011919b824 */ /* 0x000fc400078e0a04 */
[----:B------:R-:W-:Y:S01]  /*19fd0*/  IMAD R8, R4, R9, R8 ;  /* 0x0000000904087224 */ /* 0x000fe200078e0208 */
[----:B------:R-:W-:Y:S01]  /*19fe0*/  IABS R9, R10 ;  /* 0x0000000a00097213 */ /* 0x000fe20000000000 */
[--C-:B------:R-:W-:Y:S01]  /*19ff0*/  @!P4 IMAD.IADD R24, R24, 0x1, -R4.reuse ;  /* 0x000000011818c824 */ /* 0x100fe200078e0a04 */
[C---:B------:R-:W-:Y:S01]  /*1a000*/  ISETP.GT.U32.AND P4, PT, R4.reuse, R19, PT ;  /* 0x000000130400720c */ /* 0x040fe20003f84070 */
[----:B------:R-:W-:Y:S01]  /*1a010*/  @!P2 IMAD.IADD R23, R23, 0x1, -R4 ;  /* 0x000000011717a824 */ /* 0x000fe200078e0a04 */
[----:B------:R-:W-:Y:S01]  /*1a020*/  ISETP.GT.U32.AND P3, PT, R4, R25, PT ;  /* 0x000000190400720c */ /* 0x000fe20003f64070 */
[----:B------:R-:W-:Y:S01]  /*1a030*/  IMAD.HI.U32 R13, R2, R9, RZ ;  /* 0x00000009020d7227 */ /* 0x000fe200078e00ff */
[----:B------:R-:W-:-:S03]  /*1a040*/  ISETP.GE.AND P2, PT, R5, RZ, PT ;  /* 0x000000ff0500720c */ /* 0x000fc60003f46270 */
[----:B------:R-:W-:Y:S01]  /*1a050*/  @!P5 IMAD.MOV R23, RZ, RZ, -R23 ;  /* 0x000000ffff17d224 */ /* 0x000fe200078e0a17 */
[----:B------:R-:W-:Y:S01]  /*1a060*/  ISETP.GT.U32.AND P5, PT, R4, R8, PT ;  /* 0x000000080400720c */ /* 0x000fe20003fa4070 */
[----:B------:R-:W-:Y:S02]  /*1a070*/  IMAD.MOV R13, RZ, RZ, -R13 ;  /* 0x000000ffff0d7224 */ /* 0x000fe400078e0a0d */
[----:B------:R-:W-:Y:S01]  /*1a080*/  @!P6 IMAD.MOV R22, RZ, RZ, -R22 ;  /* 0x000000ffff16e224 */ /* 0x000fe200078e0a16 */
[----:B------:R-:W-:Y:S01]  /*1a090*/  ISETP.GE.AND P6, PT, R6, RZ, PT ;  /* 0x000000ff0600720c */ /* 0x000fe20003fc6270 */
[--C-:B------:R-:W-:Y:S02]  /*1a0a0*/  @!P4 IMAD.IADD R19, R19, 0x1, -R4.reuse ;  /* 0x000000011313c824 */ /* 0x100fe400078e0a04 */
[--C-:B------:R-:W-:Y:S01]  /*1a0b0*/  @!P3 IMAD.IADD R25, R25, 0x1, -R4.reuse ;  /* 0x000000011919b824 */ /* 0x100fe200078e0a04 */
[----:B------:R1:W-:Y:S01]  /*1a0c0*/  STL [R1+0x1840], R22 ;  /* 0x0018401601007387 */ /* 0x0003e20000100800 */
[C---:B------:R-:W-:Y:S01]  /*1a0d0*/  IMAD R9, R4.reuse, R13, R9 ;  /* 0x0000000d04097224 */ /* 0x040fe200078e0209 */
[----:B------:R-:W-:Y:S01]  /*1a0e0*/  ISETP.GT.U32.AND P4, PT, R4, R19, PT ;  /* 0x000000130400720c */ /* 0x000fe20003f84070 */
[----:B------:R-:W-:Y:S01]  /*1a0f0*/  @!P1 IMAD.MOV R25, RZ, RZ, -R25 ;  /* 0x000000ffff199224 */ /* 0x000fe200078e0a19 */
[----:B------:R-:W-:Y:S01]  /*1a100*/  STL [R1+0x1844], R23 ;  /* 0x0018441701007387 */ /* 0x000fe20000100800 */
[----:B------:R-:W-:Y:S01]  /*1a110*/  @!P5 IMAD.IADD R8, R8, 0x1, -R4 ;  /* 0x000000010808d824 */ /* 0x000fe200078e0a04 */
[----:B------:R-:W-:Y:S01]  /*1a120*/  ISETP.GT.U32.AND P1, PT, R4, R9, PT ;  /* 0x000000090400720c */ /* 0x000fe20003f24070 */
[----:B------:R-:W-:-:S02]  /*1a130*/  VIADD R6, R0, 0xc ;  /* 0x0000000c00067836 */ /* 0x000fc40000000000 */
[----:B------:R-:W-:Y:S01]  /*1a140*/  VIADD R5, R0, 0xb ;  /* 0x0000000b00057836 */ /* 0x000fe20000000000 */
[----:B------:R-:W-:Y:S01]  /*1a150*/  ISETP.GT.U32.AND P5, PT, R4, R8, PT ;  /* 0x000000080400720c */ /* 0x000fe20003fa4070 */
[----:B------:R-:W-:Y:S01]  /*1a160*/  @!P0 IMAD.MOV R24, RZ, RZ, -R24 ;  /* 0x000000ffff188224 */ /* 0x000fe200078e0a18 */
[----:B------:R-:W-:Y:S01]  /*1a170*/  IABS R11, R6 ;  /* 0x00000006000b7213 */ /* 0x000fe20000000000 */
[----:B------:R-:W-:Y:S01]  /*1a180*/  VIADD R13, R0, 0xa ;  /* 0x0000000a000d7836 */ /* 0x000fe20000000000 */
[----:B------:R-:W-:Y:S01]  /*1a190*/  IABS R12, R5 ;  /* 0x00000005000c7213 */ /* 0x000fe20000000000 */
[--C-:B------:R-:W-:Y:S01]  /*1a1a0*/  @!P4 IMAD.IADD R19, R19, 0x1, -R4.reuse ;  /* 0x000000011313c824 */ /* 0x100fe200078e0a04 */
[----:B------:R-:W-:Y:S01]  /*1a1b0*/  ISETP.GE.AND P3, PT, R6, RZ, PT ;  /* 0x000000ff0600720c */ /* 0x000fe20003f66270 */
[----:B------:R-:W-:Y:S01]  /*1a1c0*/  IMAD.HI.U32 R6, R2, R11, RZ ;  /* 0x0000000b02067227 */ /* 0x000fe200078e00ff */
[----:B------:R-:W-:Y:S01]  /*1a1d0*/  ISETP.GE.AND P0, PT, R10, RZ, PT ;  /* 0x000000ff0a00720c */ /* 0x000fe20003f06270 */
[----:B------:R-:W-:Y:S01]  /*1a1e0*/  STL [R1+0x1848], R24 ;  /* 0x0018481801007387 */ /* 0x000fe20000100800 */
[----:B------:R-:W-:Y:S01]  /*1a1f0*/  ISETP.GE.AND P4, PT, R5, RZ, PT ;  /* 0x000000ff0500720c */ /* 0x000fe20003f86270 */
[----:B------:R-:W-:-:S02]  /*1a200*/  @!P1 IMAD.IADD R9, R9, 0x1, -R4 ;  /* 0x0000000109099824 */ /* 0x000fc400078e0a04 */
[----:B------:R-:W-:Y:S01]  /*1a210*/  @!P6 IMAD.MOV R19, RZ, RZ, -R19 ;  /* 0x000000ffff13e224 */ /* 0x000fe200078e0a13 */
[----:B------:R-:W-:Y:S01]  /*1a220*/  STL [R1+0x184c], R25 ;  /* 0x00184c1901007387 */ /* 0x000fe20000100800 */
[----:B------:R-:W-:Y:S01]  /*1a230*/  IMAD.HI.U32 R10, R2, R12, RZ ;  /* 0x0000000c020a7227 */ /* 0x000fe200078e00ff */
[----:B------:R-:W-:Y:S02]  /*1a240*/  ISETP.GT.U32.AND P6, PT, R4, R9, PT ;  /* 0x000000090400720c */ /* 0x000fe40003fc4070 */
[----:B------:R-:W-:Y:S01]  /*1a250*/  STL [R1+0x1850], R19 ;  /* 0x0018501301007387 */ /* 0x000fe20000100800 */
[----:B------:R-:W-:Y:S02]  /*1a260*/  IMAD.MOV R6, RZ, RZ, -R6 ;  /* 0x000000ffff067224 */ /* 0x000fe400078e0a06 */
[----:B------:R-:W-:Y:S01]  /*1a270*/  @!P5 IMAD.IADD R8, R8, 0x1, -R4 ;  /* 0x000000010808d824 */ /* 0x000fe200078e0a04 */
[----:B------:R-:W-:Y:S01]  /*1a280*/  ISETP.GE.AND P5, PT, R13, RZ, PT ;  /* 0x000000ff0d00720c */ /* 0x000fe20003fa6270 */
[----:B------:R-:W-:Y:S01]  /*1a290*/  IMAD.MOV R10, RZ, RZ, -R10 ;  /* 0x000000ffff0a7224 */ /* 0x000fe200078e0a0a */
[----:B------:R-:W-:Y:S01]  /*1a2a0*/  IABS R13, R13 ;  /* 0x0000000d000d7213 */ /* 0x000fe20000000000 */
[----:B------:R-:W-:-:S02]  /*1a2b0*/  IMAD R11, R4, R6, R11 ;  /* 0x00000006040b7224 */ /* 0x000fc400078e020b */
[C---:B------:R-:W-:Y:S02]  /*1a2c0*/  IMAD R12, R4.reuse, R10, R12 ;  /* 0x0000000a040c7224 */ /* 0x040fe400078e020c */
[----:B------:R-:W-:Y:S01]  /*1a2d0*/  @!P2 IMAD.MOV R8, RZ, RZ, -R8 ;  /* 0x000000ffff08a224 */ /* 0x000fe200078e0a08 */
[----:B------:R-:W-:Y:S01]  /*1a2e0*/  ISETP.GT.U32.AND P2, PT, R4, R11, PT ;  /* 0x0000000b0400720c */ /* 0x000fe20003f44070 */
[----:B------:R-:W-:-:S03]  /*1a2f0*/  IMAD.HI.U32 R26, R2, R13, RZ ;  /* 0x0000000d021a7227 */ /* 0x000fc600078e00ff */
[----:B------:R-:W-:Y:S01]  /*1a300*/  STL [R1+0x1854], R8 ;  /* 0x0018540801007387 */ /* 0x000fe20000100800 */
[----:B------:R-:W-:Y:S01]  /*1a310*/  @!P6 IMAD.IADD R9, R9, 0x1, -R4 ;  /* 0x000000010909e824 */ /* 0x000fe200078e0a04 */
[----:B------:R-:W-:Y:S01]  /*1a320*/  ISETP.GT.U32.AND P6, PT, R4, R12, PT ;  /* 0x0000000c0400720c */ /* 0x000fe20003fc4070 */
[----:B------:R-:W-:Y:S02]  /*1a330*/  IMAD.MOV R26, RZ, RZ, -R26 ;  /* 0x000000ffff1a7224 */ /* 0x000fe400078e0a1a */
[----:B------:R-:W-:Y:S02]  /*1a340*/  VIADD R15, R0, 0x9 ;  /* 0x00000009000f7836 */ /* 0x000fe40000000000 */
[----:B------:R-:W-:Y:S02]  /*1a350*/  IMAD R13, R4, R26, R13 ;  /* 0x0000001a040d7224 */ /* 0x000fe400078e020d */
[C---:B------:R-:W-:Y:S01]  /*1a360*/  VIADD R5, R0.reuse, 0x8 ;  /* 0x0000000800057836 */ /* 0x040fe20000000000 */
[----:B------:R-:W-:Y:S01]  /*1a370*/  ISETP.GE.AND P1, PT, R15, RZ, PT ;  /* 0x000000ff0f00720c */ /* 0x000fe20003f26270 */
[--C-:B------:R-:W-:Y:S01]  /*1a380*/  @!P2 IMAD.IADD R11, R11, 0x1, -R4.reuse ;  /* 0x000000010b0ba824 */ /* 0x100fe200078e0a04 */
[----:B------:R-:W-:Y:S01]  /*1a390*/  IABS R15, R15 ;  /* 0x0000000f000f7213 */ /* 0x000fe20000000000 */
[----:B------:R-:W-:Y:S01]  /*1a3a0*/  VIADD R10, R0, 0x7 ;  /* 0x00000007000a7836 */ /* 0x000fe20000000000 */
[----:B------:R-:W-:Y:S01]  /*1a3b0*/  ISETP.GT.U32.AND P2, PT, R4, R13, PT ;  /* 0x0000000d0400720c */ /* 0x000fe20003f44070 */
[----:B------:R-:W-:Y:S01]  /*1a3c0*/  @!P6 IMAD.IADD R12, R12, 0x1, -R4 ;  /* 0x000000010c0ce824 */ /* 0x000fe200078e0a04 */
[----:B------:R-:W-:Y:S01]  /*1a3d0*/  IABS R16, R5 ;  /* 0x0000000500107213 */ /* 0x000fe20000000000 */
[----:B------:R-:W-:Y:S01]  /*1a3e0*/  IMAD.HI.U32 R18, R2, R15, RZ ;  /* 0x0000000f02127227 */ /* 0x000fe200078e00ff */
[----:B------:R-:W-:-:S02]  /*1a3f0*/  ISETP.GT.U32.AND P6, PT, R4, R11, PT ;  /* 0x0000000b0400720c */ /* 0x000fc40003fc4070 */
[----:B------:R-:W-:Y:S01]  /*1a400*/  IABS R14, R10 ;  /* 0x0000000a000e7213 */ /* 0x000fe20000000000 */
[----:B------:R-:W-:Y:S02]  /*1a410*/  IMAD.MOV R18, RZ, RZ, -R18 ;  /* 0x000000ffff127224 */ /* 0x000fe400078e0a12 */
[----:B------:R-:W-:-:S04]  /*1a420*/  IMAD.HI.U32 R27, R2, R16, RZ ;  /* 0x00000010021b7227 */ /* 0x000fc800078e00ff */
[C---:B------:R-:W-:Y:S02]  /*1a430*/  IMAD R15, R4.reuse, R18, R15 ;  /* 0x00000012040f7224 */ /* 0x040fe400078e020f */
[----:B------:R-:W-:Y:S02]  /*1a440*/  IMAD.MOV R27, RZ, RZ, -R27 ;  /* 0x000000ffff1b7224 */ /* 0x000fe400078e0a1b */
[----:B------:R-:W-:Y:S01]  /*1a450*/  @!P2 IMAD.IADD R13, R13, 0x1, -R4 ;  /* 0x000000010d0da824 */ /* 0x000fe200078e0a04 */
[----:B------:R-:W-:Y:S01]  /*1a460*/  ISETP.GT.U32.AND P2, PT, R4, R12, PT ;  /* 0x0000000c0400720c */ /* 0x000fe20003f44070 */
[----:B------:R-:W-:-:S04]  /*1a470*/  IMAD.HI.U32 R26, R2, R14, RZ ;  /* 0x0000000e021a7227 */ /* 0x000fc800078e00ff */
[C---:B------:R-:W-:Y:S02]  /*1a480*/  IMAD R16, R4.reuse, R27, R16 ;  /* 0x0000001b04107224 */ /* 0x040fe400078e0210 */
[----:B------:R-:W-:Y:S01]  /*1a490*/  @!P6 IMAD.IADD R11, R11, 0x1, -R4 ;  /* 0x000000010b0be824 */ /* 0x000fe200078e0a04 */
[C---:B------:R-:W-:Y:S01]  /*1a4a0*/  ISETP.GT.U32.AND P6, PT, R4.reuse, R15, PT ;  /* 0x0000000f0400720c */ /* 0x040fe20003fc4070 */
[----:B------:R-:W-:Y:S02]  /*1a4b0*/  IMAD.MOV R26, RZ, RZ, -R26 ;  /* 0x000000ffff1a7224 */ /* 0x000fe400078e0a1a */
[----:B------:R-:W-:Y:S01]  /*1a4c0*/  @!P3 IMAD.MOV R11, RZ, RZ, -R11 ;  /* 0x000000ffff0bb224 */ /* 0x000fe200078e0a0b */
[C---:B------:R-:W-:Y:S01]  /*1a4d0*/  ISETP.GT.U32.AND P3, PT, R4.reuse, R16, PT ;  /* 0x000000100400720c */ /* 0x040fe20003f64070 */
[----:B------:R-:W-:Y:S02]  /*1a4e0*/  IMAD R14, R4, R26, R14 ;  /* 0x0000001a040e7224 */ /* 0x000fe400078e020e */
[----:B------:R-:W-:-:S02]  /*1a4f0*/  @!P2 IMAD.IADD R12, R12, 0x1, -R4 ;  /* 0x000000010c0ca824 */ /* 0x000fc400078e0a04 */
[----:B------:R-:W-:Y:S01]  /*1a500*/  VIADD R17, R0, 0x6 ;  /* 0x0000000600117836 */ /* 0x000fe20000000000 */
[C---:B------:R-:W-:Y:S01]  /*1a510*/  ISETP.GT.U32.AND P2, PT, R4.reuse, R14, PT ;  /* 0x0000000e0400720c */ /* 0x040fe20003f44070 */
[----:B------:R-:W-:Y:S02]  /*1a520*/  @!P4 IMAD.MOV R12, RZ, RZ, -R12 ;  /* 0x000000ffff0cc224 */ /* 0x000fe400078e0a0c */
[--C-:B------:R-:W-:Y:S01]  /*1a530*/  @!P6 IMAD.IADD R15, R15, 0x1, -R4.reuse ;  /* 0x000000010f0fe824 */ /* 0x100fe200078e0a04 */
[----:B------:R-:W-:Y:S01]  /*1a540*/  IABS R6, R17 ;  /* 0x0000001100067213 */ /* 0x000fe20000000000 */
[----:B------:R-:W-:Y:S01]  /*1a550*/  @!P0 IMAD.MOV R9, RZ, RZ, -R9 ;  /* 0x000000ffff098224 */ /* 0x000fe200078e0a09 */
[----:B------:R-:W-:Y:S01]  /*1a560*/  ISETP.GT.U32.AND P0, PT, R4, R13, PT ;  /* 0x0000000d0400720c */ /* 0x000fe20003f04070 */
[----:B------:R-:W-:Y:S01]  /*1a570*/  @!P3 IMAD.IADD R16, R16, 0x1, -R4 ;  /* 0x000000011010b824 */ /* 0x000fe200078e0a04 */
[----:B------:R-:W-:Y:S01]  /*1a580*/  ISETP.GT.U32.AND P3, PT, R4, R15, PT ;  /* 0x0000000f0400720c */ /* 0x000fe20003f64070 */
[----:B0-----:R-:W-:Y:S01]  /*1a590*/  VIADD R20, R0, 0x3 ;  /* 0x0000000300147836 */ /* 0x001fe20000000000 */
[----:B------:R0:W-:Y:S01]  /*1a5a0*/  STL [R1+0x1858], R9 ;  /* 0x0018580901007387 */ /* 0x0001e20000100800 */
[----:B------:R-:W-:Y:S01]  /*1a5b0*/  IMAD.HI.U32 R18, R2, R6, RZ ;  /* 0x0000000602127227 */ /* 0x000fe200078e00ff */
[----:B------:R-:W-:-:S02]  /*1a5c0*/  ISETP.GE.AND P6, PT, R5, RZ, PT ;  /* 0x000000ff0500720c */ /* 0x000fc40003fc6270 */
[----:B-1----:R-:W-:Y:S01]  /*1a5d0*/  IABS R22, R20 ;  /* 0x0000001400167213 */ /* 0x002fe20000000000 */
[----:B------:R-:W-:Y:S01]  /*1a5e0*/  @!P2 IMAD.IADD R14, R14, 0x1, -R4 ;  /* 0x000000010e0ea824 */ /* 0x000fe200078e0a04 */
[----:B------:R-:W-:Y:S01]  /*1a5f0*/  ISETP.GT.U32.AND P2, PT, R4, R16, PT ;  /* 0x000000100400720c */ /* 0x000fe20003f44070 */
[----:B------:R-:W-:Y:S01]  /*1a600*/  IMAD.MOV R18, RZ, RZ, -R18 ;  /* 0x000000ffff127224 */ /* 0x000fe200078e0a12 */
[----:B------:R-:W-:Y:S01]  /*1a610*/  STL [R1+0x185c], R11 ;  /* 0x00185c0b01007387 */ /* 0x000fe20000100800 */
[----:B------:R-:W-:Y:S01]  /*1a620*/  VIADD R28, R0, 0x5 ;  /* 0x00000005001c7836 */ /* 0x000fe20000000000 */
[----:B------:R-:W-:Y:S01]  /*1a630*/  ISETP.GT.U32.AND P4, PT, R4, R14, PT ;  /* 0x0000000e0400720c */ /* 0x000fe20003f84070 */
[----:B------:R-:W-:Y:S01]  /*1a640*/  @!P3 IMAD.IADD R15, R15, 0x1, -R4 ;  /* 0x000000010f0fb824 */ /* 0x000fe200078e0a04 */
[----:B------:R-:W-:Y:S01]  /*1a650*/  ISETP.GE.AND P3, PT, R10, RZ, PT ;  /* 0x000000ff0a00720c */ /* 0x000fe20003f66270 */
[----:B------:R-:W-:Y:S01]  /*1a660*/  IMAD R6, R4, R18, R6 ;  /* 0x0000001204067224 */ /* 0x000fe200078e0206 */
[----:B------:R-:W-:Y:S01]  /*1a670*/  IABS R29, R28 ;  /* 0x0000001c001d7213 */ /* 0x000fe20000000000 */
[----:B------:R-:W-:Y:S01]  /*1a680*/  @!P0 IMAD.IADD R13, R13, 0x1, -R4 ;  /* 0x000000010d0d8824 */ /* 0x000fe200078e0a04 */
[----:B------:R-:W-:Y:S01]  /*1a690*/  STL [R1+0x1860], R12 ;  /* 0x0018600c01007387 */ /* 0x000fe20000100800 */
[----:B------:R-:W-:Y:S01]  /*1a6a0*/  VIADD R27, R0, 0x4 ;  /* 0x00000004001b7836 */ /* 0x000fe20000000000 */
[----:B------:R-:W-:Y:S01]  /*1a6b0*/  ISETP.GT.U32.AND P0, PT, R4, R6, PT ;  /* 0x000000060400720c */ /* 0x000fe20003f04070 */
[----:B------:R-:W-:-:S03]  /*1a6c0*/  IMAD.HI.U32 R26, R2, R29, RZ ;  /* 0x0000001d021a7227 */ /* 0x000fc600078e00ff */
[----:B------:R-:W-:Y:S01]  /*1a6d0*/  IABS R18, R27 ;  /* 0x0000001b00127213 */ /* 0x000fe20000000000 */
[----:B------:R-:W-:Y:S01]  /*1a6e0*/  @!P4 IMAD.IADD R14, R14, 0x1, -R4 ;  /* 0x000000010e0ec824 */ /* 0x000fe200078e0a04 */
[----:B------:R-:W-:Y:S01]  /*1a6f0*/  ISETP.GE.AND P4, PT, R17, RZ, PT ;  /* 0x000000ff1100720c */ /* 0x000fe20003f86270 */
[----:B------:R-:W-:Y:S02]  /*1a700*/  IMAD.MOV R21, RZ, RZ, -R26 ;  /* 0x000000ffff157224 */ /* 0x000fe400078e0a1a */
[----:B------:R-:W-:Y:S01]  /*1a710*/  @!P3 IMAD.MOV R14, RZ, RZ, -R14 ;  /* 0x000000ffff0eb224 */ /* 0x000fe200078e0a0e */
[----:B------:R-:W-:Y:S01]  /*1a720*/  ISETP.GE.AND P3, PT, R20, RZ, PT ;  /* 0x000000ff1400720c */ /* 0x000fe20003f66270 */
[----:B0-----:R-:W-:Y:S01]  /*1a730*/  IMAD.HI.U32 R9, R2, R18, RZ ;  /* 0x0000001202097227 */ /* 0x001fe200078e00ff */
[----:B------:R-:W0:Y:S03]  /*1a740*/  S2R R20, SR_TID.X ;  /* 0x0000000000147919 */ /* 0x000e260000002100 */
[----:B------:R-:W-:-:S02]  /*1a750*/  @!P0 IMAD.IADD R6, R6, 0x1, -R4 ;  /* 0x0000000106068824 */ /* 0x000fc400078e0a04 */
[----:B------:R-:W-:Y:S02]  /*1a760*/  IMAD.MOV.U32 R26, RZ, RZ, R22 ;  /* 0x000000ffff1a7224 */ /* 0x000fe400078e0016 */
[C---:B------:R-:W-:Y:S01]  /*1a770*/  IMAD R5, R4.reuse, R21, R29 ;  /* 0x0000001504057224 */ /* 0x040fe200078e021d */
[----:B------:R-:W-:Y:S01]  /*1a780*/  ISETP.GT.U32.AND P0, PT, R4, R6, PT ;  /* 0x000000060400720c */ /* 0x000fe20003f04070 */
[----:B------:R-:W-:Y:S02]  /*1a790*/  IMAD.MOV R29, RZ, RZ, -R9 ;  /* 0x000000ffff1d7224 */ /* 0x000fe400078e0a09 */
[----:B------:R-:W-:-:S04]  /*1a7a0*/  IMAD.HI.U32 R8, R2, R26, RZ ;  /* 0x0000001a02087227 */ /* 0x000fc800078e00ff */
[C---:B------:R-:W-:Y:S02]  /*1a7b0*/  IMAD R18, R4.reuse, R29, R18 ;  /* 0x0000001d04127224 */ /* 0x040fe400078e0212 */
[----:B------:R-:W-:Y:S02]  /*1a7c0*/  IMAD.MOV R29, RZ, RZ, -R8 ;  /* 0x000000ffff1d7224 */ /* 0x000fe400078e0a08 */
[----:B------:R-:W-:Y:S01]  /*1a7d0*/  @!P5 IMAD.MOV R13, RZ, RZ, -R13 ;  /* 0x000000ffff0dd224 */ /* 0x000fe200078e0a0d */
[C---:B------:R-:W-:Y:S01]  /*1a7e0*/  ISETP.GT.U32.AND P5, PT, R4.reuse, R5, PT ;  /* 0x000000050400720c */ /* 0x040fe20003fa4070 */
[----:B------:R-:W-:Y:S02]  /*1a7f0*/  IMAD R10, R4, R29, R26 ;  /* 0x0000001d040a7224 */ /* 0x000fe400078e021a */
[--C-:B------:R-:W-:Y:S01]  /*1a800*/  @!P0 IMAD.IADD R6, R6, 0x1, -R4.reuse ;  /* 0x0000000106068824 */ /* 0x100fe200078e0a04 */
[----:B------:R-:W-:Y:S01]  /*1a810*/  STL [R1+0x1864], R13 ;  /* 0x0018640d01007387 */ /* 0x000fe20000100800 */
[----:B------:R-:W-:Y:S01]  /*1a820*/  VIADD R26, R0, 0x2 ;  /* 0x00000002001a7836 */ /* 0x000fe20000000000 */
[----:B------:R-:W-:Y:S01]  /*1a830*/  ISETP.GT.U32.AND P0, PT, R4, R10, PT ;  /* 0x0000000a0400720c */ /* 0x000fe20003f04070 */
[----:B------:R-:W-:Y:S01]  /*1a840*/  @!P2 IMAD.IADD R16, R16, 0x1, -R4 ;  /* 0x000000011010a824 */ /* 0x000fe200078e0a04 */
[----:B------:R-:W-:Y:S01]  /*1a850*/  ISETP.GT.U32.AND P2, PT, R4, R18, PT ;  /* 0x000000120400720c */ /* 0x000fe20003f44070 */
[----:B------:R-:W-:Y:S01]  /*1a860*/  VIADD R17, R0, 0x1 ;  /* 0x0000000100117836 */ /* 0x000fe20000000000 */
[----:B------:R-:W-:Y:S01]  /*1a870*/  IABS R8, R26 ;  /* 0x0000001a00087213 */ /* 0x000fe20000000000 */
[----:B------:R1:W-:Y:S01]  /*1a880*/  STL [R1+0x17bc], R0 ;  /* 0x0017bc0001007387 */ /* 0x0003e20000100800 */
[----:B0-----:R-:W-:Y:S01]  /*1a890*/  SHF.R.U32.HI R20, RZ, 0x4, R20 ;  /* 0x00000004ff147819 */ /* 0x001fe20000011614 */
[----:B------:R-:W-:Y:S01]  /*1a8a0*/  @!P5 IMAD.IADD R5, R5, 0x1, -R4 ;  /* 0x000000010505d824 */ /* 0x000fe200078e0a04 */
[----:B------:R-:W-:Y:S01]  /*1a8b0*/  ISETP.GE.AND P5, PT, R28, RZ, PT ;  /* 0x000000ff1c00720c */ /* 0x000fe20003fa6270 */
[----:B------:R-:W-:Y:S01]  /*1a8c0*/  IMAD.MOV.U32 R28, RZ, RZ, R8 ;  /* 0x000000ffff1c7224 */ /* 0x000fe200078e0008 */
[----:B------:R-:W-:Y:S01]  /*1a8d0*/  SGXT.U32 R20, R20, 0x2 ;  /* 0x000000021414781a */ /* 0x000fe20000000000 */
[----:B------:R-:W-:Y:S01]  /*1a8e0*/  @!P1 IMAD.MOV R15, RZ, RZ, -R15 ;  /* 0x000000ffff0f9224 */ /* 0x000fe200078e0a0f */
[----:B------:R-:W-:Y:S01]  /*1a8f0*/  IABS R29, R17 ;  /* 0x00000011001d7213 */ /* 0x000fe20000000000 */
[----:B------:R-:W-:Y:S01]  /*1a900*/  @!P0 IMAD.IADD R10, R10, 0x1, -R4 ;  /* 0x000000010a0a8824 */ /* 0x000fe200078e0a04 */
[----:B------:R-:W-:Y:S01]  /*1a910*/  LOP3.LUT R20, R20, 0x38, RZ, 0xfc, !PT ;  /* 0x0000003814147812 */ /* 0x000fe200078efcff */
[----:B-1----:R-:W-:Y:S01]  /*1a920*/  IMAD.HI.U32 R0, R2, R28, RZ ;  /* 0x0000001c02007227 */ /* 0x002fe200078e00ff */
[----:B------:R-:W-:Y:S01]  /*1a930*/  ISETP.GT.U32.AND P0, PT, R4, R5, PT ;  /* 0x000000050400720c */ /* 0x000fe20003f04070 */
[----:B------:R-:W-:Y:S02]  /*1a940*/  STL [R1+0x1868], R15 ;  /* 0x0018680f01007387 */ /* 0x000fe40000100800 */
[----:B------:R-:W-:-:S02]  /*1a950*/  IMAD R9, R20, UR6, RZ ;  /* 0x0000000614097c24 */ /* 0x000fc4000f8e02ff */
[----:B------:R-:W0:Y:S01]  /*1a960*/  S2R R20, SR_TID.X ;  /* 0x0000000000147919 */ /* 0x000e220000002100 */
[----:B------:R-:W-:Y:S01]  /*1a970*/  @!P2 IMAD.IADD R18, R18, 0x1, -R4 ;  /* 0x000000011212a824 */ /* 0x000fe200078e0a04 */
[----:B------:R-:W-:Y:S01]  /*1a980*/  ISETP.GE.AND P2, PT, R27, RZ, PT ;  /* 0x000000ff1b00720c */ /* 0x000fe20003f46270 */
[----:B------:R-:W-:-:S03]  /*1a990*/  IMAD.HI.U32 R27, R2, R29, RZ ;  /* 0x0000001d021b7227 */ /* 0x000fc600078e00ff */
[C---:B------:R-:W-:Y:S01]  /*1a9a0*/  ISETP.GT.U32.AND P1, PT, R4.reuse, R18, PT ;  /* 0x000000120400720c */ /* 0x040fe20003f24070 */
[----:B------:R-:W-:Y:S02]  /*1a9b0*/  IMAD.MOV R2, RZ, RZ, -R0 ;  /* 0x000000ffff027224 */ /* 0x000fe400078e0a00 */
[----:B------:R-:W-:Y:S01]  /*1a9c0*/  @!P6 IMAD.MOV R16, RZ, RZ, -R16 ;  /* 0x000000ffff10e224 */ /* 0x000fe200078e0a10 */
[C---:B------:R-:W-:Y:S01]  /*1a9d0*/  ISETP.GT.U32.AND P6, PT, R4.reuse, R10, PT ;  /* 0x0000000a0400720c */ /* 0x040fe20003fc4070 */
[C---:B------:R-:W-:Y:S02]  /*1a9e0*/  IMAD R28, R4.reuse, R2, R28 ;  /* 0x00000002041c7224 */ /* 0x040fe400078e021c */
[----:B------:R-:W-:Y:S01]  /*1a9f0*/  @!P4 IMAD.MOV R6, RZ, RZ, -R6 ;  /* 0x000000ffff06c224 */ /* 0x000fe200078e0a06 */
[----:B------:R-:W-:Y:S01]  /*1aa00*/  STL [R1+0x186c], R16 ;  /* 0x00186c1001007387 */ /* 0x000fe20000100800 */
[--C-:B------:R-:W-:Y:S01]  /*1aa10*/  @!P0 IMAD.IADD R5, R5, 0x1, -R4.reuse ;  /* 0x0000000105058824 */ /* 0x100fe200078e0a04 */
[----:B------:R-:W-:Y:S01]  /*1aa20*/  ISETP.GT.U32.AND P0, PT, R4, R28, PT ;  /* 0x0000001c0400720c */ /* 0x000fe20003f04070 */
[----:B------:R-:W-:Y:S01]  /*1aa30*/  IMAD R0, RZ, RZ, -UR6 ;  /* 0x80000006ff007e24 */ /* 0x000fe2000f8e02ff */
[----:B------:R-:W-:Y:S01]  /*1aa40*/  STL [R1+0x1870], R14 ;  /* 0x0018700e01007387 */ /* 0x000fe20000100800 */
[----:B------:R-:W-:Y:S01]  /*1aa50*/  IMAD.MOV R27, RZ, RZ, -R27 ;  /* 0x000000ffff1b7224 */ /* 0x000fe200078e0a1b */
[----:B------:R-:W-:Y:S01]  /*1aa60*/  ISETP.GE.AND P4, PT, R26, RZ, PT ;  /* 0x000000ff1a00720c */ /* 0x000fe20003f86270 */
[--C-:B------:R-:W-:Y:S01]  /*1aa70*/  @!P1 IMAD.IADD R18, R18, 0x1, -R4.reuse ;  /* 0x0000000112129824 */ /* 0x100fe200078e0a04 */
[----:B------:R1:W-:Y:S01]  /*1aa80*/  STL [R1+0x1874], R6 ;  /* 0x0018740601007387 */ /* 0x0003e20000100800 */
[----:B------:R-:W-:Y:S01]  /*1aa90*/  IMAD R29, R4, R27, R29 ;  /* 0x0000001b041d7224 */ /* 0x000fe200078e021d */
[----:B------:R-:W-:Y:S01]  /*1aaa0*/  ISETP.GE.AND P1, PT, R17, RZ, PT ;  /* 0x000000ff1100720c */ /* 0x000fe20003f26270 */
[----:B------:R-:W-:-:S03]  /*1aab0*/  @!P6 IMAD.IADD R10, R10, 0x1, -R4 ;  /* 0x000000010a0ae824 */ /* 0x000fc600078e0a04 */
[----:B------:R-:W-:Y:S01]  /*1aac0*/  ISETP.GT.U32.AND P6, PT, R4, R29, PT ;  /* 0x0000001d0400720c */ /* 0x000fe20003fc4070 */
[----:B------:R-:W-:Y:S02]  /*1aad0*/  @!P0 IMAD.IADD R28, R28, 0x1, -R4 ;  /* 0x000000011c1c8824 */ /* 0x000fe400078e0a04 */
[----:B-1----:R-:W-:Y:S01]  /*1aae0*/  IMAD R6, R0, 0x4, R9 ;  /* 0x0000000400067824 */ /* 0x002fe200078e0209 */
[----:B0-----:R-:W-:Y:S01]  /*1aaf0*/  SHF.R.S32.HI R17, RZ, 0x2, R20 ;  /* 0x00000002ff117819 */ /* 0x001fe20000011414 */
[----:B------:R-:W-:Y:S01]  /*1ab00*/  IMAD.SHL.U32 R2, R20, 0x10, RZ ;  /* 0x0000001014027824 */ /* 0x000fe200078e00ff */
[----:B------:R-:W-:Y:S01]  /*1ab10*/  ISETP.GT.U32.AND P0, PT, R4, R28, PT ;  /* 0x0000001c0400720c */ /* 0x000fe20003f04070 */
[C---:B------:R-:W-:Y:S01]  /*1ab20*/  IMAD.SHL.U32 R8, R20.reuse, 0x20, RZ ;  /* 0x0000002014087824 */ /* 0x040fe200078e00ff */
[----:B------:R0:W-:Y:S01]  /*1ab30*/  STL [R1+0x17a0], R6 ;  /* 0x0017a00601007387 */ /* 0x0001e20000100800 */
[----:B------:R-:W-:Y:S01]  /*1ab40*/  SGXT R17, R17, 0x1 ;  /* 0x000000011111781a */ /* 0x000fe20000000200 */
[C---:B------:R-:W-:Y:S01]  /*1ab50*/  IMAD.SHL.U32 R26, R20.reuse, 0x2, RZ ;  /* 0x00000002141a7824 */ /* 0x040fe200078e00ff */
[----:B------:R-:W-:Y:S01]  /*1ab60*/  LOP3.LUT R27, R20, 0x7, RZ, 0xc0, !PT ;  /* 0x00000007141b7812 */ /* 0x000fe200078ec0ff */
[----:B------:R1:W-:Y:S01]  /*1ab70*/  STL [R1+0x17ac], R2 ;  /* 0x0017ac0201007387 */ /* 0x0003e20000100800 */
[----:B------:R-:W-:Y:S01]  /*1ab80*/  LOP3.LUT R17, R17, 0x90, RZ, 0xc0, !PT ;  /* 0x0000009011117812 */ /* 0x000fe200078ec0ff */
[----:B------:R-:W-:-:S02]  /*1ab90*/  @!P6 IMAD.IADD R29, R29, 0x1, -R4 ;  /* 0x000000011d1de824 */ /* 0x000fc400078e0a04 */
[----:B------:R-:W-:Y:S01]  /*1aba0*/  IMAD R27, R27, 0x90, RZ ;  /* 0x000000901b1b7824 */ /* 0x000fe200078e02ff */
[----:B------:R-:W-:Y:S01]  /*1abb0*/  LOP3.LUT R17, R17, 0x60, R8, 0xf8, !PT ;  /* 0x0000006011117812 */ /* 0x000fe200078ef808 */
[----:B0-----:R-:W-:Y:S01]  /*1abc0*/  IMAD R6, R0, 0x4, R6 ;  /* 0x0000000400067824 */ /* 0x001fe200078e0206 */
[----:B------:R-:W-:Y:S01]  /*1abd0*/  ISETP.GT.U32.AND P6, PT, R4, R29, PT ;  /* 0x0000001d0400720c */ /* 0x000fe20003fc4070 */
[----:B------:R-:W-:Y:S01]  /*1abe0*/  @!P0 IMAD.IADD R28, R28, 0x1, -R4 ;  /* 0x000000011c1c8824 */ /* 0x000fe200078e0a04 */
[----:B------:R-:W-:Y:S02]  /*1abf0*/  LOP3.LUT R17, R17, 0x10, R26, 0x78, !PT ;  /* 0x0000001011117812 */ /* 0x000fe400078e781a */
[----:B------:R0:W-:Y:S01]  /*1ac00*/  STL [R1+0x17a4], R6 ;  /* 0x0017a40601007387 */ /* 0x0001e20000100800 */
[----:B-1----:R-:W-:Y:S02]  /*1ac10*/  LOP3.LUT R2, R2, 0x100, RZ, 0xc0, !PT ;  /* 0x0000010002027812 */ /* 0x002fe400078ec0ff */
[----:B------:R-:W-:Y:S01]  /*1ac20*/  ISETP.GE.AND P0, PT, R7, RZ, PT ;  /* 0x000000ff0700720c */ /* 0x000fe20003f06270 */
[----:B0-----:R-:W-:-:S05]  /*1ac30*/  IMAD R6, R0, 0x4, R6 ;  /* 0x0000000400067824 */ /* 0x001fca00078e0206 */
[----:B------:R0:W-:Y:S02]  /*1ac40*/  STL [R1+0x1748], R6 ;  /* 0x0017480601007387 */ /* 0x0001e40000100800 */
[----:B0-----:R-:W-:-:S05]  /*1ac50*/  IMAD R6, R0, 0x4, R6 ;  /* 0x0000000400067824 */ /* 0x001fca00078e0206 */
[----:B------:R0:W-:Y:S01]  /*1ac60*/  STL [R1+0x174c], R6 ;  /* 0x00174c0601007387 */ /* 0x0001e20000100800 */
[----:B------:R-:W-:-:S03]  /*1ac70*/  LOP3.LUT R9, R27, 0x30, R26, 0x78, !PT ;  /* 0x000000301b097812 */ /* 0x000fc600078e781a */
[----:B------:R-:W2:Y:S01]  /*1ac80*/  LDL.LU R7, [R1+0x1958] ;  /* 0x0019580001077983 */ /* 0x000ea20000300800 */
[----:B0-----:R-:W-:Y:S01]  /*1ac90*/  IMAD R6, R0, 0x4, R6 ;  /* 0x0000000400067824 */ /* 0x001fe200078e0206 */
[----:B------:R-:W-:-:S04]  /*1aca0*/  IADD3 R2, PT, PT, R17, UR5, R2 ;  /* 0x0000000511027c10 */ /* 0x000fc8000fffe002 */
[----:B------:R0:W-:Y:S04]  /*1acb0*/  STL [R1+0x175c], R6 ;  /* 0x00175c0601007387 */ /* 0x0001e80000100800 */
[----:B------:R-:W-:Y:S01]  /*1acc0*/  STL [R1+0x17b0], R9 ;  /* 0x0017b00901007387 */ /* 0x000fe20000100800 */
[----:B0-----:R-:W-:Y:S01]  /*1acd0*/  IMAD R6, R0, 0x4, R6 ;  /* 0x0000000400067824 */ /* 0x001fe200078e0206 */
[----:B------:R-:W-:-:S04]  /*1ace0*/  LOP3.LUT R8, R20, 0x3f, RZ, 0xc0, !PT ;  /* 0x0000003f14087812 */ /* 0x000fc800078ec0ff */
[----:B------:R-:W-:Y:S04]  /*1acf0*/  STL [R1+0x1758], R6 ;  /* 0x0017580601007387 */ /* 0x000fe80000100800 */
[----:B------:R0:W-:Y:S01]  /*1ad00*/  STL [R1+0x6c4], R2 ;  /* 0x0006c40201007387 */ /* 0x0001e20000100800 */
[----:B------:R-:W-:Y:S02]  /*1ad10*/  @!P5 IMAD.MOV R5, RZ, RZ, -R5 ;  /* 0x000000ffff05d224 */ /* 0x000fe400078e0a05 */
[----:B0-----:R-:W-:-:S04]  /*1ad20*/  IMAD R2, R0, 0x4, R6 ;  /* 0x0000000400027824 */ /* 0x001fc800078e0206 */
[C---:B------:R-:W-:Y:S01]  /*1ad30*/  IMAD R6, R0.reuse, 0x4, R2 ;  /* 0x0000000400067824 */ /* 0x040fe200078e0202 */
[----:B------:R3:W-:Y:S01]  /*1ad40*/  STL [R1+0x1754], R2 ;  /* 0x0017540201007387 */ /* 0x0007e20000100800 */
[----:B------:R-:W-:Y:S02]  /*1ad50*/  @!P6 IMAD.IADD R29, R29, 0x1, -R4 ;  /* 0x000000011d1de824 */ /* 0x000fe400078e0a04 */
[----:B------:R-:W-:Y:S02]  /*1ad60*/  IMAD R4, R0, 0x4, R6 ;  /* 0x0000000400047824 */ /* 0x000fe400078e0206 */
[----:B---3--:R-:W-:Y:S01]  /*1ad70*/  IMAD R2, R8, UR7, RZ ;  /* 0x0000000708027c24 */ /* 0x008fe2000f8e02ff */
[----:B------:R-:W-:Y:S04]  /*1ad80*/  STL [R1+0x1878], R5 ;  /* 0x0018780501007387 */ /* 0x000fe80000100800 */
[----:B----4-:R-:W-:Y:S01]  /*1ad90*/  LEA R2, P6, R2, UR8, 0x1 ;  /* 0x0000000802027c11 */ /* 0x010fe2000f8c08ff */
[----:B------:R-:W-:Y:S04]  /*1ada0*/  STL [R1+0x1750], R6 ;  /* 0x0017500601007387 */ /* 0x000fe80000100800 */
[----:B------:R-:W-:Y:S04]  /*1adb0*/  STL [R1+0x1764], R4 ;  /* 0x0017640401007387 */ /* 0x000fe80000100800 */
[----:B------:R0:W-:Y:S04]  /*1adc0*/  STL [R1+0x17cc], R2 ;  /* 0x0017cc0201007387 */ /* 0x0001e80000100800 */
[----:B------:R-:W3:Y:S04]  /*1add0*/  LDL.LU R27, [R1+0x7bc] ;  /* 0x0007bc00011b7983 */ /* 0x000ee80000300800 */
[----:B------:R-:W4:Y:S01]  /*1ade0*/  LDL.LU R26, [R1+0x7b8] ;  /* 0x0007b800011a7983 */ /* 0x000f220000300800 */
[----:B0-----:R-:W-:-:S05]  /*1adf0*/  IMAD R2, R0, 0x4, R4 ;  /* 0x0000000400027824 */ /* 0x001fca00078e0204 */
[----:B------:R0:W-:Y:S04]  /*1ae00*/  STL [R1+0x1760], R2 ;  /* 0x0017600201007387 */ /* 0x0001e80000100800 */
[----:B------:R-:W4:Y:S04]  /*1ae10*/  LDL.LU R17, [R1+0x7b4] ;  /* 0x0007b40001117983 */ /* 0x000f280000300800 */
[----:B0-----:R-:W4:Y:S04]  /*1ae20*/  LDL.LU R2, [R1+0x40] ;  /* 0x0000400001027983 */ /* 0x001f280000300800 */
[----:B------:R-:W4:Y:S04]  /*1ae30*/  LDL.LU R5, [R1+0x50] ;  /* 0x0000500001057983 */ /* 0x000f280000300800 */
        /* <DEDUP_REMOVED lines=8> */
[----:B------:R-:W4:Y:S01]  /*1aec0*/  LDL.LU R8, [R1+0xbc] ;  /* 0x0000bc0001087983 */ /* 0x000f220000300800 */
[----:B------:R-:W-:-:S03]  /*1aed0*/  IMAD.MOV.U32 R4, RZ, RZ, R10 ;  /* 0x000000ffff047224 */ /* 0x000fc600078e000a */
[----:B------:R-:W4:Y:S04]  /*1aee0*/  LDL.LU R19, [R1+0xf4] ;  /* 0x0000f40001137983 */ /* 0x000f280000300800 */
[----:B------:R-:W4:Y:S01]  /*1aef0*/  LDL.LU R25, [R1+0x100] ;  /* 0x0001000001197983 */ /* 0x000f220000300800 */
[----:B------:R-:W-:-:S03]  /*1af00*/  @!P2 IMAD.MOV R18, RZ, RZ, -R18 ;  /* 0x000000ffff12a224 */ /* 0x000fc600078e0a12 */
[----:B------:R-:W4:Y:S04]  /*1af10*/  LDL.LU R24, [R1+0x108] ;  /* 0x0001080001187983 */ /* 0x000f280000300800 */
[----:B------:R-:W4:Y:S01]  /*1af20*/  LDL.LU R23, [R1+0x10c] ;  /* 0x00010c0001177983 */ /* 0x000f220000300800 */
[----:B------:R-:W-:-:S03]  /*1af30*/  @!P3 IMAD.MOV R4, RZ, RZ, -R4 ;  /* 0x000000ffff04b224 */ /* 0x000fc600078e0a04 */
[----:B------:R-:W4:Y:S04]  /*1af40*/  LDL.LU R22, [R1+0x110] ;  /* 0x0001100001167983 */ /* 0x000f280000300800 */
[----:B------:R-:W4:Y:S04]  /*1af50*/  LDL.LU R21, [R1+0x114] ;  /* 0x0001140001157983 */ /* 0x000f280000300800 */
[----:B------:R-:W4:Y:S04]  /*1af60*/  LDL.LU R20, [R1+0x118] ;  /* 0x0001180001147983 */ /* 0x000f280000300800 */
[----:B------:R0:W-:Y:S04]  /*1af70*/  STL [R1+0x187c], R0 ;  /* 0x00187c0001007387 */ /* 0x0001e80000100800 */
[----:B0-----:R-:W4:Y:S04]  /*1af80*/  LDL.LU R0, [R1+0x38] ;  /* 0x0000380001007983 */ /* 0x001f280000300800 */
[----:B------:R-:W4:Y:S04]  /*1af90*/  LDL.LU R10, [R1+0x7b0] ;  /* 0x0007b000010a7983 */ /* 0x000f280000300800 */
[----:B------:R0:W-:Y:S04]  /*1afa0*/  STL [R1+0x1880], R18 ;  /* 0x0018801201007387 */ /* 0x0001e80000100800 */
[----:B0-----:R-:W4:Y:S04]  /*1afb0*/  LDL.LU R18, [R1+0x7a8] ;  /* 0x0007a80001127983 */ /* 0x001f280000300800 */
[----:B------:R0:W-:Y:S04]  /*1afc0*/  STL [R1+0x1884], R4 ;  /* 0x0018840401007387 */ /* 0x0001e80000100800 */
[----:B0-----:R-:W4:Y:S01]  /*1afd0*/  LDL.LU R4, [R1+0x7ac] ;  /* 0x0007ac0001047983 */ /* 0x001f220000300800 */
[----:B------:R-:W-:-:S02]  /*1afe0*/  @!P4 IMAD.MOV R28, RZ, RZ, -R28 ;  /* 0x000000ffff1cc224 */ /* 0x000fc400078e0a1c */
[----:B------:R-:W-:Y:S02]  /*1aff0*/  @!P1 IMAD.MOV R29, RZ, RZ, -R29 ;  /* 0x000000ffff1d9224 */ /* 0x000fe400078e0a1d */
[----:B------:R-:W-:Y:S01]  /*1b000*/  @!P0 IMAD.MOV R3, RZ, RZ, -R3 ;  /* 0x000000ffff038224 */ /* 0x000fe200078e0a03 */
[----:B------:R-:W-:Y:S04]  /*1b010*/  STL [R1+0x1888], R28 ;  /* 0x0018881c01007387 */ /* 0x000fe80000100800 */
[----:B------:R-:W-:Y:S04]  /*1b020*/  STL [R1+0x188c], R29 ;  /* 0x00188c1d01007387 */ /* 0x000fe80000100800 */
[----:B------:R0:W-:Y:S01]  /*1b030*/  STL [R1+0x1890], R3 ;  /* 0x0018900301007387 */ /* 0x0001e20000100800 */
[----:B--2---:R-:W-:-:S02]  /*1b040*/  ISETP.NE.AND P5, PT, R7, RZ, PT ;  /* 0x000000ff0700720c */ /* 0x004fc40003fa5270 */
[----:B------:R-:W-:-:S04]  /*1b050*/  LOP3.LUT R7, RZ, R7, RZ, 0x33, !PT ;  /* 0x00000007ff077212 */ /* 0x000fc800078e33ff */
[C---:B---3--:R-:W-:Y:S02]  /*1b060*/  SEL R27, R7.reuse, R27, !P5 ;  /* 0x0000001b071b7207 */ /* 0x048fe40006800000 */
[----:B----4-:R-:W-:-:S03]  /*1b070*/  SEL R26, R7, R26, !P5 ;  /* 0x0000001a071a7207 */ /* 0x010fc60006800000 */
[----:B------:R-:W-:Y:S04]  /*1b080*/  STL [R1+0x1894], R27 ;  /* 0x0018941b01007387 */ /* 0x000fe80000100800 */
[----:B------:R-:W-:Y:S01]  /*1b090*/  STL [R1+0x1898], R26 ;  /* 0x0018981a01007387 */ /* 0x000fe20000100800 */
[----:B------:R-:W-:-:S05]  /*1b0a0*/  SEL R17, R7, R17, !P5 ;  /* 0x0000001107117207 */ /* 0x000fca0006800000 */
[----:B------:R-:W-:Y:S01]  /*1b0b0*/  STL [R1+0x189c], R17 ;  /* 0x00189c1101007387 */ /* 0x000fe20000100800 */
[C---:B------:R-:W-:Y:S02]  /*1b0c0*/  SEL R10, R7.reuse, R10, !P5 ;  /* 0x0000000a070a7207 */ /* 0x040fe40006800000 */
[----:B------:R-:W-:-:S03]  /*1b0d0*/  SEL R0, R7, R0, !P5 ;  /* 0x0000000007007207 */ /* 0x000fc60006800000 */
[----:B------:R-:W-:Y:S01]  /*1b0e0*/  STL [R1+0x18a0], R10 ;  /* 0x0018a00a01007387 */ /* 0x000fe20000100800 */
[C---:B0-----:R-:W-:Y:S02]  /*1b0f0*/  SEL R3, R7.reuse, R4, !P5 ;  /* 0x0000000407037207 */ /* 0x041fe40006800000 */
[----:B------:R-:W-:-:S03]  /*1b100*/  SEL R4, R7, R18, !P5 ;  /* 0x0000001207047207 */ /* 0x000fc60006800000 */
[----:B------:R0:W-:Y:S04]  /*1b110*/  STL [R1+0xc], R3 ;  /* 0x00000c0301007387 */ /* 0x0001e80000100800 */
[----:B------:R-:W-:Y:S01]  /*1b120*/  STL [R1+0x30], R4 ;  /* 0x0000300401007387 */ /* 0x000fe20000100800 */
[----:B0-----:R-:W-:-:S03]  /*1b130*/  SEL R3, R7, R2, !P5 ;  /* 0x0000000207037207 */ /* 0x001fc60006800000 */
[----:B------:R0:W-:Y:S01]  /*1b140*/  STL [R1+0x38], R0 ;  /* 0x0000380001007387 */ /* 0x0001e20000100800 */
[----:B------:R-:W-:-:S03]  /*1b150*/  SEL R2, R7, R5, !P5 ;  /* 0x0000000507027207 */ /* 0x000fc60006800000 */
[----:B------:R1:W-:Y:S01]  /*1b160*/  STL [R1+0x40], R3 ;  /* 0x0000400301007387 */ /* 0x0003e20000100800 */
[----:B0-----:R-:W-:-:S03]  /*1b170*/  SEL R0, R7, R6, !P5 ;  /* 0x0000000607007207 */ /* 0x001fc60006800000 */
[----:B------:R0:W-:Y:S01]  /*1b180*/  STL [R1+0x50], R2 ;  /* 0x0000500201007387 */ /* 0x0001e20000100800 */
[----:B-1----:R-:W-:-:S03]  /*1b190*/  SEL R3, R7, R14, !P5 ;  /* 0x0000000e07037207 */ /* 0x002fc60006800000 */
[----:B------:R1:W-:Y:S04]  /*1b1a0*/  STL [R1+0x58], R0 ;  /* 0x0000580001007387 */ /* 0x0003e80000100800 */
[----:B------:R2:W-:Y:S01]  /*1b1b0*/  STL [R1+0x6c], R3 ;  /* 0x00006c0301007387 */ /* 0x0005e20000100800 */
[C---:B0-----:R-:W-:Y:S02]  /*1b1c0*/  SEL R2, R7.reuse, R16, !P5 ;  /* 0x0000001007027207 */ /* 0x041fe40006800000 */
[----:B-1----:R-:W-:-:S03]  /*1b1d0*/  SEL R0, R7, R15, !P5 ;  /* 0x0000000f07007207 */ /* 0x002fc60006800000 */
[----:B------:R0:W-:Y:S01]  /*1b1e0*/  STL [R1+0x74], R2 ;  /* 0x0000740201007387 */ /* 0x0001e20000100800 */
[----:B--2---:R-:W-:-:S03]  /*1b1f0*/  SEL R3, R7, R13, !P5 ;  /* 0x0000000d07037207 */ /* 0x004fc60006800000 */
        /* <DEDUP_REMOVED lines=19> */
[----:B------:R-:W-:Y:S04]  /*1b330*/  STL [R1+0x110], R3 ;  /* 0x0001100301007387 */ /* 0x000fe80000100800 */
[----:B------:R-:W2:Y:S01]  /*1b340*/  LDL.LU R10, [R1+0x12c] ;  /* 0x00012c00010a7983 */ /* 0x000ea20000300800 */
[C---:B0-----:R-:W-:Y:S02]  /*1b350*/  SEL R2, R7.reuse, R21, !P5 ;  /* 0x0000001507027207 */ /* 0x041fe40006800000 */
[----:B-1----:R-:W-:-:S03]  /*1b360*/  SEL R0, R7, R20, !P5 ;  /* 0x0000001407007207 */ /* 0x002fc60006800000 */
[----:B------:R-:W-:Y:S04]  /*1b370*/  STL [R1+0x114], R2 ;  /* 0x0001140201007387 */ /* 0x000fe80000100800 */
[----:B--2---:R0:W-:Y:S04]  /*1b380*/  STL [R1+0x194c], R10 ;  /* 0x00194c0a01007387 */ /* 0x0041e80000100800 */
[----:B------:R-:W-:Y:S04]  /*1b390*/  STL [R1+0x118], R0 ;  /* 0x0001180001007387 */ /* 0x000fe80000100800 */
[----:B0-----:R-:W2:Y:S04]  /*1b3a0*/  LDL.LU R10, [R1+0x128] ;  /* 0x00012800010a7983 */ /* 0x001ea80000300800 */
[----:B--2---:R0:W-:Y:S04]  /*1b3b0*/  STL [R1+0x1950], R10 ;  /* 0x0019500a01007387 */ /* 0x0041e80000100800 */
[----:B0-----:R-:W2:Y:S04]  /*1b3c0*/  LDL.LU R10, [R1+0x120] ;  /* 0x00012000010a7983 */ /* 0x001ea80000300800 */
[----:B--2---:R0:W-:Y:S04]  /*1b3d0*/  STL [R1+0x1954], R10 ;  /* 0x0019540a01007387 */ /* 0x0041e80000100800 */
[----:B0-----:R-:W2:Y:S04]  /*1b3e0*/  LDL.LU R10, [R1+0x11c] ;  /* 0x00011c00010a7983 */ /* 0x001ea80000300800 */
[----:B------:R-:W3:Y:S04]  /*1b3f0*/  LDL.LU R17, [R1+0x130] ;  /* 0x0001300001117983 */ /* 0x000ee80000300800 */
[----:B------:R-:W4:Y:S04]  /*1b400*/  LDL.LU R26, [R1+0x168] ;  /* 0x00016800011a7983 */ /* 0x000f280000300800 */
[----:B------:R-:W3:Y:S04]  /*1b410*/  LDL.LU R27, [R1+0x170] ;  /* 0x00017000011b7983 */ /* 0x000ee80000300800 */
        /* <DEDUP_REMOVED lines=23> */
[----:B------:R-:W3:Y:S01]  /*1b590*/  LDL.LU R20, [R1+0x2bc] ;  /* 0x0002bc0001147983 */ /* 0x000ee20000300800 */
[----:B--2---:R-:W-:-:S05]  /*1b5a0*/  SEL R10, R7, R10, !P5 ;  /* 0x0000000a070a7207 */ /* 0x004fca0006800000 */
[----:B------:R0:W-:Y:S04]  /*1b5b0*/  STL [R1+0x11c], R10 ;  /* 0x00011c0a01007387 */ /* 0x0001e80000100800 */
[----:B0-----:R-:W2:Y:S02]  /*1b5c0*/  LDL.LU R10, [R1+0x1954] ;  /* 0x00195400010a7983 */ /* 0x001ea40000300800 */
[----:B--2---:R-:W-:-:S05]  /*1b5d0*/  SEL R10, R7, R10, !P5 ;  /* 0x0000000a070a7207 */ /* 0x004fca0006800000 */
[----:B------:R0:W-:Y:S04]  /*1b5e0*/  STL [R1+0x120], R10 ;  /* 0x0001200a01007387 */ /* 0x0001e80000100800 */
[----:B0-----:R-:W2:Y:S02]  /*1b5f0*/  LDL.LU R10, [R1+0x1950] ;  /* 0x00195000010a7983 */ /* 0x001ea40000300800 */
[----:B--2---:R-:W-:-:S05]  /*1b600*/  SEL R10, R7, R10, !P5 ;  /* 0x0000000a070a7207 */ /* 0x004fca0006800000 */
[----:B------:R0:W-:Y:S04]  /*1b610*/  STL [R1+0x128], R10 ;  /* 0x0001280a01007387 */ /* 0x0001e80000100800 */
[----:B0-----:R-:W2:Y:S01]  /*1b620*/  LDL.LU R10, [R1+0x194c] ;  /* 0x00194c00010a7983 */ /* 0x001ea20000300800 */
[C---:B---3--:R-:W-:Y:S02]  /*1b630*/  SEL R3, R7.reuse, R3, !P5 ;  /* 0x0000000307037207 */ /* 0x048fe40006800000 */
[C---:B------:R-:W-:Y:S02]  /*1b640*/  SEL R0, R7.reuse, R0, !P5 ;  /* 0x0000000007007207 */ /* 0x040fe40006800000 */
[----:B--2---:R-:W-:-:S05]  /*1b650*/  SEL R10, R7, R10, !P5 ;  /* 0x0000000a070a7207 */ /* 0x004fca0006800000 */
[----:B------:R0:W-:Y:S02]  /*1b660*/  STL [R1+0x12c], R10 ;  /* 0x00012c0a01007387 */ /* 0x0001e40000100800 */
[C---:B0-----:R-:W-:Y:S02]  /*1b670*/  SEL R10, R7.reuse, R17, !P5 ;  /* 0x00000011070a7207 */ /* 0x041fe40006800000 */
[----:B----4-:R-:W-:-:S03]  /*1b680*/  SEL R17, R7, R26, !P5 ;  /* 0x0000001a07117207 */ /* 0x010fc60006800000 */
[----:B------:R0:W-:Y:S04]  /*1b690*/  STL [R1+0x130], R10 ;  /* 0x0001300a01007387 */ /* 0x0001e80000100800 */
[----:B------:R1:W-:Y:S01]  /*1b6a0*/  STL [R1+0x168], R17 ;  /* 0x0001681101007387 */ /* 0x0003e20000100800 */
[C---:B0-----:R-:W-:Y:S02]  /*1b6b0*/  SEL R10, R7.reuse, R27, !P5 ;  /* 0x0000001b070a7207 */ /* 0x041fe40006800000 */
[----:B-1----:R-:W-:-:S03]  /*1b6c0*/  SEL R17, R7, R29, !P5 ;  /* 0x0000001d07117207 */ /* 0x002fc60006800000 */
[----:B------:R0:W-:Y:S04]  /*1b6d0*/  STL [R1+0x170], R10 ;  /* 0x0001700a01007387 */ /* 0x0001e80000100800 */
[----:B------:R1:W-:Y:S01]  /*1b6e0*/  STL [R1+0x174], R3 ;  /* 0x0001740301007387 */ /* 0x0003e20000100800 */
[----:B0-----:R-:W-:-:S03]  /*1b6f0*/  SEL R10, R7, R28, !P5 ;  /* 0x0000001c070a7207 */ /* 0x001fc60006800000 */
[----:B------:R-:W-:Y:S01]  /*1b700*/  STL [R1+0x178], R17 ;  /* 0x0001781101007387 */ /* 0x000fe20000100800 */
[----:B-1----:R-:W-:-:S03]  /*1b710*/  SEL R3, R7, R4, !P5 ;  /* 0x0000000407037207 */ /* 0x002fc60006800000 */
[----:B------:R-:W-:Y:S01]  /*1b720*/  STL [R1+0x17c], R10 ;  /* 0x00017c0a01007387 */ /* 0x000fe20000100800 */
        /* <DEDUP_REMOVED lines=1371> */
[C---:B----4-:R-:W-:Y:S02]  /*20ce0*/  SEL R26, R7.reuse, R26, !P5 ;  /* 0x0000001a071a7207 */ /* 0x050fe40006800000 */
[C---:B------:R-:W-:Y:S02]  /*20cf0*/  SEL R27, R7.reuse, R27, !P5 ;  /* 0x0000001b071b7207 */ /* 0x040fe40006800000 */
[----:B------:R-:W-:-:S02]  /*20d00*/  SEL R3, R7, R3, !P5 ;  /* 0x0000000307037207 */ /* 0x000fc40006800000 */
[C---:B------:R-:W-:Y:S02]  /*20d10*/  SEL R29, R7.reuse, R29, !P5 ;  /* 0x0000001d071d7207 */ /* 0x040fe40006800000 */
[C---:B------:R-:W-:Y:S02]  /*20d20*/  SEL R28, R7.reuse, R28, !P5 ;  /* 0x0000001c071c7207 */ /* 0x040fe40006800000 */
[C---:B------:R-:W-:Y:S02]  /*20d30*/  SEL R4, R7.reuse, R4, !P5 ;  /* 0x0000000407047207 */ /* 0x040fe40006800000 */
[C---:B------:R-:W-:Y:S02]  /*20d40*/  SEL R18, R7.reuse, R18, !P5 ;  /* 0x0000001207127207 */ /* 0x040fe40006800000 */
        /* <DEDUP_REMOVED lines=18> */
[----:B--2---:R-:W-:-:S05]  /*20e70*/  SEL R10, R7, R10, !P5 ;  /* 0x0000000a070a7207 */ /* 0x004fca0006800000 */
[----:B------:R0:W-:Y:S04]  /*20e80*/  STL [R1+0x124], R10 ;  /* 0x0001240a01007387 */ /* 0x0001e80000100800 */
[----:B0-----:R-:W2:Y:S04]  /*20e90*/  LDL.LU R10, [R1+0x18a0] ;  /* 0x0018a000010a7983 */ /* 0x001ea80000300800 */
[----:B------:R0:W-:Y:S04]  /*20ea0*/  STL [R1+0x104], R17 ;  /* 0x0001041101007387 */ /* 0x0001e80000100800 */
[----:B0-----:R-:W3:Y:S04]  /*20eb0*/  LDL.LU R17, [R1+0x189c] ;  /* 0x00189c0001117983 */ /* 0x001ee80000300800 */
[----:B------:R0:W-:Y:S04]  /*20ec0*/  STL [R1+0xfc], R26 ;  /* 0x0000fc1a01007387 */ /* 0x0001e80000100800 */
[----:B0-----:R-:W4:Y:S04]  /*20ed0*/  LDL.LU R26, [R1+0x1898] ;  /* 0x00189800011a7983 */ /* 0x001f280000300800 */
[----:B------:R0:W-:Y:S04]  /*20ee0*/  STL [R1+0xf8], R27 ;  /* 0x0000f81b01007387 */ /* 0x0001e80000100800 */
[----:B0-----:R-:W2:Y:S04]  /*20ef0*/  LDL.LU R27, [R1+0x1894] ;  /* 0x00189400011b7983 */ /* 0x001ea80000300800 */
        /* <DEDUP_REMOVED lines=45> */
[----:B0-----:R-:W3:Y:S01]  /*211d0*/  LDL.LU R20, [R1+0x1838] ;  /* 0x0018380001147983 */ /* 0x001ee20000300800 */
[----:B------:R-:W-:-:S05]  /*211e0*/  SEL R2, R7, R2, !P5 ;  /* 0x0000000207027207 */ /* 0x000fca0006800000 */
[----:B------:R2:W-:Y:S02]  /*211f0*/  STL [R1+0x78], R2 ;  /* 0x0000780201007387 */ /* 0x0005e40000100800 */
[C---:B--2---:R-:W-:Y:S02]  /*21200*/  SEL R2, R7.reuse, R21, !P5 ;  /* 0x0000001507027207 */ /* 0x044fe40006800000 */
[C---:B------:R-:W-:Y:S02]  /*21210*/  SEL R21, R7.reuse, R22, !P5 ;  /* 0x0000001607157207 */ /* 0x040fe40006800000 */
[----:B---3--:R-:W-:-:S05]  /*21220*/  SEL R20, R7, R20, !P5 ;  /* 0x0000001407147207 */ /* 0x008fca0006800000 */
[----:B------:R0:W-:Y:S01]  /*21230*/  STL [R1+0x70], R20 ;  /* 0x0000701401007387 */ /* 0x0001e20000100800 */
[----:B------:R-:W-:-:S03]  /*21240*/  SEL R22, R7, R24, !P5 ;  /* 0x0000001807167207 */ /* 0x000fc60006800000 */
[----:B0-----:R-:W2:Y:S04]  /*21250*/  LDL R20, [R1+0x1760] ;  /* 0x0017600001147983 */ /* 0x001ea80000100800 */
[----:B------:R0:W-:Y:S04]  /*21260*/  STL [R1+0x68], R2 ;  /* 0x0000680201007387 */ /* 0x0001e80000100800 */
[----:B------:R1:W-:Y:S01]  /*21270*/  STL [R1+0x64], R21 ;  /* 0x0000641501007387 */ /* 0x0003e20000100800 */
[C---:B0-----:R-:W-:Y:S02]  /*21280*/  SEL R2, R7.reuse, R23, !P5 ;  /* 0x0000001707027207 */ /* 0x041fe40006800000 */
[----:B-1----:R-:W-:-:S03]  /*21290*/  SEL R21, R7, R25, !P5 ;  /* 0x0000001907157207 */ /* 0x002fc60006800000 */
[----:B------:R0:W-:Y:S04]  /*212a0*/  STL [R1+0x60], R2 ;  /* 0x0000600201007387 */ /* 0x0001e80000100800 */
[----:B------:R-:W-:Y:S01]  /*212b0*/  STL [R1+0x5c], R22 ;  /* 0x00005c1601007387 */ /* 0x000fe20000100800 */
[----:B0-----:R-:W-:-:S03]  /*212c0*/  SEL R2, R7, R19, !P5 ;  /* 0x0000001307027207 */ /* 0x001fc60006800000 */
[----:B------:R-:W-:Y:S01]  /*212d0*/  STL [R1+0x54], R21 ;  /* 0x0000541501007387 */ /* 0x000fe20000100800 */
[C---:B------:R-:W-:Y:S02]  /*212e0*/  SEL R19, R7.reuse, R8, !P5 ;  /* 0x0000000807137207 */ /* 0x040fe40006800000 */
[C---:B------:R-:W-:Y:S01]  /*212f0*/  SEL R8, R7.reuse, R9, !P5 ;  /* 0x0000000907087207 */ /* 0x040fe20006800000 */
[----:B------:R0:W-:Y:S01]  /*21300*/  STL [R1+0x4c], R2 ;  /* 0x00004c0201007387 */ /* 0x0001e20000100800 */
[----:B------:R-:W-:-:S03]  /*21310*/  SEL R9, R7, R12, !P5 ;  /* 0x0000000c07097207 */ /* 0x000fc60006800000 */
[----:B------:R-:W-:Y:S01]  /*21320*/  STL [R1+0x48], R19 ;  /* 0x0000481301007387 */ /* 0x000fe20000100800 */
[----:B0-----:R-:W-:-:S03]  /*21330*/  SEL R2, R7, R11, !P5 ;  /* 0x0000000b07027207 */ /* 0x001fc60006800000 */
[----:B------:R0:W-:Y:S04]  /*21340*/  STL [R1+0x44], R8 ;  /* 0x0000440801007387 */ /* 0x0001e80000100800 */
        /* <DEDUP_REMOVED lines=8> */
[----:B------:R-:W-:Y:S01]  /*213d0*/  STL [R1+0x24], R9 ;  /* 0x0000240901007387 */ /* 0x000fe20000100800 */
[C---:B---3--:R-:W-:Y:S02]  /*213e0*/  SEL R2, R7.reuse, R6, !P5 ;  /* 0x0000000607027207 */ /* 0x048fe40006800000 */
[C---:B------:R-:W-:Y:S02]  /*213f0*/  SEL R6, R7.reuse, R5, !P5 ;  /* 0x0000000507067207 */ /* 0x040fe40006800000 */
[C---:B------:R-:W-:Y:S01]  /*21400*/  SEL R5, R7.reuse, R18, !P5 ;  /* 0x0000001207057207 */ /* 0x040fe20006800000 */
[----:B------:R-:W-:Y:S04]  /*21410*/  STL [R1+0x20], R8 ;  /* 0x0000200801007387 */ /* 0x000fe80000100800 */
[----:B------:R0:W-:Y:S04]  /*21420*/  STL [R1+0x1c], R2 ;  /* 0x00001c0201007387 */ /* 0x0001e80000100800 */
[----:B------:R-:W-:Y:S04]  /*21430*/  STL [R1+0x18], R6 ;  /* 0x0000180601007387 */ /* 0x000fe80000100800 */
[----:B------:R-:W-:Y:S04]  /*21440*/  STL [R1+0x14], R5 ;  /* 0x0000140501007387 */ /* 0x000fe80000100800 */
[----:B------:R-:W3:Y:S04]  /*21450*/  LDL.LU R22, [R1+0xc] ;  /* 0x00000c0001167983 */ /* 0x000ee80000300800 */
[----:B------:R-:W3:Y:S01]  /*21460*/  LDL.LU R23, [R1+0x30] ;  /* 0x0000300001177983 */ /* 0x000ee20000300800 */
[----:B0-----:R-:W0:Y:S01]  /*21470*/  S2R R2, SR_TID.X ;  /* 0x0000000000027919 */ /* 0x001e220000002100 */
[----:B------:R-:W-:-:S02]  /*21480*/  SEL R4, R7, R4, !P5 ;  /* 0x0000000407047207 */ /* 0x000fc40006800000 */
[----:B------:R-:W-:-:S03]  /*21490*/  SEL R3, R7, R3, !P5 ;  /* 0x0000000307037207 */ /* 0x000fc60006800000 */
[----:B------:R1:W-:Y:S01]  /*214a0*/  STL [R1+0x10], R4 ;  /* 0x0000100401007387 */ /* 0x0003e20000100800 */
[----:B0-----:R-:W-:Y:S02]  /*214b0*/  LOP3.LUT R21, R2, 0x3f, RZ, 0xc0, !PT ;  /* 0x0000003f02157812 */ /* 0x001fe400078ec0ff */
[----:B------:R-:W-:-:S03]  /*214c0*/  SEL R2, R7, R28, !P5 ;  /* 0x0000001c07027207 */ /* 0x000fc60006800000 */
[----:B------:R-:W-:Y:S02]  /*214d0*/  IMAD R21, R21, UR7, RZ ;  /* 0x0000000715157c24 */ /* 0x000fe4000f8e02ff */
[----:B------:R0:W-:Y:S03]  /*214e0*/  STL [R1+0x17d0], R2 ;  /* 0x0017d00201007387 */ /* 0x0001e60000100800 */
[----:B-1----:R-:W-:Y:S01]  /*214f0*/  LEA.HI.X.SX32 R4, R21, UR9, 0x1, P6 ;  /* 0x0000000915047c11 */ /* 0x002fe2000b0f0eff */
[----:B------:R-:W3:Y:S01]  /*21500*/  LDL.LU R24, [R1+0x38] ;  /* 0x0000380001187983 */ /* 0x000ee20000300800 */
[----:B----4-:R-:W-:Y:S01]  /*21510*/  IMAD R5, R26, UR12, RZ ;  /* 0x0000000c1a057c24 */ /* 0x010fe2000f8e02ff */
[----:B------:R-:W1:Y:S01]  /*21520*/  LDCU.64 UR8, c[0x0][0x380] ;  /* 0x00007000ff0877ac */ /* 0x000e620008000a00 */
[----:B0-----:R-:W-:-:S05]  /*21530*/  SEL R2, R7, R29, !P5 ;  /* 0x0000001d07027207 */ /* 0x001fca0006800000 */
[----:B------:R-:W-:Y:S04]  /*21540*/  STL [R1+0x4], R2 ;  /* 0x0000040201007387 */ /* 0x000fe80000100800 */
[----:B------:R-:W-:Y:S04]  /*21550*/  STL [R1+0x17d4], R3 ;  /* 0x0017d40301007387 */ /* 0x000fe80000100800 */
[----:B------:R-:W4:Y:S04]  /*21560*/  LDL.LU R11, [R1+0x40] ;  /* 0x00004000010b7983 */ /* 0x000f280000300800 */
[----:B------:R-:W4:Y:S04]  /*21570*/  LDL.LU R12, [R1+0x50] ;  /* 0x00005000010c7983 */ /* 0x000f280000300800 */
[----:B------:R-:W4:Y:S04]  /*21580*/  LDL.LU R13, [R1+0x58] ;  /* 0x00005800010d7983 */ /* 0x000f280000300800 */
[----:B------:R-:W-:Y:S04]  /*21590*/  STL [R1+0x17c8], R4 ;  /* 0x0017c80401007387 */ /* 0x000fe80000100800 */
[----:B------:R-:W4:Y:S04]  /*215a0*/  LDL.LU R14, [R1+0x6c] ;  /* 0x00006c00010e7983 */ /* 0x000f280000300800 */
[----:B------:R-:W4:Y:S01]  /*215b0*/  LDL.LU R15, [R1+0x74] ;  /* 0x00007400010f7983 */ /* 0x000f220000300800 */
[----:B------:R-:W-:-:S02]  /*215c0*/  IMAD R6, R17, UR12, RZ ;  /* 0x0000000c11067c24 */ /* 0x000fc4000f8e02ff */
[----:B------:R-:W-:Y:S02]  /*215d0*/  IMAD R7, R10, UR12, RZ ;  /* 0x0000000c0a077c24 */ /* 0x000fe4000f8e02ff */
[----:B--2---:R-:W-:-:S05]  /*215e0*/  IMAD R0, R0, 0x4, R20 ;  /* 0x0000000400007824 */ /* 0x004fca00078e0214 */
[----:B------:R0:W-:Y:S04]  /*215f0*/  STL [R1+0x17c0], R0 ;  /* 0x0017c00001007387 */ /* 0x0001e80000100800 */
[----:B------:R-:W2:Y:S04]  /*21600*/  LDL.LU R16, [R1+0x7c] ;  /* 0x00007c0001107983 */ /* 0x000ea80000300800 */
[----:B------:R-:W2:Y:S01]  /*21610*/  LDL.LU R18, [R1+0x84] ;  /* 0x0000840001127983 */ /* 0x000ea20000300800 */
[----:B0-----:R-:W-:-:S05]  /*21620*/  IMAD R0, R27, UR12, RZ ;  /* 0x0000000c1b007c24 */ /* 0x001fca000f8e02ff */
[----:B------:R-:W-:Y:S04]  /*21630*/  STL [R1], R0 ;  /* 0x0000000001007387 */ /* 0x000fe80000100800 */
[----:B------:R-:W2:Y:S04]  /*21640*/  LDL.LU R19, [R1+0xa0] ;  /* 0x0000a00001137983 */ /* 0x000ea80000300800 */
[----:B------:R-:W2:Y:S04]  /*21650*/  LDL.LU R25, [R1+0xa8] ;  /* 0x0000a80001197983 */ /* 0x000ea80000300800 */
[----:B------:R-:W2:Y:S04]  /*21660*/  LDL.LU R20, [R1+0xb4] ;  /* 0x0000b40001147983 */ /* 0x000ea80000300800 */
[----:B------:R-:W2:Y:S04]  /*21670*/  LDL.LU R21, [R1+0xbc] ;  /* 0x0000bc0001157983 */ /* 0x000ea80000300800 */
[----:B------:R-:W-:Y:S04]  /*21680*/  STL [R1+0x17d8], R5 ;  /* 0x0017d80501007387 */ /* 0x000fe80000100800 */
[----:B------:R-:W-:Y:S04]  /*21690*/  STL [R1+0x17dc], R6 ;  /* 0x0017dc0601007387 */ /* 0x000fe80000100800 */
[----:B------:R-:W-:Y:S01]  /*216a0*/  STL [R1+0x17e0], R7 ;  /* 0x0017e00701007387 */ /* 0x000fe20000100800 */
[----:B---3--:R-:W-:-:S03]  /*216b0*/  IMAD R8, R22, UR12, RZ ;  /* 0x0000000c16087c24 */ /* 0x008fc6000f8e02ff */
[----:B------:R-:W3:Y:S01]  /*216c0*/  LDL.LU R22, [R1+0xf4] ;  /* 0x0000f40001167983 */ /* 0x000ee20000300800 */
[----:B------:R-:W-:-:S03]  /*216d0*/  IMAD R9, R23, UR12, RZ ;  /* 0x0000000c17097c24 */ /* 0x000fc6000f8e02ff */
[----:B------:R-:W-:Y:S04]  /*216e0*/  STL [R1+0x17e4], R8 ;  /* 0x0017e40801007387 */ /* 0x000fe80000100800 */
[----:B------:R-:W3:Y:S04]  /*216f0*/  LDL.LU R23, [R1+0x100] ;  /* 0x0001000001177983 */ /* 0x000ee80000300800 */
[----:B------:R-:W-:Y:S01]  /*21700*/  STL [R1+0x17e8], R9 ;  /* 0x0017e80901007387 */ /* 0x000fe20000100800 */
[----:B------:R-:W-:-:S03]  /*21710*/  IMAD R10, R24, UR12, RZ ;  /* 0x0000000c180a7c24 */ /* 0x000fc6000f8e02ff */
[----:B------:R-:W3:Y:S04]  /*21720*/  LDL.LU R24, [R1+0x108] ;  /* 0x0001080001187983 */ /* 0x000ee80000300800 */
[----:B------:R-:W-:Y:S01]  /*21730*/  STL [R1+0x17ec], R10 ;  /* 0x0017ec0a01007387 */ /* 0x000fe20000100800 */
[----:B----4-:R-:W-:Y:S02]  /*21740*/  IMAD R11, R11, UR12, RZ ;  /* 0x0000000c0b0b7c24 */ /* 0x010fe4000f8e02ff */
[----:B------:R-:W-:-:S03]  /*21750*/  IMAD R12, R12, UR12, RZ ;  /* 0x0000000c0c0c7c24 */ /* 0x000fc6000f8e02ff */
[----:B------:R-:W-:Y:S01]  /*21760*/  STL [R1+0x17f0], R11 ;  /* 0x0017f00b01007387 */ /* 0x000fe20000100800 */
[----:B------:R-:W-:-:S03]  /*21770*/  IMAD R13, R13, UR12, RZ ;  /* 0x0000000c0d0d7c24 */ /* 0x000fc6000f8e02ff */
[----:B------:R-:W-:Y:S01]  /*21780*/  STL [R1+0x17c4], R12 ;  /* 0x0017c40c01007387 */ /* 0x000fe20000100800 */
[----:B------:R-:W-:-:S03]  /*21790*/  IMAD R14, R14, UR12, RZ ;  /* 0x0000000c0e0e7c24 */ /* 0x000fc6000f8e02ff */
[----:B------:R-:W-:Y:S01]  /*217a0*/  STL [R1+0x17f4], R13 ;  /* 0x0017f40d01007387 */ /* 0x000fe20000100800 */
[----:B------:R-:W-:-:S03]  /*217b0*/  IMAD R15, R15, UR12, RZ ;  /* 0x0000000c0f0f7c24 */ /* 0x000fc6000f8e02ff */
[----:B------:R-:W-:Y:S04]  /*217c0*/  STL [R1+0x17f8], R14 ;  /* 0x0017f80e01007387 */ /* 0x000fe80000100800 */
[----:B------:R-:W-:Y:S01]  /*217d0*/  STL [R1+0x17fc], R15 ;  /* 0x0017fc0f01007387 */ /* 0x000fe20000100800 */
[----:B--2---:R-:W-:Y:S02]  /*217e0*/  IMAD R16, R16, UR12, RZ ;  /* 0x0000000c10107c24 */ /* 0x004fe4000f8e02ff */
[----:B------:R-:W-:-:S03]  /*217f0*/  IMAD R17, R18, UR12, RZ ;  /* 0x0000000c12117c24 */ /* 0x000fc6000f8e02ff */
[----:B------:R-:W-:Y:S04]  /*21800*/  STL [R1+0x1800], R16 ;  /* 0x0018001001007387 */ /* 0x000fe80000100800 */
[----:B------:R-:W-:Y:S01]  /*21810*/  STL [R1+0x1804], R17 ;  /* 0x0018041101007387 */ /* 0x000fe20000100800 */
[----:B------:R-:W-:Y:S02]  /*21820*/  IMAD R18, R19, UR12, RZ ;  /* 0x0000000c13127c24 */ /* 0x000fe4000f8e02ff */
[----:B------:R-:W-:-:S03]  /*21830*/  IMAD R19, R25, UR12, RZ ;  /* 0x0000000c19137c24 */ /* 0x000fc6000f8e02ff */
[----:B------:R-:W-:Y:S01]  /*21840*/  STL [R1+0x1808], R18 ;  /* 0x0018081201007387 */ /* 0x000fe20000100800 */
[----:B------:R-:W-:-:S03]  /*21850*/  IMAD R20, R20, UR12, RZ ;  /* 0x0000000c14147c24 */ /* 0x000fc6000f8e02ff */
[----:B------:R-:W-:Y:S01]  /*21860*/  STL [R1+0x180c], R19 ;  /* 0x00180c1301007387 */ /* 0x000fe20000100800 */
[----:B------:R-:W-:-:S03]  /*21870*/  IMAD R21, R21, UR12, RZ ;  /* 0x0000000c15157c24 */ /* 0x000fc6000f8e02ff */
[----:B------:R-:W-:Y:S04]  /*21880*/  STL [R1+0x1810], R20 ;  /* 0x0018101401007387 */ /* 0x000fe80000100800 */
[----:B------:R-:W2:Y:S04]  /*21890*/  LDL.LU R25, [R1+0x10c] ;  /* 0x00010c0001197983 */ /* 0x000ea80000300800 */
[----:B------:R0:W-:Y:S04]  /*218a0*/  STL [R1+0x1814], R21 ;  /* 0x0018141501007387 */ /* 0x0001e80000100800 */
[----:B------:R-:W4:Y:S01]  /*218b0*/  LDL.LU R26, [R1+0x110] ;  /* 0x00011000011a7983 */ /* 0x000f220000300800 */
[----:B---3--:R-:W-:-:S05]  /*218c0*/  IMAD R22, R22, UR12, RZ ;  /* 0x0000000c16167c24 */ /* 0x008fca000f8e02ff */
[----:B------:R3:W-:Y:S01]  /*218d0*/  STL [R1+0x1818], R22 ;  /* 0x0018181601007387 */ /* 0x0007e20000100800 */
[----:B------:R-:W-:-:S03]  /*218e0*/  IMAD R23, R23, UR12, RZ ;  /* 0x0000000c17177c24 */ /* 0x000fc6000f8e02ff */
[----:B------:R-:W3:Y:S04]  /*218f0*/  LDL.LU R27, [R1+0x114] ;  /* 0x00011400011b7983 */ /* 0x000ee80000300800 */
[----:B------:R-:W3:Y:S04]  /*21900*/  LDL.LU R28, [R1+0x118] ;  /* 0x00011800011c7983 */ /* 0x000ee80000300800 */
[----:B------:R-:W-:Y:S04]  /*21910*/  STL [R1+0x181c], R23 ;  /* 0x00181c1701007387 */ /* 0x000fe80000100800 */
[----:B------:R-:W3:Y:S04]  /*21920*/  LDL.LU R29, [R1+0x11c] ;  /* 0x00011c00011d7983 */ /* 0x000ee80000300800 */
[----:B0-----:R-:W3:Y:S04]  /*21930*/  LDL.LU R21, [R1+0x120] ;  /* 0x0001200001157983 */ /* 0x001ee80000300800 */
        /* <DEDUP_REMOVED lines=18> */
[----:B------:R-:W-:-:S05]  /*21a60*/  IMAD R24, R24, UR12, RZ ;  /* 0x0000000c18187c24 */ /* 0x000fca000f8e02ff */
[----:B------:R-:W-:Y:S04]  /*21a70*/  STL [R1+0x1820], R24 ;  /* 0x0018201801007387 */ /* 0x000fe80000100800 */
[----:B------:R-:W3:Y:S04]  /*21a80*/  LDL.LU R4, [R1+0x1ac] ;  /* 0x0001ac0001047983 */ /* 0x000ee80000300800 */
[----:B------:R-:W3:Y:S01]  /*21a90*/  LDL.LU R3, [R1+0x1b4] ;  /* 0x0001b40001037983 */ /* 0x000ee20000300800 */
[----:B--2---:R-:W-:Y:S02]  /*21aa0*/  IMAD R25, R25, UR12, RZ ;  /* 0x0000000c19197c24 */ /* 0x004fe4000f8e02ff */
[----:B----4-:R-:W-:-:S03]  /*21ab0*/  IMAD R26, R26, UR12, RZ ;  /* 0x0000000c1a1a7c24 */ /* 0x010fc6000f8e02ff */
[----:B------:R-:W-:Y:S04]  /*21ac0*/  STL [R1+0x1824], R25 ;  /* 0x0018241901007387 */ /* 0x000fe80000100800 */
[----:B------:R-:W-:Y:S01]  /*21ad0*/  STL [R1+0x1828], R26 ;  /* 0x0018281a01007387 */ /* 0x000fe20000100800 */
[----:B---3--:R-:W-:Y:S02]  /*21ae0*/  IMAD R27, R27, UR12, RZ ;  /* 0x0000000c1b1b7c24 */ /* 0x008fe4000f8e02ff */
[----:B------:R-:W-:-:S03]  /*21af0*/  IMAD R28, R28, UR12, RZ ;  /* 0x0000000c1c1c7c24 */ /* 0x000fc6000f8e02ff */
[----:B------:R-:W-:Y:S01]  /*21b00*/  STL [R1+0x182c], R27 ;  /* 0x00182c1b01007387 */ /* 0x000fe20000100800 */
        /* <DEDUP_REMOVED lines=39> */
[----:B------:R-:W2:Y:S04]  /*21d80*/  LDL.LU R2, [R1+0x298] ;  /* 0x0002980001027983 */ /* 0x000ea80000300800 */
[----:B------:R0:W-:Y:S04]  /*21d90*/  STL [R1+0x10c], R5 ;  /* 0x00010c0501007387 */ /* 0x0001e80000100800 */
[----:B------:R3:W-:Y:S01]  /*21da0*/  STL [R1+0x110], R0 ;  /* 0x0001100001007387 */ /* 0x0007e20000100800 */
[----:B0-----:R-:W-:-:S03]  /*21db0*/  IMAD R5, R4, UR12, RZ ;  /* 0x0000000c04057c24 */ /* 0x001fc6000f8e02ff */
[----:B------:R-:W4:Y:S01]  /*21dc0*/  LDL.LU R4, [R1+0x29c] ;  /* 0x00029c0001047983 */ /* 0x000f220000300800 */
[----:B---3--:R-:W-:-:S03]  /*21dd0*/  IMAD R0, R3, UR12, RZ ;  /* 0x0000000c03007c24 */ /* 0x008fc6000f8e02ff */
[----:B------:R0:W-:Y:S04]  /*21de0*/  STL [R1+0x114], R5 ;  /* 0x0001140501007387 */ /* 0x0001e80000100800 */
[----:B------:R-:W3:Y:S04]  /*21df0*/  LDL.LU R29, [R1+0x2a0] ;  /* 0x0002a000011d7983 */ /* 0x000ee80000300800 */
[----:B------:R-:W3:Y:S04]  /*21e00*/  LDL.LU R28, [R1+0x2a4] ;  /* 0x0002a400011c7983 */ /* 0x000ee80000300800 */
[----:B------:R0:W-:Y:S04]  /*21e10*/  STL [R1+0x118], R0 ;  /* 0x0001180001007387 */ /* 0x0001e80000100800 */
        /* <DEDUP_REMOVED lines=22> */
[----:B0-----:R-:W3:Y:S04]  /*21f80*/  LDL.LU R5, [R1+0x34c] ;  /* 0x00034c0001057983 */ /* 0x001ee80000300800 */
[----:B------:R-:W3:Y:S04]  /*21f90*/  LDL.LU R0, [R1+0x360] ;  /* 0x0003600001007983 */ /* 0x000ee80000300800 */
[----:B------:R-:W3:Y:S01]  /*21fa0*/  LDL.LU R3, [R1+0x364] ;  /* 0x0003640001037983 */ /* 0x000ee20000300800 */
[----:B--2---:R-:W-:-:S05]  /*21fb0*/  IMAD R2, R2, UR12, RZ ;  /* 0x0000000c02027c24 */ /* 0x004fca000f8e02ff */
[----:B------:R0:W-:Y:S04]  /*21fc0*/  STL [R1+0x11c], R2 ;  /* 0x00011c0201007387 */ /* 0x0001e80000100800 */
[----:B0-----:R-:W2:Y:S01]  /*21fd0*/  LDL.LU R2, [R1+0x368] ;  /* 0x0003680001027983 */ /* 0x001ea20000300800 */
[----:B----4-:R-:W-:-:S05]  /*21fe0*/  IMAD R4, R4, UR12, RZ ;  /* 0x0000000c04047c24 */ /* 0x010fca000f8e02ff */
[----:B------:R0:W-:Y:S01]  /*21ff0*/  STL [R1+0x120], R4 ;  /* 0x0001200401007387 */ /* 0x0001e20000100800 */
[----:B---3--:R-:W-:-:S03]  /*22000*/  IMAD R29, R29, UR12, RZ ;  /* 0x0000000c1d1d7c24 */ /* 0x008fc6000f8e02ff */
[----:B0-----:R-:W3:Y:S04]  /*22010*/  LDL.LU R4, [R1+0x36c] ;  /* 0x00036c0001047983 */ /* 0x001ee80000300800 */
[----:B------:R0:W-:Y:S02]  /*22020*/  STL [R1+0x128], R29 ;  /* 0x0001281d01007387 */ /* 0x0001e40000100800 */
[----:B0-----:R-:W-:Y:S02]  /*22030*/  IMAD R29, R28, UR12, RZ ;  /* 0x0000000c1c1d7c24 */ /* 0x001fe4000f8e02ff */
[----:B------:R-:W-:Y:S02]  /*22040*/  IMAD R28, R27, UR12, RZ ;  /* 0x0000000c1b1c7c24 */ /* 0x000fe4000f8e02ff */
[----:B------:R-:W-:-:S02]  /*22050*/  IMAD R27, R26, UR12, RZ ;  /* 0x0000000c1a1b7c24 */ /* 0x000fc4000f8e02ff */
[----:B------:R-:W-:Y:S01]  /*22060*/  IMAD R26, R25, UR12, RZ ;  /* 0x0000000c191a7c24 */ /* 0x000fe2000f8e02ff */
[----:B------:R-:W-:Y:S01]  /*22070*/  STL [R1+0x12c], R29 ;  /* 0x00012c1d01007387 */ /* 0x000fe20000100800 */
[----:B------:R-:W-:Y:S02]  /*22080*/  IMAD R25, R24, UR12, RZ ;  /* 0x0000000c18197c24 */ /* 0x000fe4000f8e02ff */
[----:B------:R-:W-:Y:S01]  /*22090*/  IMAD R24, R23, UR12, RZ ;  /* 0x0000000c17187c24 */ /* 0x000fe2000f8e02ff */
        /* <DEDUP_REMOVED lines=41> */
[----:B------:R-:W-:Y:S04]  /*22330*/  STL [R1+0x2a4], R7 ;  /* 0x0002a40701007387 */ /* 0x000fe80000100800 */
[----:B------:R-:W-:Y:S04]  /*22340*/  STL [R1+0x2a8], R6 ;  /* 0x0002a80601007387 */ /* 0x000fe80000100800 */
[----:B------:R-:W4:Y:S04]  /*22350*/  LDL.LU R3, [R1+0x374] ;  /* 0x0003740001037983 */ /* 0x000f280000300800 */
[----:B------:R2:W-:Y:S04]  /*22360*/  STL [R1+0x2ac], R5 ;  /* 0x0002ac0501007387 */ /* 0x0005e80000100800 */
[----:B------:R3:W-:Y:S01]  /*22370*/  STL [R1+0x2b4], R0 ;  /* 0x0002b40001007387 */ /* 0x0007e20000100800 */
[----:B--2---:R-:W-:-:S03]  /*22380*/  IMAD R5, R2, UR12, RZ ;  /* 0x0000000c02057c24 */ /* 0x004fc6000f8e02ff */
[----:B------:R-:W2:Y:S04]  /*22390*/  LDL.LU R2, [R1+0x378] ;  /* 0x0003780001027983 */ /* 0x000ea80000300800 */
[----:B------:R0:W-:Y:S04]  /*223a0*/  STL [R1+0x2b8], R5 ;  /* 0x0002b80501007387 */ /* 0x0001e80000100800 */
[----:B------:R-:W2:Y:S04]  /*223b0*/  LDL.LU R29, [R1+0x37c] ;  /* 0x00037c00011d7983 */ /* 0x000ea80000300800 */
[----:B------:R-:W2:Y:S01]  /*223c0*/  LDL.LU R28, [R1+0x380] ;  /* 0x00038000011c7983 */ /* 0x000ea20000300800 */
[----:B---3--:R-:W-:-:S05]  /*223d0*/  IMAD R0, R4, UR12, RZ ;  /* 0x0000000c04007c24 */ /* 0x008fca000f8e02ff */
[----:B------:R3:W-:Y:S04]  /*223e0*/  STL [R1+0x2bc], R0 ;  /* 0x0002bc0001007387 */ /* 0x0007e80000100800 */
[----:B------:R-:W2:Y:S04]  /*223f0*/  LDL.LU R27, [R1+0x384] ;  /* 0x00038400011b7983 */ /* 0x000ea80000300800 */
        /* <DEDUP_REMOVED lines=21> */
[----:B0-----:R-:W2:Y:S04]  /*22550*/  LDL.LU R5, [R1+0x3f4] ;  /* 0x0003f40001057983 */ /* 0x001ea80000300800 */
[----:B---3--:R-:W3:Y:S04]  /*22560*/  LDL.LU R0, [R1+0x3f8] ;  /* 0x0003f80001007983 */ /* 0x008ee80000300800 */
[----:B------:R-:W3:Y:S01]  /*22570*/  LDL.LU R4, [R1+0x3fc] ;  /* 0x0003fc0001047983 */ /* 0x000ee20000300800 */
[----:B----4-:R-:W-:-:S05]  /*22580*/  IMAD R3, R3, UR12, RZ ;  /* 0x0000000c03037c24 */ /* 0x010fca000f8e02ff */
[----:B------:R0:W-:Y:S04]  /*22590*/  STL [R1+0x2c0], R3 ;  /* 0x0002c00301007387 */ /* 0x0001e80000100800 */
[----:B0-----:R-:W4:Y:S01]  /*225a0*/  LDL.LU R3, [R1+0x400] ;  /* 0x0004000001037983 */ /* 0x001f220000300800 */
[----:B--2---:R-:W-:-:S05]  /*225b0*/  IMAD R2, R2, UR12, RZ ;  /* 0x0000000c02027c24 */ /* 0x004fca000f8e02ff */
[----:B------:R0:W-:Y:S04]  /*225c0*/  STL [R1+0x2c4], R2 ;  /* 0x0002c40201007387 */ /* 0x0001e80000100800 */
[----:B0-----:R-:W2:Y:S01]  /*225d0*/  LDL.LU R2, [R1+0x404] ;  /* 0x0004040001027983 */ /* 0x001ea20000300800 */
[----:B------:R-:W-:-:S05]  /*225e0*/  IMAD R29, R29, UR12, RZ ;  /* 0x0000000c1d1d7c24 */ /* 0x000fca000f8e02ff */
[----:B------:R0:W-:Y:S02]  /*225f0*/  STL [R1+0x2c8], R29 ;  /* 0x0002c81d01007387 */ /* 0x0001e40000100800 */
[----:B0-----:R-:W-:Y:S02]  /*22600*/  IMAD R29, R28, UR12, RZ ;  /* 0x0000000c1c1d7c24 */ /* 0x001fe4000f8e02ff */
[----:B------:R-:W-:Y:S02]  /*22610*/  IMAD R28, R27, UR12, RZ ;  /* 0x0000000c1b1c7c24 */ /* 0x000fe4000f8e02ff */
[----:B------:R-:W-:Y:S02]  /*22620*/  IMAD R27, R26, UR12, RZ ;  /* 0x0000000c1a1b7c24 */ /* 0x000fe4000f8e02ff */
[----:B------:R-:W-:Y:S01]  /*22630*/  IMAD R26, R25, UR12, RZ ;  /* 0x0000000c191a7c24 */ /* 0x000fe2000f8e02ff */
[----:B------:R-:W-:Y:S01]  /*22640*/  STL [R1+0x2cc], R29 ;  /* 0x0002cc1d01007387 */ /* 0x000fe20000100800 */
[----:B------:R-:W-:-:S02]  /*22650*/  IMAD R25, R24, UR12, RZ ;  /* 0x0000000c18197c24 */ /* 0x000fc4000f8e02ff */
        /* <DEDUP_REMOVED lines=38> */
[----:B---3--:R-:W-:-:S03]  /*228c0*/  IMAD R5, R0, UR12, RZ ;  /* 0x0000000c00057c24 */ /* 0x008fc6000f8e02ff */
[----:B------:R-:W-:Y:S01]  /*228d0*/  STL [R1+0x378], R9 ;  /* 0x0003780901007387 */ /* 0x000fe20000100800 */
[----:B------:R-:W-:-:S03]  /*228e0*/  IMAD R0, R4, UR12, RZ ;  /* 0x0000000c04007c24 */ /* 0x000fc6000f8e02ff */
[----:B------:R-:W-:Y:S04]  /*228f0*/  STL [R1+0x37c], R8 ;  /* 0x00037c0801007387 */ /* 0x000fe80000100800 */
[----:B------:R-:W-:Y:S04]  /*22900*/  STL [R1+0x380], R7 ;  /* 0x0003800701007387 */ /* 0x000fe80000100800 */
[----:B------:R-:W-:Y:S04]  /*22910*/  STL [R1+0x384], R6 ;  /* 0x0003840601007387 */ /* 0x000fe80000100800 */
[----:B------:R-:W3:Y:S04]  /*22920*/  LDL.LU R4, [R1+0x410] ;  /* 0x0004100001047983 */ /* 0x000ee80000300800 */
[----:B------:R4:W-:Y:S04]  /*22930*/  STL [R1+0x390], R5 ;  /* 0x0003900501007387 */ /* 0x0009e80000100800 */
[----:B------:R2:W-:Y:S01]  /*22940*/  STL [R1+0x394], R0 ;  /* 0x0003940001007387 */ /* 0x0005e20000100800 */
[----:B----4-:R-:W-:-:S03]  /*22950*/  IMAD R5, R3, UR12, RZ ;  /* 0x0000000c03057c24 */ /* 0x010fc6000f8e02ff */
[----:B------:R-:W4:Y:S04]  /*22960*/  LDL.LU R3, [R1+0x414] ;  /* 0x0004140001037983 */ /* 0x000f280000300800 */
[----:B------:R0:W-:Y:S04]  /*22970*/  STL [R1+0x398], R5 ;  /* 0x0003980501007387 */ /* 0x0001e80000100800 */
[----:B------:R-:W4:Y:S04]  /*22980*/  LDL.LU R29, [R1+0x418] ;  /* 0x00041800011d7983 */ /* 0x000f280000300800 */
[----:B------:R-:W4:Y:S01]  /*22990*/  LDL.LU R28, [R1+0x41c] ;  /* 0x00041c00011c7983 */ /* 0x000f220000300800 */
[----:B--2---:R-:W-:-:S05]  /*229a0*/  IMAD R0, R2, UR12, RZ ;  /* 0x0000000c02007c24 */ /* 0x004fca000f8e02ff */
[----:B------:R2:W-:Y:S04]  /*229b0*/  STL [R1+0x39c], R0 ;  /* 0x00039c0001007387 */ /* 0x0005e80000100800 */
        /* <DEDUP_REMOVED lines=22> */
[----:B0-----:R-:W4:Y:S04]  /*22b20*/  LDL.LU R5, [R1+0x534] ;  /* 0x0005340001057983 */ /* 0x001f280000300800 */
[----:B--2---:R-:W2:Y:S04]  /*22b30*/  LDL.LU R0, [R1+0x56c] ;  /* 0x00056c0001007983 */ /* 0x004ea80000300800 */
[----:B------:R-:W2:Y:S01]  /*22b40*/  LDL.LU R2, [R1+0x568] ;  /* 0x0005680001027983 */ /* 0x000ea20000300800 */
[----:B---3--:R-:W-:-:S05]  /*22b50*/  IMAD R4, R4, UR12, RZ ;  /* 0x0000000c04047c24 */ /* 0x008fca000f8e02ff */
[----:B------:R0:W-:Y:S04]  /*22b60*/  STL [R1+0x3a0], R4 ;  /* 0x0003a00401007387 */ /* 0x0001e80000100800 */
[----:B0-----:R-:W3:Y:S01]  /*22b70*/  LDL.LU R4, [R1+0x580] ;  /* 0x0005800001047983 */ /* 0x001ee20000300800 */
[----:B----4-:R-:W-:-:S05]  /*22b80*/  IMAD R3, R3, UR12, RZ ;  /* 0x0000000c03037c24 */ /* 0x010fca000f8e02ff */
[----:B------:R0:W-:Y:S01]  /*22b90*/  STL [R1+0x3a4], R3 ;  /* 0x0003a40301007387 */ /* 0x0001e20000100800 */
[----:B------:R-:W-:-:S03]  /*22ba0*/  IMAD R29, R29, UR12, RZ ;  /* 0x0000000c1d1d7c24 */ /* 0x000fc6000f8e02ff */
[----:B0-----:R-:W4:Y:S04]  /*22bb0*/  LDL.LU R3, [R1+0x57c] ;  /* 0x00057c0001037983 */ /* 0x001f280000300800 */
[----:B------:R0:W-:Y:S02]  /*22bc0*/  STL [R1+0x3a8], R29 ;  /* 0x0003a81d01007387 */ /* 0x0001e40000100800 */
[----:B0-----:R-:W-:-:S05]  /*22bd0*/  IMAD R29, R28, UR12, RZ ;  /* 0x0000000c1c1d7c24 */ /* 0x001fca000f8e02ff */
[----:B------:R-:W-:Y:S01]  /*22be0*/  STL [R1+0x3ac], R29 ;  /* 0x0003ac1d01007387 */ /* 0x000fe20000100800 */
[----:B------:R-:W-:Y:S02]  /*22bf0*/  IMAD R28, R27, UR12, RZ ;  /* 0x0000000c1b1c7c24 */ /* 0x000fe4000f8e02ff */
        /* <DEDUP_REMOVED lines=44> */
[----:B--2---:R-:W-:-:S03]  /*22ec0*/  IMAD R5, R0, UR12, RZ ;  /* 0x0000000c00057c24 */ /* 0x004fc6000f8e02ff */
[----:B------:R-:W-:Y:S01]  /*22ed0*/  STL [R1+0x420], R6 ;  /* 0x0004200601007387 */ /* 0x000fe20000100800 */
[----:B------:R-:W-:-:S03]  /*22ee0*/  IMAD R0, R2, UR12, RZ ;  /* 0x0000000c02007c24 */ /* 0x000fc6000f8e02ff */
[----:B------:R-:W2:Y:S04]  /*22ef0*/  LDL.LU R2, [R1+0x584] ;  /* 0x0005840001027983 */ /* 0x000ea80000300800 */
[----:B------:R3:W-:Y:S04]  /*22f00*/  STL [R1+0x424], R5 ;  /* 0x0004240501007387 */ /* 0x0007e80000100800 */
[----:B------:R4:W-:Y:S01]  /*22f10*/  STL [R1+0x428], R0 ;  /* 0x0004280001007387 */ /* 0x0009e20000100800 */
[----:B---3--:R-:W-:-:S03]  /*22f20*/  IMAD R5, R4, UR12, RZ ;  /* 0x0000000c04057c24 */ /* 0x008fc6000f8e02ff */
[----:B------:R-:W3:Y:S04]  /*22f30*/  LDL.LU R4, [R1+0x58c] ;  /* 0x00058c0001047983 */ /* 0x000ee80000300800 */
[----:B------:R0:W-:Y:S04]  /*22f40*/  STL [R1+0x430], R5 ;  /* 0x0004300501007387 */ /* 0x0001e80000100800 */
[----:B------:R-:W3:Y:S04]  /*22f50*/  LDL.LU R29, [R1+0x588] ;  /* 0x00058800011d7983 */ /* 0x000ee80000300800 */
[----:B------:R-:W3:Y:S01]  /*22f60*/  LDL.LU R28, [R1+0x578] ;  /* 0x00057800011c7983 */ /* 0x000ee20000300800 */
[----:B----4-:R-:W-:-:S05]  /*22f70*/  IMAD R0, R3, UR12, RZ ;  /* 0x0000000c03007c24 */ /* 0x010fca000f8e02ff */
        /* <DEDUP_REMOVED lines=24> */
[----:B----4-:R-:W4:Y:S04]  /*23100*/  LDL.LU R0, [R1+0x6e8] ;  /* 0x0006e80001007983 */ /* 0x010f280000300800 */
[----:B------:R-:W4:Y:S01]  /*23110*/  LDL.LU R3, [R1+0x6e4] ;  /* 0x0006e40001037983 */ /* 0x000f220000300800 */
[----:B--2---:R-:W-:-:S05]  /*23120*/  IMAD R2, R2, UR12, RZ ;  /* 0x0000000c02027c24 */ /* 0x004fca000f8e02ff */
[----:B------:R0:W-:Y:S04]  /*23130*/  STL [R1+0x438], R2 ;  /* 0x0004380201007387 */ /* 0x0001e80000100800 */
[----:B0-----:R-:W2:Y:S01]  /*23140*/  LDL.LU R2, [R1+0x708] ;  /* 0x0007080001027983 */ /* 0x001ea20000300800 */
[----:B---3--:R-:W-:-:S05]  /*23150*/  IMAD R4, R4, UR12, RZ ;  /* 0x0000000c04047c24 */ /* 0x008fca000f8e02ff */
[----:B------:R0:W-:Y:S01]  /*23160*/  STL [R1+0x43c], R4 ;  /* 0x00043c0401007387 */ /* 0x0001e20000100800 */
[----:B------:R-:W-:-:S03]  /*23170*/  IMAD R29, R29, UR12, RZ ;  /* 0x0000000c1d1d7c24 */ /* 0x000fc6000f8e02ff */
        /* <DEDUP_REMOVED lines=47> */
[----:B----4-:R-:W-:-:S03]  /*23470*/  IMAD R5, R0, UR12, RZ ;  /* 0x0000000c00057c24 */ /* 0x010fc6000f8e02ff */
[----:B------:R-:W-:Y:S01]  /*23480*/  STL [R1+0x588], R8 ;  /* 0x0005880801007387 */ /* 0x000fe20000100800 */
[----:B------:R-:W-:-:S03]  /*23490*/  IMAD R0, R3, UR12, RZ ;  /* 0x0000000c03007c24 */ /* 0x000fc6000f8e02ff */
        /* <DEDUP_REMOVED lines=278> */
[----:B----4-:R-:W-:-:S03]  /*24600*/  IMAD R5, R0, UR12, RZ ;  /* 0x0000000c00057c24 */ /* 0x010fc6000f8e02ff */
[----:B------:R-:W-:Y:S01]  /*24610*/  STL [R1+0x658], R6 ;  /* 0x0006580601007387 */ /* 0x000fe20000100800 */
[----:B------:R-:W-:-:S03]  /*24620*/  IMAD R0, R3, UR12, RZ ;  /* 0x0000000c03007c24 */ /* 0x000fc6000f8e02ff */
        /* <DEDUP_REMOVED lines=637> */
[----:B------:R0:W-:Y:S01]  /*26e00*/  STL [R1+0xe0], R12 ;  /* 0x0000e00c01007387 */ /* 0x0001e20000100800 */
        /* <DEDUP_REMOVED lines=14> */
[----:B------:R-:W-:Y:S04]  /*26ef0*/  STL [R1+0xc4], R5 ;  /* 0x0000c40501007387 */ /* 0x000fe80000100800 */
[----:B------:R2:W-:Y:S04]  /*26f00*/  STL [R1+0xc0], R0 ;  /* 0x0000c00001007387 */ /* 0x0005e80000100800 */
[----:B0-----:R-:W3:Y:S01]  /*26f10*/  LDL.LU R12, [R1+0xa4] ;  /* 0x0000a400010c7983 */ /* 0x001ee20000300800 */
[----:B----4-:R-:W-:-:S05]  /*26f20*/  IMAD R3, R3, UR12, RZ ;  /* 0x0000000c03037c24 */ /* 0x010fca000f8e02ff */
        /* <DEDUP_REMOVED lines=28> */
[----:B------:R-:W4:Y:S04]  /*270f0*/  LDL.LU R2, [R1+0x14] ;  /* 0x0000140001027983 */ /* 0x000f280000300800 */
[----:B--2---:R-:W2:Y:S01]  /*27100*/  LDL.LU R0, [R1+0x10] ;  /* 0x0000100001007983 */ /* 0x004ea20000300800 */
[----:B---3--:R-:W-:-:S05]  /*27110*/  IMAD R4, R4, UR13, RZ ;  /* 0x0000000d04047c24 */ /* 0x008fca000f8e02ff */
[----:B------:R0:W-:Y:S01]  /*27120*/  STL [R1+0xac], R4 ;  /* 0x0000ac0401007387 */ /* 0x0001e20000100800 */
[----:B------:R-:W-:-:S03]  /*27130*/  IMAD R12, R12, UR12, RZ ;  /* 0x0000000c0c0c7c24 */ /* 0x000fc6000f8e02ff */
[----:B0-----:R-:W3:Y:S04]  /*27140*/  LDL.LU R4, [R1+0x4] ;  /* 0x0000040001047983 */ /* 0x001ee80000300800 */
[----:B------:R0:W-:Y:S04]  /*27150*/  STL [R1+0xa4], R12 ;  /* 0x0000a40c01007387 */ /* 0x0001e80000100800 */
[----:B0-----:R-:W2:Y:S01]  /*27160*/  LDL.LU R12, [R1] ;  /* 0x00000000010c7983 */ /* 0x001ea20000300800 */
[----:B----4-:R-:W-:Y:S02]  /*27170*/  IMAD R29, R29, UR12, RZ ;  /* 0x0000000c1d1d7c24 */ /* 0x010fe4000f8e02ff */
[----:B------:R-:W-:-:S03]  /*27180*/  IMAD R28, R28, UR12, RZ ;  /* 0x0000000c1c1c7c24 */ /* 0x000fc6000f8e02ff */
[----:B------:R0:W-:Y:S04]  /*27190*/  STL [R1+0x9c], R29 ;  /* 0x00009c1d01007387 */ /* 0x0001e80000100800 */
[----:B0-----:R-:W4:Y:S04]  /*271a0*/  LDL.LU R29, [R1+0x1834] ;  /* 0x00183400011d7983 */ /* 0x001f280000300800 */
[----:B------:R0:W-:Y:S04]  /*271b0*/  STL [R1+0x98], R28 ;  /* 0x0000981c01007387 */ /* 0x0001e80000100800 */
[----:B0-----:R-:W2:Y:S01]  /*271c0*/  LDL.LU R28, [R1+0x1830] ;  /* 0x00183000011c7983 */ /* 0x001ea20000300800 */
[----:B------:R-:W-:-:S02]  /*271d0*/  IMAD R27, R27, UR12, RZ ;  /* 0x0000000c1b1b7c24 */ /* 0x000fc4000f8e02ff */
[----:B------:R-:W-:-:S03]  /*271e0*/  IMAD R26, R26, UR12, RZ ;  /* 0x0000000c1a1a7c24 */ /* 0x000fc6000f8e02ff */
[----:B------:R0:W-:Y:S01]  /*271f0*/  STL [R1+0x94], R27 ;  /* 0x0000941b01007387 */ /* 0x0001e20000100800 */
[----:B------:R-:W-:Y:S02]  /*27200*/  IMAD R25, R25, UR12, RZ ;  /* 0x0000000c19197c24 */ /* 0x000fe4000f8e02ff */
[----:B------:R-:W-:Y:S01]  /*27210*/  IMAD R24, R24, UR12, RZ ;  /* 0x0000000c18187c24 */ /* 0x000fe2000f8e02ff */
[----:B0-----:R-:W2:Y:S01]  /*27220*/  LDL.LU R27, [R1+0x182c] ;  /* 0x00182c00011b7983 */ /* 0x001ea20000300800 */
[----:B------:R-:W-:-:S03]  /*27230*/  IMAD R23, R23, UR12, RZ ;  /* 0x0000000c17177c24 */ /* 0x000fc6000f8e02ff */
[----:B------:R0:W-:Y:S01]  /*27240*/  STL [R1+0x90], R26 ;  /* 0x0000901a01007387 */ /* 0x0001e20000100800 */
[----:B------:R-:W-:Y:S02]  /*27250*/  IMAD R22, R22, UR12, RZ ;  /* 0x0000000c16167c24 */ /* 0x000fe4000f8e02ff */
[----:B------:R-:W-:Y:S01]  /*27260*/  IMAD R21, R21, UR12, RZ ;  /* 0x0000000c15157c24 */ /* 0x000fe2000f8e02ff */
[----:B0-----:R-:W2:Y:S04]  /*27270*/  LDL.LU R26, [R1+0x1828] ;  /* 0x00182800011a7983 */ /* 0x001ea80000300800 */
[----:B------:R0:W-:Y:S01]  /*27280*/  STL [R1+0x8c], R25 ;  /* 0x00008c1901007387 */ /* 0x0001e20000100800 */
[----:B------:R-:W-:Y:S02]  /*27290*/  IMAD R20, R20, UR12, RZ ;  /* 0x0000000c14147c24 */ /* 0x000fe4000f8e02ff */
[----:B------:R-:W-:Y:S01]  /*272a0*/  IMAD R19, R19, UR12, RZ ;  /* 0x0000000c13137c24 */ /* 0x000fe2000f8e02ff */
[----:B0-----:R-:W2:Y:S04]  /*272b0*/  LDL.LU R25, [R1+0x1824] ;  /* 0x0018240001197983 */ /* 0x001ea80000300800 */
[----:B------:R0:W-:Y:S01]  /*272c0*/  STL [R1+0x88], R24 ;  /* 0x0000881801007387 */ /* 0x0001e20000100800 */
[----:B------:R-:W-:-:S03]  /*272d0*/  IMAD R18, R18, UR12, RZ ;  /* 0x0000000c12127c24 */ /* 0x000fc6000f8e02ff */
        /* <DEDUP_REMOVED lines=54> */
[----:B0-----:R-:W2:Y:S02]  /*27640*/  LDL.LU R2, [R1+0x17d0] ;  /* 0x0017d00001027983 */ /* 0x001ea40000300800 */
[----:B--2---:R-:W-:-:S05]  /*27650*/  IMAD R2, R2, UR12, RZ ;  /* 0x0000000c02027c24 */ /* 0x004fca000f8e02ff */
[----:B------:R0:W-:Y:S04]  /*27660*/  STL [R1+0x8], R2 ;  /* 0x0000080201007387 */ /* 0x0001e80000100800 */
[----:B0-----:R-:W2:Y:S01]  /*27670*/  LDL.LU R2, [R1+0x17cc] ;  /* 0x0017cc0001027983 */ /* 0x001ea20000300800 */
[----:B---3--:R-:W-:-:S05]  /*27680*/  IMAD R4, R4, UR12, RZ ;  /* 0x0000000c04047c24 */ /* 0x008fca000f8e02ff */
[----:B------:R2:W-:Y:S02]  /*27690*/  STL [R1+0x4], R4 ;  /* 0x0000040401007387 */ /* 0x0005e40000100800 */
[----:B--2---:R-:W-:-:S05]  /*276a0*/  LEA R4, P6, R12, R2, 0x1 ;  /* 0x000000020c047211 */ /* 0x004fca00078c08ff */
[----:B------:R0:W-:Y:S02]  /*276b0*/  STL [R1+0x172c], R4 ;  /* 0x00172c0401007387 */ /* 0x0001e40000100800 */
[----:B0-----:R-:W-:-:S05]  /*276c0*/  LEA R4, P0, R5, R2, 0x1 ;  /* 0x0000000205047211 */ /* 0x001fca00078008ff */
        /* <DEDUP_REMOVED lines=10> */
[----:B------:R0:W-:Y:S04]  /*27770*/  STL [R1+0x1744], R4 ;  /* 0x0017440401007387 */ /* 0x0001e80000100800 */
[----:B0-----:R-:W2:Y:S02]  /*27780*/  LDL.LU R4, [R1+0x17c8] ;  /* 0x0017c80001047983 */ /* 0x001ea40000300800 */
[----:B--2---:R-:W-:-:S05]  /*27790*/  LEA.HI.X.SX32 R12, R12, R4, 0x1, P6 ;  /* 0x000000040c0c7211 */ /* 0x004fca00030f0eff */
[----:B------:R0:W-:Y:S02]  /*277a0*/  STL [R1+0x1724], R12 ;  /* 0x0017240c01007387 */ /* 0x0001e40000100800 */
[----:B0-----:R-:W-:-:S05]  /*277b0*/  LEA R12, P6, R11, R2, 0x1 ;  /* 0x000000020b0c7211 */ /* 0x001fca00078c08ff */
[----:B------:R0:W-:Y:S04]  /*277c0*/  STL [R1+0x1728], R12 ;  /* 0x0017280c01007387 */ /* 0x0001e80000100800 */
[----:B0-----:R-:W2:Y:S01]  /*277d0*/  LDL.LU R12, [R1+0x17c4] ;  /* 0x0017c400010c7983 */ /* 0x001ea20000300800 */
[----:B------:R-:W-:-:S05]  /*277e0*/  LEA.HI.X.SX32 R5, R5, R4, 0x1, P0 ;  /* 0x0000000405057211 */ /* 0x000fca00000f0eff */
[----:B------:R2:W-:Y:S02]  /*277f0*/  STL [R1+0x171c], R5 ;  /* 0x00171c0501007387 */ /* 0x0005e40000100800 */
[----:B--2---:R-:W-:-:S05]  /*27800*/  LEA R5, P0, R12, R2, 0x1 ;  /* 0x000000020c057211 */ /* 0x004fca00078008ff */
[----:B------:R0:W-:Y:S02]  /*27810*/  STL [R1+0x1720], R5 ;  /* 0x0017200501007387 */ /* 0x0001e40000100800 */
[----:B0-----:R-:W-:Y:S02]  /*27820*/  LEA.HI.X.SX32 R5, R6, R4, 0x1, P1 ;  /* 0x0000000406057211 */ /* 0x001fe400008f0eff */
[----:B------:R-:W-:-:S03]  /*27830*/  LEA R6, P1, R13, R2, 0x1 ;  /* 0x000000020d067211 */ /* 0x000fc600078208ff */
[----:B------:R0:W-:Y:S04]  /*27840*/  STL [R1+0x1714], R5 ;  /* 0x0017140501007387 */ /* 0x0001e80000100800 */
[----:B------:R2:W-:Y:S01]  /*27850*/  STL [R1+0x1718], R6 ;  /* 0x0017180601007387 */ /* 0x0005e20000100800 */
[-C--:B0-----:R-:W-:Y:S02]  /*27860*/  LEA.HI.X.SX32 R5, R7, R4.reuse, 0x1, P2 ;  /* 0x0000000407057211 */ /* 0x081fe400010f0eff */
[----:B------:R-:W-:Y:S02]  /*27870*/  LEA.HI.X.SX32 R7, R8, R4, 0x1, P3 ;  /* 0x0000000408077211 */ /* 0x000fe400018f0eff */
[-C--:B--2---:R-:W-:Y:S01]  /*27880*/  LEA R6, P2, R14, R2.reuse, 0x1 ;  /* 0x000000020e067211 */ /* 0x084fe200078408ff */
[----:B------:R0:W-:Y:S04]  /*27890*/  STL [R1+0x170c], R5 ;  /* 0x00170c0501007387 */ /* 0x0001e80000100800 */
[----:B------:R2:W-:Y:S01]  /*278a0*/  STL [R1+0x1710], R6 ;  /* 0x0017100601007387 */ /* 0x0005e20000100800 */
[----:B0-----:R-:W-:-:S03]  /*278b0*/  LEA R5, P3, R15, R2, 0x1 ;  /* 0x000000020f057211 */ /* 0x001fc600078608ff */
[----:B------:R0:W-:Y:S01]  /*278c0*/  STL [R1+0x1704], R7 ;  /* 0x0017040701007387 */ /* 0x0001e20000100800 */
[----:B--2---:R-:W-:-:S03]  /*278d0*/  LEA.HI.X.SX32 R6, R9, R4, 0x1, P4 ;  /* 0x0000000409067211 */ /* 0x004fc600020f0eff */
        /* <DEDUP_REMOVED lines=15> */
[----:B--2---:R-:W-:Y:S02]  /*279d0*/  LEA.HI.X.SX32 R5, R13, R4, 0x1, P1 ;  /* 0x000000040d057211 */ /* 0x004fe400008f0eff */
[----:B------:R-:W-:Y:S01]  /*279e0*/  LEA R8, P1, R20, R2, 0x1 ;  /* 0x0000000214087211 */ /* 0x000fe200078208ff */
[----:B0-----:R-:W2:Y:S04]  /*279f0*/  LDL.LU R6, [R1+0xc] ;  /* 0x00000c0001067983 */ /* 0x001ea80000300800 */
[----:B------:R0:W-:Y:S04]  /*27a00*/  STL [R1+0x16e8], R7 ;  /* 0x0016e80701007387 */ /* 0x0001e80000100800 */
[----:B------:R3:W-:Y:S01]  /*27a10*/  STL [R1+0x16dc], R5 ;  /* 0x0016dc0501007387 */ /* 0x0007e20000100800 */
[----:B0-----:R-:W-:-:S03]  /*27a20*/  LEA.HI.X.SX32 R7, R14, R4, 0x1, P2 ;  /* 0x000000040e077211 */ /* 0x001fc600010f0eff */
[----:B---3--:R-:W3:Y:S04]  /*27a30*/  LDL.LU R5, [R1+0x30] ;  /* 0x0000300001057983 */ /* 0x008ee80000300800 */
[----:B------:R0:W-:Y:S04]  /*27a40*/  STL [R1+0x16e0], R8 ;  /* 0x0016e00801007387 */ /* 0x0001e80000100800 */
[----:B------:R1:W-:Y:S01]  /*27a50*/  STL [R1+0x16d4], R7 ;  /* 0x0016d40701007387 */ /* 0x0003e20000100800 */
[----:B0-----:R-:W-:Y:S02]  /*27a60*/  LEA R8, P2, R21, R2, 0x1 ;  /* 0x0000000215087211 */ /* 0x001fe400078408ff */
[----:B-1----:R-:W-:-:S03]  /*27a70*/  LEA.HI.X.SX32 R7, R15, R4, 0x1, P3 ;  /* 0x000000040f077211 */ /* 0x002fc600018f0eff */
[----:B------:R0:W-:Y:S01]  /*27a80*/  STL [R1+0x16d8], R8 ;  /* 0x0016d80801007387 */ /* 0x0001e20000100800 */
[----:B------:R-:W-:-:S03]  /*27a90*/  LEA R9, P3, R22, R2, 0x1 ;  /* 0x0000000216097211 */ /* 0x000fc600078608ff */
[----:B------:R1:W-:Y:S01]  /*27aa0*/  STL [R1+0x16cc], R7 ;  /* 0x0016cc0701007387 */ /* 0x0003e20000100800 */
[----:B0-----:R-:W-:-:S03]  /*27ab0*/  LEA.HI.X.SX32 R8, R16, R4, 0x1, P4 ;  /* 0x0000000410087211 */ /* 0x001fc600020f0eff */
[----:B------:R0:W-:Y:S01]  /*27ac0*/  STL [R1+0x16d0], R9 ;  /* 0x0016d00901007387 */ /* 0x0001e20000100800 */
[----:B-1----:R-:W-:-:S03]  /*27ad0*/  LEA R7, P4, R23, R2, 0x1 ;  /* 0x0000000217077211 */ /* 0x002fc600078808ff */
[----:B------:R1:W-:Y:S01]  /*27ae0*/  STL [R1+0x16c4], R8 ;  /* 0x0016c40801007387 */ /* 0x0003e20000100800 */
[----:B0-----:R-:W-:-:S03]  /*27af0*/  LEA.HI.X.SX32 R9, R17, R4, 0x1, P5 ;  /* 0x0000000411097211 */ /* 0x001fc600028f0eff */
[----:B------:R0:W-:Y:S01]  /*27b00*/  STL [R1+0x16c8], R7 ;  /* 0x0016c80701007387 */ /* 0x0001e20000100800 */
[----:B-1----:R-:W-:-:S03]  /*27b10*/  LEA R8, P5, R24, R2, 0x1 ;  /* 0x0000000218087211 */ /* 0x002fc600078a08ff */
[----:B------:R-:W-:Y:S01]  /*27b20*/  STL [R1+0x16bc], R9 ;  /* 0x0016bc0901007387 */ /* 0x000fe20000100800 */
[----:B0-----:R-:W-:-:S03]  /*27b30*/  LEA.HI.X.SX32 R7, R18, R4, 0x1, P6 ;  /* 0x0000000412077211 */ /* 0x001fc600030f0eff */
[----:B------:R-:W3:Y:S04]  /*27b40*/  LDL.LU R18, [R1+0x50] ;  /* 0x0000500001127983 */ /* 0x000ee80000300800 */
[----:B------:R0:W-:Y:S04]  /*27b50*/  STL [R1+0x16c0], R8 ;  /* 0x0016c00801007387 */ /* 0x0001e80000100800 */
[----:B------:R-:W3:Y:S04]  /*27b60*/  LDL.LU R17, [R1+0x58] ;  /* 0x0000580001117983 */ /* 0x000ee80000300800 */
[----:B------:R1:W-:Y:S01]  /*27b70*/  STL [R1+0x16b4], R7 ;  /* 0x0016b40701007387 */ /* 0x0003e20000100800 */
[----:B0-----:R-:W-:-:S02]  /*27b80*/  LEA R8, P6, R25, R2, 0x1 ;  /* 0x0000000219087211 */ /* 0x001fc400078c08ff */
[-C--:B-1----:R-:W-:Y:S02]  /*27b90*/  LEA.HI.X.SX32 R7, R19, R4.reuse, 0x1, P0 ;  /* 0x0000000413077211 */ /* 0x082fe400000f0eff */
[----:B------:R-:W3:Y:S04]  /*27ba0*/  LDL.LU R19, [R1+0x40] ;  /* 0x0000400001137983 */ /* 0x000ee80000300800 */
[----:B------:R-:W-:Y:S04]  /*27bb0*/  STL [R1+0x16b8], R8 ;  /* 0x0016b80801007387 */ /* 0x000fe80000100800 */
[----:B------:R-:W3:Y:S04]  /*27bc0*/  LDL.LU R16, [R1+0x6c] ;  /* 0x00006c0001107983 */ /* 0x000ee80000300800 */
[----:B------:R0:W-:Y:S02]  /*27bd0*/  STL [R1+0x16ac], R7 ;  /* 0x0016ac0701007387 */ /* 0x0001e40000100800 */
[----:B0-----:R-:W-:-:S02]  /*27be0*/  LEA.HI.X.SX32 R7, R20, R4, 0x1, P1 ;  /* 0x0000000414077211 */ /* 0x001fc400008f0eff */
[----:B------:R-:W3:Y:S01]  /*27bf0*/  LDL.LU R20, [R1+0x38] ;  /* 0x0000380001147983 */ /* 0x000ee20000300800 */
[----:B------:R-:W-:-:S05]  /*27c00*/  LEA R8, P0, R26, R2, 0x1 ;  /* 0x000000021a087211 */ /* 0x000fca00078008ff */
[----:B------:R0:W-:Y:S04]  /*27c10*/  STL [R1+0x16b0], R8 ;  /* 0x0016b00801007387 */ /* 0x0001e80000100800 */
[----:B------:R-:W3:Y:S04]  /*27c20*/  LDL.LU R15, [R1+0x74] ;  /* 0x00007400010f7983 */ /* 0x000ee80000300800 */
[----:B------:R1:W-:Y:S01]  /*27c30*/  STL [R1+0x16a4], R7 ;  /* 0x0016a40701007387 */ /* 0x0003e20000100800 */
[----:B0-----:R-:W-:-:S03]  /*27c40*/  LEA R8, P1, R27, R2, 0x1 ;  /* 0x000000021b087211 */ /* 0x001fc600078208ff */
[----:B------:R-:W3:Y:S01]  /*27c50*/  LDL.LU R14, [R1+0x7c] ;  /* 0x00007c00010e7983 */ /* 0x000ee20000300800 */
[----:B-1----:R-:W-:-:S03]  /*27c60*/  LEA.HI.X.SX32 R7, R21, R4, 0x1, P2 ;  /* 0x0000000415077211 */ /* 0x002fc600010f0eff */
[----:B------:R0:W-:Y:S04]  /*27c70*/  STL [R1+0x16a8], R8 ;  /* 0x0016a80801007387 */ /* 0x0001e80000100800 */
[----:B------:R1:W-:Y:S04]  /*27c80*/  STL [R1+0x169c], R7 ;  /* 0x00169c0701007387 */ /* 0x0003e80000100800 */
[----:B------:R-:W3:Y:S01]  /*27c90*/  LDL.LU R13, [R1+0x84] ;  /* 0x00008400010d7983 */ /* 0x000ee20000300800 */
[----:B0-----:R-:W-:Y:S02]  /*27ca0*/  LEA R8, P2, R28, R2, 0x1 ;  /* 0x000000021c087211 */ /* 0x001fe400078408ff */
[----:B-1----:R-:W-:-:S03]  /*27cb0*/  LEA.HI.X.SX32 R7, R22, R4, 0x1, P3 ;  /* 0x0000000416077211 */ /* 0x002fc600018f0eff */
[----:B------:R4:W-:Y:S04]  /*27cc0*/  STL [R1+0x16a0], R8 ;  /* 0x0016a00801007387 */ /* 0x0009e80000100800 */
[----:B------:R0:W-:Y:S04]  /*27cd0*/  STL [R1+0x1694], R7 ;  /* 0x0016940701007387 */ /* 0x0001e80000100800 */
[----:B------:R-:W3:Y:S01]  /*27ce0*/  LDL.LU R12, [R1+0xa0] ;  /* 0x0000a000010c7983 */ /* 0x000ee20000300800 */
[----:B----4-:R-:W-:Y:S02]  /*27cf0*/  LEA R8, P3, R29, R2, 0x1 ;  /* 0x000000021d087211 */ /* 0x010fe400078608ff */
[----:B0-----:R-:W-:-:S03]  /*27d00*/  LEA.HI.X.SX32 R7, R23, R4, 0x1, P4 ;  /* 0x0000000417077211 */ /* 0x001fc600020f0eff */
[----:B------:R-:W-:Y:S04]  /*27d10*/  STL [R1+0x1698], R8 ;  /* 0x0016980801007387 */ /* 0x000fe80000100800 */
[----:B------:R0:W-:Y:S04]  /*27d20*/  STL [R1+0x168c], R7 ;  /* 0x00168c0701007387 */ /* 0x0001e80000100800 */
[----:B------:R-:W4:Y:S01]  /*27d30*/  LDL.LU R11, [R1+0xa8] ;  /* 0x0000a800010b7983 */ /* 0x000f220000300800 */
[----:B0-----:R-:W-:Y:S02]  /*27d40*/  LEA.HI.X.SX32 R7, R24, R4, 0x1, P5 ;  /* 0x0000000418077211 */ /* 0x001fe400028f0eff */
[----:B--2---:R-:W-:-:S05]  /*27d50*/  LEA R8, P4, R6, R2, 0x1 ;  /* 0x0000000206087211 */ /* 0x004fca00078808ff */
[----:B------:R3:W-:Y:S04]  /*27d60*/  STL [R1+0x1690], R8 ;  /* 0x0016900801007387 */ /* 0x0007e80000100800 */
[----:B------:R0:W-:Y:S04]  /*27d70*/  STL [R1+0x1684], R7 ;  /* 0x0016840701007387 */ /* 0x0001e80000100800 */
[----:B------:R-:W2:Y:S01]  /*27d80*/  LDL.LU R21, [R1+0xb4] ;  /* 0x0000b40001157983 */ /* 0x000ea20000300800 */
[----:B---3--:R-:W-:Y:S02]  /*27d90*/  LEA R8, P5, R5, R2, 0x1 ;  /* 0x0000000205087211 */ /* 0x008fe400078a08ff */
[----:B0-----:R-:W-:-:S03]  /*27da0*/  LEA.HI.X.SX32 R7, R25, R4, 0x1, P6 ;  /* 0x0000000419077211 */ /* 0x001fc600030f0eff */
[----:B------:R-:W-:Y:S04]  /*27db0*/  STL [R1+0x1688], R8 ;  /* 0x0016880801007387 */ /* 0x000fe80000100800 */
[----:B------:R0:W-:Y:S04]  /*27dc0*/  STL [R1+0x167c], R7 ;  /* 0x00167c0701007387 */ /* 0x0001e80000100800 */
[----:B------:R-:W3:Y:S01]  /*27dd0*/  LDL.LU R10, [R1+0xbc] ;  /* 0x0000bc00010a7983 */ /* 0x000ee20000300800 */
[----:B0-----:R-:W-:Y:S02]  /*27de0*/  LEA.HI.X.SX32 R7, R26, R4, 0x1, P0 ;  /* 0x000000041a077211 */ /* 0x001fe400000f0eff */
[----:B------:R-:W-:-:S05]  /*27df0*/  LEA R8, P6, R20, R2, 0x1 ;  /* 0x0000000214087211 */ /* 0x000fca00078c08ff */
[----:B------:R0:W-:Y:S04]  /*27e00*/  STL [R1+0x1680], R8 ;  /* 0x0016800801007387 */ /* 0x0001e80000100800 */
[----:B------:R1:W-:Y:S04]  /*27e10*/  STL [R1+0x1674], R7 ;  /* 0x0016740701007387 */ /* 0x0003e80000100800 */
[----:B------:R-:W3:Y:S01]  /*27e20*/  LDL.LU R9, [R1+0xf4] ;  /* 0x0000f40001097983 */ /* 0x000ee20000300800 */
[----:B0-----:R-:W-:Y:S02]  /*27e30*/  LEA R8, P0, R19, R2, 0x1 ;  /* 0x0000000213087211 */ /* 0x001fe400078008ff */
[----:B-1----:R-:W-:-:S03]  /*27e40*/  LEA.HI.X.SX32 R7, R27, R4, 0x1, P1 ;  /* 0x000000041b077211 */ /* 0x002fc600008f0eff */
[----:B------:R0:W-:Y:S01]  /*27e50*/  STL [R1+0x1678], R8 ;  /* 0x0016780801007387 */ /* 0x0001e20000100800 */
[----:B------:R-:W-:-:S03]  /*27e60*/  LEA R22, P1, R18, R2, 0x1 ;  /* 0x0000000212167211 */ /* 0x000fc600078208ff */
[----:B------:R1:W-:Y:S04]  /*27e70*/  STL [R1+0x166c], R7 ;  /* 0x00166c0701007387 */ /* 0x0003e80000100800 */
[----:B0-----:R-:W3:Y:S01]  /*27e80*/  LDL.LU R8, [R1+0x100] ;  /* 0x0001000001087983 */ /* 0x001ee20000300800 */
[----:B-1----:R-:W-:-:S03]  /*27e90*/  LEA.HI.X.SX32 R7, R28, R4, 0x1, P2 ;  /* 0x000000041c077211 */ /* 0x002fc600010f0eff */
[----:B------:R0:W-:Y:S01]  /*27ea0*/  STL [R1+0x1670], R22 ;  /* 0x0016701601007387 */ /* 0x0001e20000100800 */
[----:B------:R-:W-:-:S03]  /*27eb0*/  LEA R23, P2, R17, R2, 0x1 ;  /* 0x0000000211177211 */ /* 0x000fc600078408ff */
[----:B------:R1:W-:Y:S01]  /*27ec0*/  STL [R1+0x1664], R7 ;  /* 0x0016640701007387 */ /* 0x0003e20000100800 */
[----:B0-----:R-:W-:-:S03]  /*27ed0*/  LEA.HI.X.SX32 R22, R29, R4, 0x1, P3 ;  /* 0x000000041d167211 */ /* 0x001fc600018f0eff */
[----:B-1----:R-:W3:Y:S04]  /*27ee0*/  LDL.LU R7, [R1+0x108] ;  /* 0x0001080001077983 */ /* 0x002ee80000300800 */
[----:B------:R-:W-:Y:S04]  /*27ef0*/  STL [R1+0x1668], R23 ;  /* 0x0016681701007387 */ /* 0x000fe80000100800 */
[----:B------:R0:W-:Y:S02]  /*27f00*/  STL [R1+0x768], R22 ;  /* 0x0007681601007387 */ /* 0x0001e40000100800 */
[----:B0-----:R-:W-:-:S02]  /*27f10*/  LEA.HI.X.SX32 R22, R6, R4, 0x1, P4 ;  /* 0x0000000406167211 */ /* 0x001fc400020f0eff */
[----:B------:R-:W3:Y:S01]  /*27f20*/  LDL.LU R6, [R1+0x10c] ;  /* 0x00010c0001067983 */ /* 0x000ee20000300800 */
[----:B------:R-:W-:-:S05]  /*27f30*/  LEA R23, P3, R16, R2, 0x1 ;  /* 0x0000000210177211 */ /* 0x000fca00078608ff */
[----:B------:R0:W-:Y:S04]  /*27f40*/  STL [R1+0x788], R23 ;  /* 0x0007881701007387 */ /* 0x0001e80000100800 */
[----:B------:R1:W-:Y:S01]  /*27f50*/  STL [R1+0x76c], R22 ;  /* 0x00076c1601007387 */ /* 0x0003e20000100800 */
[----:B0-----:R-:W-:Y:S02]  /*27f60*/  LEA R23, P4, R15, R2, 0x1 ;  /* 0x000000020f177211 */ /* 0x001fe400078808ff */
[----:B-1----:R-:W-:Y:S02]  /*27f70*/  LEA.HI.X.SX32 R22, R5, R4, 0x1, P5 ;  /* 0x0000000405167211 */ /* 0x002fe400028f0eff */
[----:B------:R-:W3:Y:S04]  /*27f80*/  LDL.LU R5, [R1+0x110] ;  /* 0x0001100001057983 */ /* 0x000ee80000300800 */
[----:B------:R0:W-:Y:S04]  /*27f90*/  STL [R1+0x790], R23 ;  /* 0x0007901701007387 */ /* 0x0001e80000100800 */
[----:B------:R1:W-:Y:S01]  /*27fa0*/  STL [R1+0x770], R22 ;  /* 0x0007701601007387 */ /* 0x0003e20000100800 */
[----:B0-----:R-:W-:-:S02]  /*27fb0*/  LEA R23, P5, R14, R2, 0x1 ;  /* 0x000000020e177211 */ /* 0x001fc400078a08ff */
        /* <DEDUP_REMOVED lines=14> */
[----:B----4-:R-:W-:-:S02]  /*280a0*/  LEA R23, P1, R11, R2, 0x1 ;  /* 0x000000020b177211 */ /* 0x010fc400078208ff */
[-C--:B0-----:R-:W-:Y:S02]  /*280b0*/  LEA.HI.X.SX32 R22, R17, R4.reuse, 0x1, P2 ;  /* 0x0000000411167211 */ /* 0x081fe400010f0eff */
[----:B------:R-:W4:Y:S04]  /*280c0*/  LDL.LU R17, [R1+0x120] ;  /* 0x0001200001117983 */ /* 0x000f280000300800 */
[----:B------:R-:W-:Y:S04]  /*280d0*/  STL [R1+0x7b0], R23 ;  /* 0x0007b01701007387 */ /* 0x000fe80000100800 */
[----:B------:R0:W-:Y:S02]  /*280e0*/  STL [R1+0x780], R22 ;  /* 0x0007801601007387 */ /* 0x0001e40000100800 */
[----:B0-----:R-:W-:-:S02]  /*280f0*/  LEA.HI.X.SX32 R22, R16, R4, 0x1, P3 ;  /* 0x0000000410167211 */ /* 0x001fc400018f0eff */
[----:B------:R-:W4:Y:S01]  /*28100*/  LDL.LU R16, [R1+0x128] ;  /* 0x0001280001107983 */ /* 0x000f220000300800 */
[----:B--2---:R-:W-:-:S05]  /*28110*/  LEA R23, P2, R21, R2, 0x1 ;  /* 0x0000000215177211 */ /* 0x004fca00078408ff */
[----:B------:R3:W-:Y:S04]  /*28120*/  STL [R1+0x7b8], R23 ;  /* 0x0007b81701007387 */ /* 0x0007e80000100800 */
[----:B------:R0:W-:Y:S01]  /*28130*/  STL [R1+0x784], R22 ;  /* 0x0007841601007387 */ /* 0x0001e20000100800 */
[----:B---3--:R-:W-:Y:S02]  /*28140*/  LEA R23, P3, R10, R2, 0x1 ;  /* 0x000000020a177211 */ /* 0x008fe400078608ff */
[-C--:B0-----:R-:W-:Y:S02]  /*28150*/  LEA.HI.X.SX32 R22, R15, R4.reuse, 0x1, P4 ;  /* 0x000000040f167211 */ /* 0x081fe400020f0eff */
[----:B------:R-:W2:Y:S04]  /*28160*/  LDL.LU R15, [R1+0x12c] ;  /* 0x00012c00010f7983 */ /* 0x000ea80000300800 */
        /* <DEDUP_REMOVED lines=18> */
[-C--:B-1----:R-:W-:Y:S02]  /*28290*/  LEA.HI.X.SX32 R22, R11, R4.reuse, 0x1, P1 ;  /* 0x000000040b167211 */ /* 0x082fe400008f0eff */
[----:B------:R-:W3:Y:S04]  /*282a0*/  LDL.LU R11, [R1+0x174] ;  /* 0x00017400010b7983 */ /* 0x000ee80000300800 */
        /* <DEDUP_REMOVED lines=23> */
[----:B0-----:R-:W-:Y:S02]  /*28420*/  LEA.HI.X.SX32 R22, R7, R4, 0x1, P6 ;  /* 0x0000000407167211 */ /* 0x001fe400030f0eff */
[----:B------:R-:W4:Y:S04]  /*28430*/  LDL.LU R7, [R1+0x188] ;  /* 0x0001880001077983 */ /* 0x000f280000300800 */
[----:B------:R0:W-:Y:S04]  /*28440*/  STL [R1+0x808], R23 ;  /* 0x0008081701007387 */ /* 0x0001e80000100800 */
[----:B------:R1:W-:Y:S01]  /*28450*/  STL [R1+0x7d4], R22 ;  /* 0x0007d41601007387 */ /* 0x0003e20000100800 */
[----:B0-----:R-:W-:-:S02]  /*28460*/  LEA R23, P6, R16, R2, 0x1 ;  /* 0x0000000210177211 */ /* 0x001fc400078c08ff */
[-C--:B-1----:R-:W-:Y:S02]  /*28470*/  LEA.HI.X.SX32 R22, R6, R4.reuse, 0x1, P0 ;  /* 0x0000000406167211 */ /* 0x082fe400000f0eff */
[----:B------:R-:W4:Y:S04]  /*28480*/  LDL.LU R6, [R1+0x18c] ;  /* 0x00018c0001067983 */ /* 0x000f280000300800 */
[----:B------:R-:W-:Y:S04]  /*28490*/  STL [R1+0x810], R23 ;  /* 0x0008101701007387 */ /* 0x000fe80000100800 */
[----:B------:R0:W-:Y:S02]  /*284a0*/  STL [R1+0x7dc], R22 ;  /* 0x0007dc1601007387 */ /* 0x0001e40000100800 */
[----:B0-----:R-:W-:-:S02]  /*284b0*/  LEA.HI.X.SX32 R22, R5, R4, 0x1, P1 ;  /* 0x0000000405167211 */ /* 0x001fc400008f0eff */
[----:B--2---:R-:W-:Y:S01]  /*284c0*/  LEA R23, P0, R15, R2, 0x1 ;  /* 0x000000020f177211 */ /* 0x004fe200078008ff */
[----:B------:R-:W2:Y:S04]  /*284d0*/  LDL.LU R5, [R1+0x190] ;  /* 0x0001900001057983 */ /* 0x000ea80000300800 */
[----:B------:R-:W-:Y:S04]  /*284e0*/  STL [R1+0x818], R23 ;  /* 0x0008181701007387 */ /* 0x000fe80000100800 */
[----:B------:R0:W-:Y:S02]  /*284f0*/  STL [R1+0x7e4], R22 ;  /* 0x0007e41601007387 */ /* 0x0001e40000100800 */
[----:B0-----:R-:W-:-:S02]  /*28500*/  LEA.HI.X.SX32 R22, R20, R4, 0x1, P2 ;  /* 0x0000000414167211 */ /* 0x001fc400010f0eff */
[----:B---3--:R-:W-:Y:S01]  /*28510*/  LEA R23, P1, R14, R2, 0x1 ;  /* 0x000000020e177211 */ /* 0x008fe200078208ff */
[----:B------:R-:W3:Y:S04]  /*28520*/  LDL.LU R20, [R1+0x194] ;  /* 0x0001940001147983 */ /* 0x000ee80000300800 */
[----:B------:R-:W-:Y:S04]  /*28530*/  STL [R1+0x820], R23 ;  /* 0x0008201701007387 */ /* 0x000fe80000100800 */
[----:B------:R0:W-:Y:S02]  /*28540*/  STL [R1+0x7ec], R22 ;  /* 0x0007ec1601007387 */ /* 0x0001e40000100800 */
[----:B0-----:R-:W-:-:S02]  /*28550*/  LEA.HI.X.SX32 R22, R19, R4, 0x1, P3 ;  /* 0x0000000413167211 */ /* 0x001fc400018f0eff */
[----:B------:R-:W3:Y:S01]  /*28560*/  LDL.LU R19, [R1+0x198] ;  /* 0x0001980001137983 */ /* 0x000ee20000300800 */
[----:B------:R-:W-:-:S05]  /*28570*/  LEA R23, P2, R13, R2, 0x1 ;  /* 0x000000020d177211 */ /* 0x000fca00078408ff */
[----:B------:R-:W-:Y:S04]  /*28580*/  STL [R1+0x828], R23 ;  /* 0x0008281701007387 */ /* 0x000fe80000100800 */
[----:B------:R0:W-:Y:S02]  /*28590*/  STL [R1+0x7f4], R22 ;  /* 0x0007f41601007387 */ /* 0x0001e40000100800 */
[----:B0-----:R-:W-:Y:S02]  /*285a0*/  LEA.HI.X.SX32 R22, R18, R4, 0x1, P4 ;  /* 0x0000000412167211 */ /* 0x001fe400020f0eff */
[-C--:B------:R-:W-:Y:S01]  /*285b0*/  LEA R23, P3, R12, R2.reuse, 0x1 ;  /* 0x000000020c177211 */ /* 0x080fe200078608ff */
        /* <DEDUP_REMOVED lines=34> */
[----:B-1----:R-:W-:Y:S02]  /*287e0*/  LEA.HI.X.SX32 R22, R11, R4, 0x1, P4 ;  /* 0x000000040b167211 */ /* 0x002fe400020f0eff */
[----:B------:R-:W4:Y:S04]  /*287f0*/  LDL.LU R11, [R1+0x2a0] ;  /* 0x0002a000010b7983 */ /* 0x000f280000300800 */
[----:B------:R2:W-:Y:S04]  /*28800*/  STL [R1+0x868], R23 ;  /* 0x0008681701007387 */ /* 0x0005e80000100800 */
[----:B------:R0:W-:Y:S01]  /*28810*/  STL [R1+0x834], R22 ;  /* 0x0008341601007387 */ /* 0x0001e20000100800 */
[----:B--2---:R-:W-:-:S02]  /*28820*/  LEA R23, P4, R5, R2, 0x1 ;  /* 0x0000000205177211 */ /* 0x004fc400078808ff */
[----:B0-----:R-:W-:Y:S02]  /*28830*/  LEA.HI.X.SX32 R22, R21, R4, 0x1, P5 ;  /* 0x0000000415167211 */ /* 0x001fe400028f0eff */
[----:B------:R-:W2:Y:S04]  /*28840*/  LDL.LU R21, [R1+0x2a4] ;  /* 0x0002a40001157983 */ /* 0x000ea80000300800 */
[----:B------:R3:W-:Y:S04]  /*28850*/  STL [R1+0x870], R23 ;  /* 0x0008701701007387 */ /* 0x0007e80000100800 */
[----:B------:R0:W-:Y:S01]  /*28860*/  STL [R1+0x83c], R22 ;  /* 0x00083c1601007387 */ /* 0x0001e20000100800 */
[----:B---3--:R-:W-:-:S02]  /*28870*/  LEA R23, P5, R20, R2, 0x1 ;  /* 0x0000000214177211 */ /* 0x008fc400078a08ff */
[----:B0-----:R-:W-:Y:S02]  /*28880*/  LEA.HI.X.SX32 R22, R10, R4, 0x1, P6 ;  /* 0x000000040a167211 */ /* 0x001fe400030f0eff */
        /* <DEDUP_REMOVED lines=84> */
[----:B------:R-:W-:Y:S01]  /*28dd0*/  LEA R23, P1, R20, R2, 0x1 ;  /* 0x0000000214177211 */ /* 0x000fe200078208ff */
        /* <DEDUP_REMOVED lines=8> */
[----:B----4-:R-:W-:Y:S02]  /*28e60*/  LEA R23, P3, R18, R2, 0x1 ;  /* 0x0000000212177211 */ /* 0x010fe400078608ff */
        /* <DEDUP_REMOVED lines=56> */
[----:B----4-:R-:W-:-:S05]  /*291f0*/  LEA R23, P0, R8, R2, 0x1 ;  /* 0x0000000208177211 */ /* 0x010fca00078008ff */
[----:B------:R-:W-:Y:S04]  /*29200*/  STL [R1+0x968], R23 ;  /* 0x0009681701007387 */ /* 0x000fe80000100800 */
[----:B------:R0:W-:Y:S02]  /*29210*/  STL [R1+0x934], R22 ;  /* 0x0009341601007387 */ /* 0x0001e40000100800 */
[----:B0-----:R-:W-:Y:S02]  /*29220*/  LEA.HI.X.SX32 R22, R12, R4, 0x1, P2 ;  /* 0x000000040c167211 */ /* 0x001fe400010f0eff */
[----:B------:R-:W-:Y:S01]  /*29230*/  LEA R23, P1, R7, R2, 0x1 ;  /* 0x0000000207177211 */ /* 0x000fe200078208ff */
        /* <DEDUP_REMOVED lines=9> */
[-C--:B---3--:R-:W-:Y:S01]  /*292d0*/  LEA R23, P3, R5, R2.reuse, 0x1 ;  /* 0x0000000205177211 */ /* 0x088fe200078608ff */
        /* <DEDUP_REMOVED lines=59> */
[----:B------:R-:W4:Y:S01]  /*29690*/  LDL.LU R15, [R1+0x3c8] ;  /* 0x0003c800010f7983 */ /* 0x000f220000300800 */
[----:B------:R-:W-:-:S05]  /*296a0*/  LEA R23, P1, R10, R2, 0x1 ;  /* 0x000000020a177211 */ /* 0x000fca00078208ff */
[----:B------:R-:W-:Y:S04]  /*296b0*/  STL [R1+0x9e0], R23 ;  /* 0x0009e01701007387 */ /* 0x000fe80000100800 */
[----:B------:R0:W-:Y:S02]  /*296c0*/  STL [R1+0x9ac], R22 ;  /* 0x0009ac1601007387 */ /* 0x0001e40000100800 */
[----:B0-----:R-:W-:Y:S02]  /*296d0*/  LEA.HI.X.SX32 R22, R14, R4, 0x1, P3 ;  /* 0x000000040e167211 */ /* 0x001fe400018f0eff */
[-C--:B------:R-:W-:Y:S01]  /*296e0*/  LEA R23, P2, R9, R2.reuse, 0x1 ;  /* 0x0000000209177211 */ /* 0x080fe200078408ff */
        /* <DEDUP_REMOVED lines=39> */
[----:B------:R-:W4:Y:S01]  /*29960*/  LDL.LU R7, [R1+0x3f8] ;  /* 0x0003f80001077983 */ /* 0x000f220000300800 */
[----:B--2---:R-:W-:-:S05]  /*29970*/  LEA R23, P3, R17, R2, 0x1 ;  /* 0x0000000211177211 */ /* 0x004fca00078608ff */
[----:B------:R-:W-:Y:S04]  /*29980*/  STL [R1+0xa28], R23 ;  /* 0x000a281701007387 */ /* 0x000fe80000100800 */
[----:B------:R0:W-:Y:S02]  /*29990*/  STL [R1+0x9f4], R22 ;  /* 0x0009f41601007387 */ /* 0x0001e40000100800 */
[----:B0-----:R-:W-:Y:S02]  /*299a0*/  LEA.HI.X.SX32 R22, R6, R4, 0x1, P5 ;  /* 0x0000000406167211 */ /* 0x001fe400028f0eff */
[----:B---3--:R-:W-:Y:S01]  /*299b0*/  LEA R23, P4, R16, R2, 0x1 ;  /* 0x0000000210177211 */ /* 0x008fe200078808ff */
[----:B------:R-:W2:Y:S04]  /*299c0*/  LDL.LU R6, [R1+0x3fc] ;  /* 0x0003fc0001067983 */ /* 0x000ea80000300800 */
[----:B------:R-:W-:Y:S04]  /*299d0*/  STL [R1+0xa30], R23 ;  /* 0x000a301701007387 */ /* 0x000fe80000100800 */
[----:B------:R0:W-:Y:S02]  /*299e0*/  STL [R1+0x9fc], R22 ;  /* 0x0009fc1601007387 */ /* 0x0001e40000100800 */
[----:B0-----:R-:W-:-:S02]  /*299f0*/  LEA.HI.X.SX32 R22, R5, R4, 0x1, P6 ;  /* 0x0000000405167211 */ /* 0x001fc400030f0eff */
[----:B----4-:R-:W-:Y:S01]  /*29a00*/  LEA R23, P5, R15, R2, 0x1 ;  /* 0x000000020f177211 */ /* 0x010fe200078a08ff */
        /* <DEDUP_REMOVED lines=64> */
[----:B------:R-:W-:Y:S01]  /*29e10*/  LEA R23, P4, R19, R2, 0x1 ;  /* 0x0000000213177211 */ /* 0x000fe200078808ff */
        /* <DEDUP_REMOVED lines=1602> */
[----:B------:R0:W-:Y:S04]  /*30240*/  STL [R1+0x146c], R22 ;  /* 0x00146c1601007387 */ /* 0x0001e80000100800 */
[----:B0-----:R-:W4:Y:S01]  /*30250*/  LDL.LU R22, [R1+0x124] ;  /* 0x0001240001167983 */ /* 0x001f220000300800 */
[----:B------:R-:W-:-:S02]  /*30260*/  LEA.HI.X.SX32 R21, R21, R4, 0x1, P4 ;  /* 0x0000000415157211 */ /* 0x000fc400020f0eff */
        /* <DEDUP_REMOVED lines=27> */
[----:B------:R0:W-:Y:S01]  /*30420*/  STL [R1+0x149c], R21 ;  /* 0x00149c1501007387 */ /* 0x0001e20000100800 */
[----:B------:R-:W-:-:S02]  /*30430*/  LEA.HI.X.SX32 R20, R20, R4, 0x1, P4 ;  /* 0x0000000414147211 */ /* 0x000fc400020f0eff */
[----:B0-----:R-:W-:Y:S02]  /*30440*/  LEA.HI.X.SX32 R21, R5, R4, 0x1, P3 ;  /* 0x0000000405157211 */ /* 0x001fe400018f0eff */
[----:B------:R-:W4:Y:S01]  /*30450*/  LDL.LU R5, [R1+0xe8] ;  /* 0x0000e80001057983 */ /* 0x000f220000300800 */
[----:B------:R-:W-:-:S05]  /*30460*/  LEA R23, P2, R15, R2, 0x1 ;  /* 0x000000020f177211 */ /* 0x000fca00078408ff */
[----:B------:R-:W-:Y:S04]  /*30470*/  STL [R1+0x14d8], R23 ;  /* 0x0014d81701007387 */ /* 0x000fe80000100800 */
[----:B------:R0:W-:Y:S01]  /*30480*/  STL [R1+0x14a4], R21 ;  /* 0x0014a41501007387 */ /* 0x0001e20000100800 */
[----:B------:R-:W-:-:S03]  /*30490*/  LEA.HI.X.SX32 R24, R19, R4, 0x1, P5 ;  /* 0x0000000413187211 */ /* 0x000fc600028f0eff */
[----:B0-----:R-:W4:Y:S01]  /*304a0*/  LDL.LU R21, [R1+0xe4] ;  /* 0x0000e40001157983 */ /* 0x001f220000300800 */
[----:B------:R-:W-:-:S05]  /*304b0*/  LEA R23, P3, R14, R2, 0x1 ;  /* 0x000000020e177211 */ /* 0x000fca00078608ff */
[----:B------:R-:W-:Y:S04]  /*304c0*/  STL [R1+0x14e0], R23 ;  /* 0x0014e01701007387 */ /* 0x000fe80000100800 */
[----:B------:R0:W-:Y:S04]  /*304d0*/  STL [R1+0x14ac], R20 ;  /* 0x0014ac1401007387 */ /* 0x0001e80000100800 */
[----:B0-----:R-:W4:Y:S01]  /*304e0*/  LDL.LU R20, [R1+0xe0] ;  /* 0x0000e00001147983 */ /* 0x001f220000300800 */
[-C--:B------:R-:W-:Y:S02]  /*304f0*/  LEA.HI.X.SX32 R17, R17, R4.reuse, 0x1, P0 ;  /* 0x0000000411117211 */ /* 0x080fe400000f0eff */
[----:B------:R-:W-:-:S02]  /*30500*/  LEA.HI.X.SX32 R16, R16, R4, 0x1, P1 ;  /* 0x0000000410107211 */ /* 0x000fc400008f0eff */
[----:B------:R-:W-:-:S05]  /*30510*/  LEA R23, P4, R13, R2, 0x1 ;  /* 0x000000020d177211 */ /* 0x000fca00078808ff */
[----:B------:R0:W-:Y:S04]  /*30520*/  STL [R1+0x14e8], R23 ;  /* 0x0014e81701007387 */ /* 0x0001e80000100800 */
[----:B------:R-:W4:Y:S04]  /*30530*/  LDL.LU R19, [R1+0xdc] ;  /* 0x0000dc0001137983 */ /* 0x000f280000300800 */
[----:B------:R1:W-:Y:S01]  /*30540*/  STL [R1+0x14b4], R24 ;  /* 0x0014b41801007387 */ /* 0x0003e20000100800 */
[----:B0-----:R-:W-:Y:S02]  /*30550*/  LEA R23, P5, R12, R2, 0x1 ;  /* 0x000000020c177211 */ /* 0x001fe400078a08ff */
[----:B-1----:R-:W-:-:S03]  /*30560*/  LEA.HI.X.SX32 R24, R18, R4, 0x1, P6 ;  /* 0x0000000412187211 */ /* 0x002fc600030f0eff */
[----:B------:R0:W-:Y:S04]  /*30570*/  STL [R1+0x14f0], R23 ;  /* 0x0014f01701007387 */ /* 0x0001e80000100800 */
[----:B------:R-:W4:Y:S04]  /*30580*/  LDL.LU R18, [R1+0xd8] ;  /* 0x0000d80001127983 */ /* 0x000f280000300800 */
[----:B------:R-:W-:Y:S01]  /*30590*/  STL [R1+0x14bc], R24 ;  /* 0x0014bc1801007387 */ /* 0x000fe20000100800 */
[----:B0-----:R-:W-:-:S05]  /*305a0*/  LEA R23, P6, R11, R2, 0x1 ;  /* 0x000000020b177211 */ /* 0x001fca00078c08ff */
[----:B------:R0:W-:Y:S04]  /*305b0*/  STL [R1+0x14f8], R23 ;  /* 0x0014f81701007387 */ /* 0x0001e80000100800 */
[----:B------:R1:W-:Y:S01]  /*305c0*/  STL [R1+0x14c4], R17 ;  /* 0x0014c41101007387 */ /* 0x0003e20000100800 */
[----:B0-----:R-:W-:-:S03]  /*305d0*/  LEA R23, P0, R22, R2, 0x1 ;  /* 0x0000000216177211 */ /* 0x001fc600078008ff */
[----:B-1----:R-:W4:Y:S04]  /*305e0*/  LDL.LU R17, [R1+0xd4] ;  /* 0x0000d40001117983 */ /* 0x002f280000300800 */
[----:B------:R-:W-:Y:S04]  /*305f0*/  STL [R1+0x1500], R23 ;  /* 0x0015001701007387 */ /* 0x000fe80000100800 */
[----:B------:R0:W-:Y:S04]  /*30600*/  STL [R1+0x14cc], R16 ;  /* 0x0014cc1001007387 */ /* 0x0001e80000100800 */
[----:B0-----:R-:W4:Y:S01]  /*30610*/  LDL.LU R16, [R1+0xd0] ;  /* 0x0000d00001107983 */ /* 0x001f220000300800 */
[----:B------:R-:W-:-:S02]  /*30620*/  LEA.HI.X.SX32 R15, R15, R4, 0x1, P2 ;  /* 0x000000040f0f7211 */ /* 0x000fc400010f0eff */
[----:B--2---:R-:W-:-:S05]  /*30630*/  LEA R23, P1, R10, R2, 0x1 ;  /* 0x000000020a177211 */ /* 0x004fca00078208ff */
[----:B------:R0:W-:Y:S04]  /*30640*/  STL [R1+0x1508], R23 ;  /* 0x0015081701007387 */ /* 0x0001e80000100800 */
[----:B------:R1:W-:Y:S01]  /*30650*/  STL [R1+0x14d4], R15 ;  /* 0x0014d40f01007387 */ /* 0x0003e20000100800 */
[----:B0-----:R-:W-:-:S03]  /*30660*/  LEA.HI.X.SX32 R23, R14, R4, 0x1, P3 ;  /* 0x000000040e177211 */ /* 0x001fc600018f0eff */
[----:B-1----:R-:W2:Y:S01]  /*30670*/  LDL.LU R15, [R1+0xcc] ;  /* 0x0000cc00010f7983 */ /* 0x002ea20000300800 */
[----:B---3--:R-:W-:-:S05]  /*30680*/  LEA R24, P2, R9, R2, 0x1 ;  /* 0x0000000209187211 */ /* 0x008fca00078408ff */
[----:B------:R4:W-:Y:S04]  /*30690*/  STL [R1+0x1510], R24 ;  /* 0x0015101801007387 */ /* 0x0009e80000100800 */
[----:B------:R-:W3:Y:S04]  /*306a0*/  LDL.LU R14, [R1+0xc8] ;  /* 0x0000c800010e7983 */ /* 0x000ee80000300800 */
[----:B------:R0:W-:Y:S01]  /*306b0*/  STL [R1+0x14dc], R23 ;  /* 0x0014dc1701007387 */ /* 0x0001e20000100800 */
[----:B----4-:R-:W-:Y:S02]  /*306c0*/  LEA R24, P3, R8, R2, 0x1 ;  /* 0x0000000208187211 */ /* 0x010fe400078608ff */
[----:B0-----:R-:W-:-:S03]  /*306d0*/  LEA.HI.X.SX32 R23, R13, R4, 0x1, P4 ;  /* 0x000000040d177211 */ /* 0x001fc600020f0eff */
[----:B------:R0:W-:Y:S04]  /*306e0*/  STL [R1+0x1518], R24 ;  /* 0x0015181801007387 */ /* 0x0001e80000100800 */
[----:B------:R-:W4:Y:S04]  /*306f0*/  LDL.LU R13, [R1+0xc4] ;  /* 0x0000c400010d7983 */ /* 0x000f280000300800 */
[----:B------:R1:W-:Y:S01]  /*30700*/  STL [R1+0x14e4], R23 ;  /* 0x0014e41701007387 */ /* 0x0003e20000100800 */
[----:B0-----:R-:W-:Y:S02]  /*30710*/  LEA R24, P4, R7, R2, 0x1 ;  /* 0x0000000207187211 */ /* 0x001fe400078808ff */
[----:B-1----:R-:W-:-:S03]  /*30720*/  LEA.HI.X.SX32 R23, R12, R4, 0x1, P5 ;  /* 0x000000040c177211 */ /* 0x002fc600028f0eff */
        /* <DEDUP_REMOVED lines=10> */
[----:B------:R0:W-:Y:S01]  /*307d0*/  STL [R1+0x1530], R24 ;  /* 0x0015301801007387 */ /* 0x0001e20000100800 */
[----:B------:R-:W-:-:S03]  /*307e0*/  LEA.HI.X.SX32 R22, R10, R4, 0x1, P1 ;  /* 0x000000040a167211 */ /* 0x000fc600008f0eff */
[----:B------:R1:W-:Y:S01]  /*307f0*/  STL [R1+0x14fc], R23 ;  /* 0x0014fc1701007387 */ /* 0x0003e20000100800 */
[----:B0-----:R-:W-:-:S05]  /*30800*/  LEA R24, P0, R21, R2, 0x1 ;  /* 0x0000000215187211 */ /* 0x001fca00078008ff */
[----:B------:R-:W-:Y:S04]  /*30810*/  STL [R1+0x1538], R24 ;  /* 0x0015381801007387 */ /* 0x000fe80000100800 */
[----:B------:R-:W4:Y:S04]  /*30820*/  LDL.LU R10, [R1+0xa4] ;  /* 0x0000a400010a7983 */ /* 0x000f280000300800 */
[----:B------:R0:W-:Y:S01]  /*30830*/  STL [R1+0x1504], R22 ;  /* 0x0015041601007387 */ /* 0x0001e20000100800 */
[----:B-1----:R-:W-:Y:S02]  /*30840*/  LEA R23, P1, R20, R2, 0x1 ;  /* 0x0000000214177211 */ /* 0x002fe400078208ff */
[----:B0-----:R-:W-:-:S03]  /*30850*/  LEA.HI.X.SX32 R22, R9, R4, 0x1, P2 ;  /* 0x0000000409167211 */ /* 0x001fc600010f0eff */
[----:B------:R-:W-:Y:S04]  /*30860*/  STL [R1+0x1540], R23 ;  /* 0x0015401701007387 */ /* 0x000fe80000100800 */
[----:B------:R-:W4:Y:S04]  /*30870*/  LDL.LU R9, [R1+0x9c] ;  /* 0x00009c0001097983 */ /* 0x000f280000300800 */
[----:B------:R0:W-:Y:S02]  /*30880*/  STL [R1+0x150c], R22 ;  /* 0x00150c1601007387 */ /* 0x0001e40000100800 */
[----:B0-----:R-:W-:-:S02]  /*30890*/  LEA.HI.X.SX32 R22, R8, R4, 0x1, P3 ;  /* 0x0000000408167211 */ /* 0x001fc400018f0eff */
[----:B------:R-:W-:-:S05]  /*308a0*/  LEA R23, P2, R19, R2, 0x1 ;  /* 0x0000000213177211 */ /* 0x000fca00078408ff */
[----:B------:R0:W-:Y:S04]  /*308b0*/  STL [R1+0x1548], R23 ;  /* 0x0015481701007387 */ /* 0x0001e80000100800 */
[----:B------:R-:W4:Y:S04]  /*308c0*/  LDL.LU R8, [R1+0x98] ;  /* 0x0000980001087983 */ /* 0x000f280000300800 */
[----:B------:R1:W-:Y:S01]  /*308d0*/  STL [R1+0x1514], R22 ;  /* 0x0015141601007387 */ /* 0x0003e20000100800 */
[----:B0-----:R-:W-:Y:S02]  /*308e0*/  LEA R23, P3, R18, R2, 0x1 ;  /* 0x0000000212177211 */ /* 0x001fe400078608ff */
[----:B-1----:R-:W-:-:S03]  /*308f0*/  LEA.HI.X.SX32 R22, R7, R4, 0x1, P4 ;  /* 0x0000000407167211 */ /* 0x002fc600020f0eff */
[----:B------:R-:W-:Y:S04]  /*30900*/  STL [R1+0x1550], R23 ;  /* 0x0015501701007387 */ /* 0x000fe80000100800 */
[----:B------:R-:W4:Y:S04]  /*30910*/  LDL.LU R7, [R1+0x94] ;  /* 0x0000940001077983 */ /* 0x000f280000300800 */
[----:B------:R0:W-:Y:S02]  /*30920*/  STL [R1+0x151c], R22 ;  /* 0x00151c1601007387 */ /* 0x0001e40000100800 */
[----:B0-----:R-:W-:-:S02]  /*30930*/  LEA.HI.X.SX32 R22, R6, R4, 0x1, P5 ;  /* 0x0000000406167211 */ /* 0x001fc400028f0eff */
[----:B------:R-:W4:Y:S01]  /*30940*/  LDL.LU R6, [R1+0x90] ;  /* 0x0000900001067983 */ /* 0x000f220000300800 */
[----:B------:R-:W-:-:S05]  /*30950*/  LEA R23, P4, R17, R2, 0x1 ;  /* 0x0000000211177211 */ /* 0x000fca00078808ff */
[----:B------:R0:W-:Y:S04]  /*30960*/  STL [R1+0x1558], R23 ;  /* 0x0015581701007387 */ /* 0x0001e80000100800 */
[----:B------:R-:W-:Y:S01]  /*30970*/  STL [R1+0x1524], R22 ;  /* 0x0015241601007387 */ /* 0x000fe20000100800 */
[----:B------:R-:W-:Y:S02]  /*30980*/  LEA R24, P5, R16, R2, 0x1 ;  /* 0x0000000210187211 */ /* 0x000fe400078a08ff */
[----:B0-----:R-:W-:-:S03]  /*30990*/  LEA.HI.X.SX32 R23, R5, R4, 0x1, P6 ;  /* 0x0000000405177211 */ /* 0x001fc600030f0eff */
[----:B------:R-:W-:Y:S04]  /*309a0*/  STL [R1+0x1560], R24 ;  /* 0x0015601801007387 */ /* 0x000fe80000100800 */
[----:B------:R-:W4:Y:S04]  /*309b0*/  LDL.LU R5, [R1+0x8c] ;  /* 0x00008c0001057983 */ /* 0x000f280000300800 */
[----:B------:R0:W-:Y:S01]  /*309c0*/  STL [R1+0x152c], R23 ;  /* 0x00152c1701007387 */ /* 0x0001e20000100800 */
[-C--:B------:R-:W-:Y:S02]  /*309d0*/  LEA.HI.X.SX32 R19, R19, R4.reuse, 0x1, P2 ;  /* 0x0000000413137211 */ /* 0x080fe400010f0eff */
[----:B0-----:R-:W-:-:S02]  /*309e0*/  LEA.HI.X.SX32 R23, R21, R4, 0x1, P0 ;  /* 0x0000000415177211 */ /* 0x001fc400000f0eff */
[----:B--2---:R-:W-:Y:S02]  /*309f0*/  LEA R22, P6, R15, R2, 0x1 ;  /* 0x000000020f167211 */ /* 0x004fe400078c08ff */
[----:B------:R-:W-:-:S03]  /*30a00*/  LEA.HI.X.SX32 R21, R20, R4, 0x1, P1 ;  /* 0x0000000414157211 */ /* 0x000fc600008f0eff */
[----:B------:R3:W-:Y:S04]  /*30a10*/  STL [R1+0x1568], R22 ;  /* 0x0015681601007387 */ /* 0x0007e80000100800 */
[----:B------:R0:W-:Y:S04]  /*30a20*/  STL [R1+0x1534], R23 ;  /* 0x0015341701007387 */ /* 0x0001e80000100800 */
[----:B------:R-:W2:Y:S01]  /*30a30*/  LDL.LU R25, [R1+0x88] ;  /* 0x0000880001197983 */ /* 0x000ea20000300800 */
[----:B---3--:R-:W-:-:S05]  /*30a40*/  LEA R22, P0, R14, R2, 0x1 ;  /* 0x000000020e167211 */ /* 0x008fca00078008ff */
[----:B------:R-:W-:Y:S04]  /*30a50*/  STL [R1+0x1570], R22 ;  /* 0x0015701601007387 */ /* 0x000fe80000100800 */
[----:B------:R-:W-:Y:S04]  /*30a60*/  STL [R1+0x153c], R21 ;  /* 0x00153c1501007387 */ /* 0x000fe80000100800 */
[----:B------:R-:W3:Y:S01]  /*30a70*/  LDL.LU R24, [R1+0x80] ;  /* 0x0000800001187983 */ /* 0x000ee20000300800 */
[----:B----4-:R-:W-:-:S05]  /*30a80*/  LEA R20, P1, R13, R2, 0x1 ;  /* 0x000000020d147211 */ /* 0x010fca00078208ff */
[----:B------:R-:W-:Y:S04]  /*30a90*/  STL [R1+0x1578], R20 ;  /* 0x0015781401007387 */ /* 0x000fe80000100800 */
[----:B------:R1:W-:Y:S01]  /*30aa0*/  STL [R1+0x1544], R19 ;  /* 0x0015441301007387 */ /* 0x0003e20000100800 */
[----:B------:R-:W-:-:S03]  /*30ab0*/  IMAD R3, R3, UR12, RZ ;  /* 0x0000000c03037c24 */ /* 0x000fc6000f8e02ff */
[----:B0-----:R-:W4:Y:S01]  /*30ac0*/  LDL.LU R23, [R1+0x78] ;  /* 0x0000780001177983 */ /* 0x001f220000300800 */
[----:B-1----:R-:W-:Y:S02]  /*30ad0*/  LEA.HI.X.SX32 R19, R18, R4, 0x1, P3 ;  /* 0x0000000412137211 */ /* 0x002fe400018f0eff */
[----:B------:R-:W-:Y:S02]  /*30ae0*/  LEA R20, P2, R12, R2, 0x1 ;  /* 0x000000020c147211 */ /* 0x000fe400078408ff */
[----:B------:R-:W-:-:S03]  /*30af0*/  LEA.HI.X.SX32 R17, R17, R4, 0x1, P4 ;  /* 0x0000000411117211 */ /* 0x000fc600020f0eff */
[----:B------:R-:W-:Y:S04]  /*30b00*/  STL [R1+0x1580], R20 ;  /* 0x0015801401007387 */ /* 0x000fe80000100800 */
[----:B------:R-:W-:Y:S04]  /*30b10*/  STL [R1+0x154c], R19 ;  /* 0x00154c1301007387 */ /* 0x000fe80000100800 */
[----:B------:R-:W4:Y:S01]  /*30b20*/  LDL.LU R22, [R1+0x70] ;  /* 0x0000700001167983 */ /* 0x000f220000300800 */
[----:B------:R-:W-:Y:S02]  /*30b30*/  LEA.HI.X.SX32 R16, R16, R4, 0x1, P5 ;  /* 0x0000000410107211 */ /* 0x000fe400028f0eff */
[----:B------:R-:W-:-:S05]  /*30b40*/  LEA R18, P3, R11, R2, 0x1 ;  /* 0x000000020b127211 */ /* 0x000fca00078608ff */
[----:B------:R0:W-:Y:S04]  /*30b50*/  STL [R1+0x1660], R18 ;  /* 0x0016601201007387 */ /* 0x0001e80000100800 */
[----:B------:R-:W-:Y:S01]  /*30b60*/  STL [R1+0x1554], R17 ;  /* 0x0015541101007387 */ /* 0x000fe20000100800 */
[----:B0-----:R-:W-:-:S05]  /*30b70*/  LEA R18, P4, R3, R2, 0x1 ;  /* 0x0000000203127211 */ /* 0x001fca00078808ff */
[----:B------:R-:W-:Y:S04]  /*30b80*/  STL [R1+0x1588], R18 ;  /* 0x0015881201007387 */ /* 0x000fe80000100800 */
[----:B------:R-:W4:Y:S04]  /*30b90*/  LDL.LU R20, [R1+0x68] ;  /* 0x0000680001147983 */ /* 0x000f280000300800 */
[----:B------:R0:W-:Y:S01]  /*30ba0*/  STL [R1+0x155c], R16 ;  /* 0x00155c1001007387 */ /* 0x0001e20000100800 */
[-C--:B------:R-:W-:Y:S02]  /*30bb0*/  LEA.HI.X.SX32 R14, R14, R4.reuse, 0x1, P0 ;  /* 0x000000040e0e7211 */ /* 0x080fe400000f0eff */
[----:B0-----:R-:W-:-:S02]  /*30bc0*/  LEA.HI.X.SX32 R16, R15, R4, 0x1, P6 ;  /* 0x000000040f107211 */ /* 0x001fc400030f0eff */
[----:B------:R-:W-:-:S05]  /*30bd0*/  LEA R17, P5, R10, R2, 0x1 ;  /* 0x000000020a117211 */ /* 0x000fca00078a08ff */
[----:B------:R-:W-:Y:S04]  /*30be0*/  STL [R1+0x1590], R17 ;  /* 0x0015901101007387 */ /* 0x000fe80000100800 */
[----:B------:R-:W-:Y:S04]  /*30bf0*/  STL [R1+0x1564], R16 ;  /* 0x0015641001007387 */ /* 0x000fe80000100800 */
[----:B------:R-:W4:Y:S01]  /*30c00*/  LDL.LU R19, [R1+0x64] ;  /* 0x0000640001137983 */ /* 0x000f220000300800 */
[----:B------:R-:W-:-:S05]  /*30c10*/  LEA R15, P6, R9, R2, 0x1 ;  /* 0x00000002090f7211 */ /* 0x000fca00078c08ff */
[----:B------:R0:W-:Y:S01]  /*30c20*/  STL [R1+0x1598], R15 ;  /* 0x0015980f01007387 */ /* 0x0001e20000100800 */
[----:B------:R-:W-:-:S03]  /*30c30*/  LEA.HI.X.SX32 R13, R13, R4, 0x1, P1 ;  /* 0x000000040d0d7211 */ /* 0x000fc600008f0eff */
[----:B------:R1:W-:Y:S01]  /*30c40*/  STL [R1+0x156c], R14 ;  /* 0x00156c0e01007387 */ /* 0x0003e20000100800 */
[----:B------:R-:W-:Y:S02]  /*30c50*/  LEA.HI.X.SX32 R11, R11, R4, 0x1, P3 ;  /* 0x000000040b0b7211 */ /* 0x000fe400018f0eff */
[----:B0-----:R-:W-:-:S05]  /*30c60*/  LEA R15, P0, R8, R2, 0x1 ;  /* 0x00000002080f7211 */ /* 0x001fca00078008ff */
[----:B------:R-:W-:Y:S04]  /*30c70*/  STL [R1+0x15a0], R15 ;  /* 0x0015a00f01007387 */ /* 0x000fe80000100800 */
[----:B------:R-:W4:Y:S04]  /*30c80*/  LDL.LU R21, [R1+0x60] ;  /* 0x0000600001157983 */ /* 0x000f280000300800 */
[----:B------:R0:W-:Y:S01]  /*30c90*/  STL [R1+0x1574], R13 ;  /* 0x0015740d01007387 */ /* 0x0001e20000100800 */
[----:B-1----:R-:W-:Y:S02]  /*30ca0*/  LEA R14, P1, R7, R2, 0x1 ;  /* 0x00000002070e7211 */ /* 0x002fe400078208ff */
[----:B0-----:R-:W-:-:S03]  /*30cb0*/  LEA.HI.X.SX32 R13, R12, R4, 0x1, P2 ;  /* 0x000000040c0d7211 */ /* 0x001fc600010f0eff */
[----:B------:R-:W-:Y:S04]  /*30cc0*/  STL [R1+0x15a8], R14 ;  /* 0x0015a80e01007387 */ /* 0x000fe80000100800 */
[----:B------:R-:W4:Y:S01]  /*30cd0*/  LDL.LU R18, [R1+0x5c] ;  /* 0x00005c0001127983 */ /* 0x000f220000300800 */
[----:B------:R-:W-:-:S03]  /*30ce0*/  LEA R12, P2, R6, R2, 0x1 ;  /* 0x00000002060c7211 */ /* 0x000fc600078408ff */
[----:B------:R-:W-:Y:S04]  /*30cf0*/  STL [R1+0x157c], R13 ;  /* 0x00157c0d01007387 */ /* 0x000fe80000100800 */
[----:B------:R-:W-:Y:S04]  /*30d00*/  STL [R1+0x15b0], R12 ;  /* 0x0015b00c01007387 */ /* 0x000fe80000100800 */
[----:B------:R-:W4:Y:S04]  /*30d10*/  LDL.LU R17, [R1+0x54] ;  /* 0x0000540001117983 */ /* 0x000f280000300800 */
[----:B------:R0:W-:Y:S04]  /*30d20*/  STL [R1+0x165c], R11 ;  /* 0x00165c0b01007387 */ /* 0x0001e80000100800 */
[----:B------:R-:W4:Y:S01]  /*30d30*/  LDL.LU R16, [R1+0x4c] ;  /* 0x00004c0001107983 */ /* 0x000f220000300800 */
[----:B0-----:R-:W-:-:S02]  /*30d40*/  LEA.HI.X.SX32 R11, R3, R4, 0x1, P4 ;  /* 0x00000004030b7211 */ /* 0x001fc400020f0eff */
[----:B------:R-:W-:-:S05]  /*30d50*/  LEA R12, P3, R5, R2, 0x1 ;  /* 0x00000002050c7211 */ /* 0x000fca00078608ff */
[----:B------:R-:W-:Y:S04]  /*30d60*/  STL [R1+0x15b8], R12 ;  /* 0x0015b80c01007387 */ /* 0x000fe80000100800 */
[----:B------:R-:W4:Y:S04]  /*30d70*/  LDL.LU R15, [R1+0x48] ;  /* 0x00004800010f7983 */ /* 0x000f280000300800 */
[----:B------:R-:W-:Y:S04]  /*30d80*/  STL [R1+0x1584], R11 ;  /* 0x0015840b01007387 */ /* 0x000fe80000100800 */
[----:B------:R-:W4:Y:S01]  /*30d90*/  LDL.LU R14, [R1+0x44] ;  /* 0x00004400010e7983 */ /* 0x000f220000300800 */
[----:B------:R-:W-:-:S02]  /*30da0*/  LEA.HI.X.SX32 R10, R10, R4, 0x1, P5 ;  /* 0x000000040a0a7211 */ /* 0x000fc400028f0eff */
[----:B--2---:R-:W-:-:S05]  /*30db0*/  LEA R3, P4, R25, R2, 0x1 ;  /* 0x0000000219037211 */ /* 0x004fca00078808ff */
[----:B------:R3:W-:Y:S04]  /*30dc0*/  STL [R1+0x15c0], R3 ;  /* 0x0015c00301007387 */ /* 0x0007e80000100800 */
[----:B------:R-:W-:Y:S01]  /*30dd0*/  STL [R1+0x158c], R10 ;  /* 0x00158c0a01007387 */ /* 0x000fe20000100800 */
[----:B------:R-:W-:-:S03]  /*30de0*/  LEA.HI.X.SX32 R9, R9, R4, 0x1, P6 ;  /* 0x0000000409097211 */ /* 0x000fc600030f0eff */
[----:B------:R-:W2:Y:S01]  /*30df0*/  LDL.LU R13, [R1+0x3c] ;  /* 0x00003c00010d7983 */ /* 0x000ea20000300800 */
[----:B---3--:R-:W-:-:S05]  /*30e00*/  LEA R3, P5, R24, R2, 0x1 ;  /* 0x0000000218037211 */ /* 0x008fca00078a08ff */
[----:B------:R4:W-:Y:S04]  /*30e10*/  STL [R1+0x15c8], R3 ;  /* 0x0015c80301007387 */ /* 0x0009e80000100800 */
[----:B------:R-:W3:Y:S01]  /*30e20*/  LDL.LU R12, [R1+0x34] ;  /* 0x00003400010c7983 */ /* 0x000ee20000300800 */
[----:B------:R-:W-:-:S03]  /*30e30*/  LEA.HI.X.SX32 R8, R8, R4, 0x1, P0 ;  /* 0x0000000408087211 */ /* 0x000fc600000f0eff */
[----:B------:R-:W-:Y:S01]  /*30e40*/  STL [R1+0x1594], R9 ;  /* 0x0015940901007387 */ /* 0x000fe20000100800 */
[----:B----4-:R-:W-:Y:S02]  /*30e50*/  LEA R3, P6, R23, R2, 0x1 ;  /* 0x0000000217037211 */ /* 0x010fe400078c08ff */
[----:B------:R-:W-:-:S03]  /*30e60*/  LEA.HI.X.SX32 R7, R7, R4, 0x1, P1 ;  /* 0x0000000407077211 */ /* 0x000fc600008f0eff */
[----:B------:R0:W-:Y:S04]  /*30e70*/  STL [R1+0x15d0], R3 ;  /* 0x0015d00301007387 */ /* 0x0001e80000100800 */
[----:B------:R-:W4:Y:S04]  /*30e80*/  LDL.LU R11, [R1+0x2c] ;  /* 0x00002c00010b7983 */ /* 0x000f280000300800 */
[----:B------:R-:W-:Y:S01]  /*30e90*/  STL [R1+0x159c], R8 ;  /* 0x00159c0801007387 */ /* 0x000fe20000100800 */
[----:B0-----:R-:W-:-:S05]  /*30ea0*/  LEA R3, P0, R22, R2, 0x1 ;  /* 0x0000000216037211 */ /* 0x001fca00078008ff */
[----:B------:R0:W-:Y:S04]  /*30eb0*/  STL [R1+0x15d8], R3 ;  /* 0x0015d80301007387 */ /* 0x0001e80000100800 */
[----:B------:R-:W4:Y:S04]  /*30ec0*/  LDL.LU R10, [R1+0x28] ;  /* 0x00002800010a7983 */ /* 0x000f280000300800 */
[----:B------:R1:W-:Y:S04]  /*30ed0*/  STL [R1+0x15a4], R7 ;  /* 0x0015a40701007387 */ /* 0x0003e80000100800 */
[----:B------:R-:W4:Y:S01]  /*30ee0*/  LDL.LU R9, [R1+0x24] ;  /* 0x0000240001097983 */ /* 0x000f220000300800 */
[----:B------:R-:W-:-:S02]  /*30ef0*/  LEA.HI.X.SX32 R6, R6, R4, 0x1, P2 ;  /* 0x0000000406067211 */ /* 0x000fc400010f0eff */
[----:B------:R-:W-:Y:S02]  /*30f00*/  LEA.HI.X.SX32 R5, R5, R4, 0x1, P3 ;  /* 0x0000000405057211 */ /* 0x000fe400018f0eff */
[----:B0-----:R-:W-:-:S05]  /*30f10*/  LEA R3, P1, R20, R2, 0x1 ;  /* 0x0000000214037211 */ /* 0x001fca00078208ff */
[----:B------:R0:W-:Y:S04]  /*30f20*/  STL [R1+0x15e0], R3 ;  /* 0x0015e00301007387 */ /* 0x0001e80000100800 */
[----:B------:R-:W4:Y:S04]  /*30f30*/  LDL.LU R8, [R1+0x20] ;  /* 0x0000200001087983 */ /* 0x000f280000300800 */
[----:B------:R0:W-:Y:S04]  /*30f40*/  STL [R1+0x15ac], R6 ;  /* 0x0015ac0601007387 */ /* 0x0001e80000100800 */
[----:B-1----:R-:W4:Y:S01]  /*30f50*/  LDL.LU R7, [R1+0x1c] ;  /* 0x00001c0001077983 */ /* 0x002f220000300800 */
[----:B------:R-:W-:-:S02]  /*30f60*/  LEA.HI.X.SX32 R25, R25, R4, 0x1, P4 ;  /* 0x0000000419197211 */ /* 0x000fc400020f0eff */
[----:B0-----:R-:W-:-:S05]  /*30f70*/  LEA R3, P2, R19, R2, 0x1 ;  /* 0x0000000213037211 */ /* 0x001fca00078408ff */
[----:B------:R-:W-:Y:S04]  /*30f80*/  STL [R1+0x15e8], R3 ;  /* 0x0015e80301007387 */ /* 0x000fe80000100800 */
[----:B------:R-:W4:Y:S04]  /*30f90*/  LDL.LU R6, [R1+0x18] ;  /* 0x0000180001067983 */ /* 0x000f280000300800 */
[----:B------:R0:W-:Y:S04]  /*30fa0*/  STL [R1+0x15b4], R5 ;  /* 0x0015b40501007387 */ /* 0x0001e80000100800 */
[----:B0-----:R-:W4:Y:S01]  /*30fb0*/  LDL.LU R5, [R1+0x14] ;  /* 0x0000140001057983 */ /* 0x001f220000300800 */
[----:B------:R-:W-:-:S05]  /*30fc0*/  LEA R3, P3, R21, R2, 0x1 ;  /* 0x0000000215037211 */ /* 0x000fca00078608ff */
[----:B------:R0:W-:Y:S04]  /*30fd0*/  STL [R1+0x15f0], R3 ;  /* 0x0015f00301007387 */ /* 0x0001e80000100800 */
[----:B------:R1:W-:Y:S01]  /*30fe0*/  STL [R1+0x15bc], R25 ;  /* 0x0015bc1901007387 */ /* 0x0003e20000100800 */
[-C--:B0-----:R-:W-:Y:S02]  /*30ff0*/  LEA.HI.X.SX32 R3, R24, R4.reuse, 0x1, P5 ;  /* 0x0000000418037211 */ /* 0x081fe400028f0eff */
[----:B------:R-:W-:Y:S02]  /*31000*/  LEA.HI.X.SX32 R24, R23, R4, 0x1, P6 ;  /* 0x0000000417187211 */ /* 0x000fe400030f0eff */
[----:B------:R-:W-:Y:S02]  /*31010*/  LEA R26, P4, R18, R2, 0x1 ;  /* 0x00000002121a7211 */ /* 0x000fe400078808ff */
[----:B------:R-:W-:-:S03]  /*31020*/  LEA.HI.X.SX32 R23, R22, R4, 0x1, P0 ;  /* 0x0000000416177211 */ /* 0x000fc600000f0eff */
[----:B------:R-:W-:Y:S04]  /*31030*/  STL [R1+0x15f8], R26 ;  /* 0x0015f81a01007387 */ /* 0x000fe80000100800 */
[----:B------:R0:W-:Y:S01]  /*31040*/  STL [R1+0x15c4], R3 ;  /* 0x0015c40301007387 */ /* 0x0001e20000100800 */
[----:B-1----:R-:W-:-:S05]  /*31050*/  LEA R25, P5, R17, R2, 0x1 ;  /* 0x0000000211197211 */ /* 0x002fca00078a08ff */
[----:B------:R-:W-:Y:S01]  /*31060*/  STL [R1+0x1600], R25 ;  /* 0x0016001901007387 */ /* 0x000fe20000100800 */
[----:B0-----:R-:W-:-:S03]  /*31070*/  LEA R3, P6, R16, R2, 0x1 ;  /* 0x0000000210037211 */ /* 0x001fc600078c08ff */
[----:B------:R-:W-:Y:S04]  /*31080*/  STL [R1+0x15cc], R24 ;  /* 0x0015cc1801007387 */ /* 0x000fe80000100800 */
[----:B------:R0:W-:Y:S04]  /*31090*/  STL [R1+0x1608], R3 ;  /* 0x0016080301007387 */ /* 0x0001e80000100800 */
[----:B------:R1:W-:Y:S01]  /*310a0*/  STL [R1+0x15d4], R23 ;  /* 0x0015d41701007387 */ /* 0x0003e20000100800 */
[----:B0-----:R-:W-:-:S03]  /*310b0*/  LEA.HI.X.SX32 R3, R20, R4, 0x1, P1 ;  /* 0x0000000414037211 */ /* 0x001fc600008f0eff */
[----:B------:R-:W4:Y:S01]  /*310c0*/  LDL.LU R20, [R1+0x8] ;  /* 0x0000080001147983 */ /* 0x000f220000300800 */
[----:B------:R-:W-:-:S05]  /*310d0*/  LEA R22, P0, R15, R2, 0x1 ;  /* 0x000000020f167211 */ /* 0x000fca00078008ff */
[----:B------:R0:W-:Y:S01]  /*310e0*/  STL [R1+0x1610], R22 ;  /* 0x0016101601007387 */ /* 0x0001e20000100800 */
[----:B-1----:R-:W-:-:S03]  /*310f0*/  LEA R23, P1, R14, R2, 0x1 ;  /* 0x000000020e177211 */ /* 0x002fc600078208ff */
[----:B------:R-:W-:Y:S04]  /*31100*/  STL [R1+0x15dc], R3 ;  /* 0x0015dc0301007387 */ /* 0x000fe80000100800 */
[----:B------:R-:W-:Y:S01]  /*31110*/  STL [R1+0x1618], R23 ;  /* 0x0016181701007387 */ /* 0x000fe20000100800 */
[----:B0-----:R-:W-:-:S03]  /*31120*/  LEA.HI.X.SX32 R22, R19, R4, 0x1, P2 ;  /* 0x0000000413167211 */ /* 0x001fc600010f0eff */
[----:B------:R-:W4:Y:S04]  /*31130*/  LDL.LU R19, [R1+0x4] ;  /* 0x0000040001137983 */ /* 0x000f280000300800 */
[----:B------:R0:W-:Y:S02]  /*31140*/  STL [R1+0x15e4], R22 ;  /* 0x0015e41601007387 */ /* 0x0001e40000100800 */
[----:B0-----:R-:W-:Y:S02]  /*31150*/  LEA.HI.X.SX32 R22, R21, R4, 0x1, P3 ;  /* 0x0000000415167211 */ /* 0x001fe400018f0eff */
[----:B--2---:R-:W-:-:S05]  /*31160*/  LEA R3, P2, R13, R2, 0x1 ;  /* 0x000000020d037211 */ /* 0x004fca00078408ff */
[----:B------:R0:W-:Y:S01]  /*31170*/  STL [R1+0x1620], R3 ;  /* 0x0016200301007387 */ /* 0x0001e20000100800 */
[----:B---3--:R-:W-:-:S03]  /*31180*/  LEA R21, P3, R12, R2, 0x1 ;  /* 0x000000020c157211 */ /* 0x008fc600078608ff */
[----:B------:R-:W-:Y:S01]  /*31190*/  STL [R1+0x15ec], R22 ;  /* 0x0015ec1601007387 */ /* 0x000fe20000100800 */
[----:B0-----:R-:W-:-:S03]  /*311a0*/  LEA.HI.X.SX32 R3, R18, R4, 0x1, P4 ;  /* 0x0000000412037211 */ /* 0x001fc600020f0eff */
[----:B------:R-:W2:Y:S04]  /*311b0*/  LDL.LU R18, [R1+0xac] ;  /* 0x0000ac0001127983 */ /* 0x000ea80000300800 */
[----:B------:R4:W-:Y:S04]  /*311c0*/  STL [R1+0x1628], R21 ;  /* 0x0016281501007387 */ /* 0x0009e80000100800 */
[----:B------:R0:W-:Y:S01]  /*311d0*/  STL [R1+0x15f4], R3 ;  /* 0x0015f40301007387 */ /* 0x0001e20000100800 */
[----:B----4-:R-:W-:Y:S02]  /*311e0*/  LEA R21, P4, R11, R2, 0x1 ;  /* 0x000000020b157211 */ /* 0x010fe400078808ff */
[----:B0-----:R-:W-:-:S03]  /*311f0*/  LEA.HI.X.SX32 R3, R17, R4, 0x1, P5 ;  /* 0x0000000411037211 */ /* 0x001fc600028f0eff */
[----:B------:R-:W-:Y:S01]  /*31200*/  STL [R1+0x1630], R21 ;  /* 0x0016301501007387 */ /* 0x000fe20000100800 */
[----:B------:R-:W-:-:S03]  /*31210*/  LEA.HI.X.SX32 R16, R16, R4, 0x1, P6 ;  /* 0x0000000410107211 */ /* 0x000fc600030f0eff */
[----:B------:R0:W-:Y:S01]  /*31220*/  STL [R1+0x15fc], R3 ;  /* 0x0015fc0301007387 */ /* 0x0001e20000100800 */
[----:B------:R-:W-:Y:S02]  /*31230*/  LEA.HI.X.SX32 R15, R15, R4, 0x1, P0 ;  /* 0x000000040f0f7211 */ /* 0x000fe400000f0eff */
[----:B------:R-:W-:-:S05]  /*31240*/  LEA R17, P5, R10, R2, 0x1 ;  /* 0x000000020a117211 */ /* 0x000fca00078a08ff */
[----:B------:R-:W-:Y:S01]  /*31250*/  STL [R1+0x1638], R17 ;  /* 0x0016381101007387 */ /* 0x000fe20000100800 */
[----:B0-----:R-:W-:-:S03]  /*31260*/  LEA R3, P6, R9, R2, 0x1 ;  /* 0x0000000209037211 */ /* 0x001fc600078c08ff */
[----:B------:R-:W-:Y:S04]  /*31270*/  STL [R1+0x1604], R16 ;  /* 0x0016041001007387 */ /* 0x000fe80000100800 */
[----:B------:R0:W-:Y:S04]  /*31280*/  STL [R1+0x1640], R3 ;  /* 0x0016400301007387 */ /* 0x0001e80000100800 */
[----:B------:R1:W-:Y:S01]  /*31290*/  STL [R1+0x160c], R15 ;  /* 0x00160c0f01007387 */ /* 0x0003e20000100800 */
[-C--:B0-----:R-:W-:Y:S02]  /*312a0*/  LEA.HI.X.SX32 R3, R14, R4.reuse, 0x1, P1 ;  /* 0x000000040e037211 */ /* 0x081fe400008f0eff */
[----:B------:R-:W-:-:S02]  /*312b0*/  LEA.HI.X.SX32 R14, R13, R4, 0x1, P2 ;  /* 0x000000040d0e7211 */ /* 0x000fc400010f0eff */
[----:B------:R-:W-:Y:S02]  /*312c0*/  LEA R16, P0, R8, R2, 0x1 ;  /* 0x0000000208107211 */ /* 0x000fe400078008ff */
[----:B------:R-:W-:-:S03]  /*312d0*/  LEA.HI.X.SX32 R13, R12, R4, 0x1, P3 ;  /* 0x000000040c0d7211 */ /* 0x000fc600018f0eff */
[----:B------:R-:W-:Y:S01]  /*312e0*/  STL [R1+0x1644], R16 ;  /* 0x0016441001007387 */ /* 0x000fe20000100800 */
[----:B-1----:R-:W-:-:S03]  /*312f0*/  LEA R15, P1, R7, R2, 0x1 ;  /* 0x00000002070f7211 */ /* 0x002fc600078208ff */
[----:B------:R0:W-:Y:S04]  /*31300*/  STL [R1+0x1614], R3 ;  /* 0x0016140301007387 */ /* 0x0001e80000100800 */
[----:B------:R-:W-:Y:S04]  /*31310*/  STL [R1+0x1648], R15 ;  /* 0x0016480f01007387 */ /* 0x000fe80000100800 */
[----:B------:R-:W-:Y:S01]  /*31320*/  STL [R1+0x161c], R14 ;  /* 0x00161c0e01007387 */ /* 0x000fe20000100800 */
[----:B------:R-:W-:Y:S01]  /*31330*/  IMAD R0, R0, UR12, RZ ;  /* 0x0000000c00007c24 */ /* 0x000fe2000f8e02ff */
[----:B0-----:R-:W-:-:S05]  /*31340*/  LEA R3, P2, R6, R2, 0x1 ;  /* 0x0000000206037211 */ /* 0x001fca00078408ff */
[----:B------:R0:W-:Y:S04]  /*31350*/  STL [R1+0x164c], R3 ;  /* 0x00164c0301007387 */ /* 0x0001e80000100800 */
[----:B------:R-:W-:Y:S04]  /*31360*/  STL [R1+0x1624], R13 ;  /* 0x0016240d01007387 */ /* 0x000fe80000100800 */
[----:B------:R-:W3:Y:S01]  /*31370*/  LDL.LU R17, [R1+0x17a0] ;  /* 0x0017a00001117983 */ /* 0x000ee20000300800 */
[----:B------:R-:W-:Y:S02]  /*31380*/  LEA R12, P3, R5, R2, 0x1 ;  /* 0x00000002050c7211 */ /* 0x000fe400078608ff */
[----:B0-----:R-:W-:-:S03]  /*31390*/  LEA.HI.X.SX32 R3, R11, R4, 0x1, P4 ;  /* 0x000000040b037211 */ /* 0x001fc600020f0eff */
[----:B------:R-:W-:Y:S04]  /*313a0*/  STL [R1+0x1650], R12 ;  /* 0x0016500c01007387 */ /* 0x000fe80000100800 */
[----:B------:R-:W4:Y:S04]  /*313b0*/  LDL.LU R16, [R1+0x17a4] ;  /* 0x0017a40001107983 */ /* 0x000f280000300800 */
[----:B------:R0:W-:Y:S04]  /*313c0*/  STL [R1+0x162c], R3 ;  /* 0x00162c0301007387 */ /* 0x0001e80000100800 */
[----:B------:R-:W4:Y:S01]  /*313d0*/  LDL.LU R15, [R1+0x1748] ;  /* 0x00174800010f7983 */ /* 0x000f220000300800 */
[----:B------:R-:W-:-:S03]  /*313e0*/  LEA.HI.X.SX32 R10, R10, R4, 0x1, P5 ;  /* 0x000000040a0a7211 */ /* 0x000fc600028f0eff */
[----:B------:R-:W4:Y:S01]  /*313f0*/  LDL.LU R14, [R1+0x174c] ;  /* 0x00174c00010e7983 */ /* 0x000f220000300800 */
[----:B0-----:R-:W-:-:S03]  /*31400*/  LEA R3, P4, R0, R2, 0x1 ;  /* 0x0000000200037211 */ /* 0x001fc600078808ff */
[----:B------:R-:W4:Y:S04]  /*31410*/  LDL.LU R13, [R1+0x175c] ;  /* 0x00175c00010d7983 */ /* 0x000f280000300800 */
[----:B------:R0:W-:Y:S01]  /*31420*/  STL [R1+0x1654], R3 ;  /* 0x0016540301007387 */ /* 0x0001e20000100800 */
[----:B------:R-:W-:-:S03]  /*31430*/  LEA.HI.X.SX32 R9, R9, R4, 0x1, P6 ;  /* 0x0000000409097211 */ /* 0x000fc600030f0eff */
[----:B------:R-:W4:Y:S04]  /*31440*/  LDL.LU R12, [R1+0x1758] ;  /* 0x00175800010c7983 */ /* 0x000f280000300800 */
[----:B------:R1:W-:Y:S04]  /*31450*/  STL [R1+0x1634], R10 ;  /* 0x0016340a01007387 */ /* 0x0003e80000100800 */
[----:B------:R-:W4:Y:S01]  /*31460*/  LDL.LU R11, [R1+0x1754] ;  /* 0x00175400010b7983 */ /* 0x000f220000300800 */
[----:B------:R-:W-:Y:S02]  /*31470*/  LEA.HI.X.SX32 R7, R7, R4, 0x1, P1 ;  /* 0x0000000407077211 */ /* 0x000fe400008f0eff */
[----:B0-----:R-:W-:-:S05]  /*31480*/  LEA R3, P5, R20, R2, 0x1 ;  /* 0x0000000214037211 */ /* 0x001fca00078a08ff */
[----:B------:R-:W-:Y:S04]  /*31490*/  STL [R1+0x1658], R3 ;  /* 0x0016580301007387 */ /* 0x000fe80000100800 */
[----:B-1----:R-:W4:Y:S04]  /*314a0*/  LDL.LU R10, [R1+0x1750] ;  /* 0x00175000010a7983 */ /* 0x002f280000300800 */
[----:B------:R0:W-:Y:S04]  /*314b0*/  STL [R1+0x163c], R9 ;  /* 0x00163c0901007387 */ /* 0x0001e80000100800 */
[----:B0-----:R-:W4:Y:S01]  /*314c0*/  LDL.LU R9, [R1+0x1764] ;  /* 0x0017640001097983 */ /* 0x001f220000300800 */
[----:B------:R-:W-:-:S02]  /*314d0*/  LEA R3, P6, R19, R2, 0x1 ;  /* 0x0000000213037211 */ /* 0x000fc400078c08ff */
[----:B------:R-:W-:-:S03]  /*314e0*/  LEA.HI.X.SX32 R2, R8, R4, 0x1, P0 ;  /* 0x0000000408027211 */ /* 0x000fc600000f0eff */
[----:B------:R-:W-:Y:S04]  /*314f0*/  STL [R1+0x764], R3 ;  /* 0x0007640301007387 */ /* 0x000fe80000100800 */
[----:B------:R-:W4:Y:S04]  /*31500*/  LDL.LU R8, [R1+0x1760] ;  /* 0x0017600001087983 */ /* 0x000f280000300800 */
[----:B------:R0:W-:Y:S04]  /*31510*/  STL [R1+0x74c], R2 ;  /* 0x00074c0201007387 */ /* 0x0001e80000100800 */
[----:B------:R-:W-:Y:S01]  /*31520*/  STL [R1+0x750], R7 ;  /* 0x0007500701007387 */ /* 0x000fe20000100800 */
[----:B0-----:R-:W-:-:S05]  /*31530*/  LEA.HI.X.SX32 R2, R6, R4, 0x1, P2 ;  /* 0x0000000406027211 */ /* 0x001fca00010f0eff */
[----:B------:R0:W-:Y:S02]  /*31540*/  STL [R1+0x754], R2 ;  /* 0x0007540201007387 */ /* 0x0001e40000100800 */
[-C--:B0-----:R-:W-:Y:S02]  /*31550*/  LEA.HI.X.SX32 R2, R0, R4.reuse, 0x1, P4 ;  /* 0x0000000400027211 */ /* 0x081fe400020f0eff */
[----:B------:R-:W4:Y:S01]  /*31560*/  LDL.LU R0, [R1+0x17c0] ;  /* 0x0017c00001007983 */ /* 0x000f220000300800 */
[----:B------:R-:W0:Y:S01]  /*31570*/  S2R R6, SR_TID.X ;  /* 0x0000000000067919 */ /* 0x000e220000002100 */
[----:B------:R-:W1:Y:S01]  /*31580*/  S2R R7, SR_TID.X ;  /* 0x0000000000077919 */ /* 0x000e620000002100 */
[-C--:B------:R-:W-:Y:S02]  /*31590*/  LEA.HI.X.SX32 R5, R5, R4.reuse, 0x1, P3 ;  /* 0x0000000405057211 */ /* 0x080fe400018f0eff */
[----:B------:R-:W-:-:S03]  /*315a0*/  LEA.HI.X.SX32 R20, R20, R4, 0x1, P5 ;  /* 0x0000000414147211 */ /* 0x000fc600028f0eff */
[----:B------:R-:W-:Y:S01]  /*315b0*/  STL [R1+0x758], R5 ;  /* 0x0007580501007387 */ /* 0x000fe20000100800 */
[----:B--2---:R-:W-:-:S03]  /*315c0*/  LEA R3, P0, R18, UR8, 0x1 ;  /* 0x0000000812037c11 */ /* 0x004fc6000f8008ff */
[----:B------:R2:W-:Y:S04]  /*315d0*/  STL [R1+0x75c], R2 ;  /* 0x00075c0201007387 */ /* 0x0005e80000100800 */
[----:B------:R-:W-:Y:S01]  /*315e0*/  STL [R1+0x760], R20 ;  /* 0x0007601401007387 */ /* 0x000fe20000100800 */
[----:B--2---:R-:W-:Y:S02]  /*315f0*/  LEA.HI.X.SX32 R2, R19, R4, 0x1, P6 ;  /* 0x0000000413027211 */ /* 0x004fe400030f0eff */
[----:B0-----:R-:W-:Y:S02]  /*31600*/  SHF.R.U32.HI R6, RZ, 0x4, R6 ;  /* 0x00000004ff067819 */ /* 0x001fe40000011606 */
[----:B-1----:R-:W-:-:S03]  /*31610*/  SHF.R.U32.HI R7, RZ, 0x4, R7 ;  /* 0x00000004ff077819 */ /* 0x002fc60000011607 */
[----:B------:R-:W-:Y:S01]  /*31620*/  VIADD R6, R6, 0x3c ;  /* 0x0000003c06067836 */ /* 0x000fe20000000000 */
[----:B------:R0:W-:Y:S01]  /*31630*/  STL [R1+0x6c8], R2 ;  /* 0x0006c80201007387 */ /* 0x0001e20000100800 */
[----:B------:R-:W-:Y:S02]  /*31640*/  SGXT.U32 R7, R7, 0x2 ;  /* 0x000000020707781a */ /* 0x000fe40000000000 */
[----:B------:R-:W-:Y:S01]  /*31650*/  IMAD R6, R6, UR6, RZ ;  /* 0x0000000606067c24 */ /* 0x000fe2000f8e02ff */
[----:B0-----:R-:W-:Y:S02]  /*31660*/  LEA.HI.X.SX32 R2, R18, UR9, 0x1, P0 ;  /* 0x0000000912027c11 */ /* 0x001fe400080f0eff */
[----:B------:R-:W-:Y:S02]  /*31670*/  LOP3.LUT R18, R7, 0x38, RZ, 0xfc, !PT ;  /* 0x0000003807127812 */ /* 0x000fe400078efcff */
[----:B------:R-:W-:-:S03]  /*31680*/  LEA R20, P2, R6, R3, 0x1 ;  /* 0x0000000306147211 */ /* 0x000fc600078408ff */
[----:B------:R-:W-:Y:S02]  /*31690*/  IMAD R18, R18, UR6, RZ ;  /* 0x0000000612127c24 */ /* 0x000fe4000f8e02ff */
[----:B------:R4:W-:Y:S03]  /*316a0*/  STL [R1+0x6d0], R20 ;  /* 0x0006d01401007387 */ /* 0x0009e60000100800 */
[----:B------:R-:W-:-:S05]  /*316b0*/  LEA R21, P6, R18, R3, 0x1 ;  /* 0x0000000312157211 */ /* 0x000fca00078c08ff */
[----:B------:R0:W-:Y:S01]  /*316c0*/  STL [R1+0x6d8], R21 ;  /* 0x0006d81501007387 */ /* 0x0001e20000100800 */
[----:B------:R-:W-:Y:S01]  /*316d0*/  IMAD R5, RZ, RZ, -UR6 ;  /* 0x80000006ff057e24 */ /* 0x000fe2000f8e02ff */
[----:B---3--:R-:W-:-:S05]  /*316e0*/  LEA R19, P1, R17, R3, 0x1 ;  /* 0x0000000311137211 */ /* 0x008fca00078208ff */
[----:B------:R1:W-:Y:S01]  /*316f0*/  STL [R1+0x6e0], R19 ;  /* 0x0006e01301007387 */ /* 0x0003e20000100800 */
[----:B----4-:R-:W-:-:S05]  /*31700*/  LEA R20, P0, R16, R3, 0x1 ;  /* 0x0000000310147211 */ /* 0x010fca00078008ff */
[----:B------:R2:W-:Y:S01]  /*31710*/  STL [R1+0x6e8], R20 ;  /* 0x0006e81401007387 */ /* 0x0005e20000100800 */
[-C--:B0-----:R-:W-:Y:S02]  /*31720*/  LEA R21, P5, R15, R3.reuse, 0x1 ;  /* 0x000000030f157211 */ /* 0x081fe400078a08ff */
[-C--:B-1----:R-:W-:Y:S02]  /*31730*/  LEA R19, P4, R14, R3.reuse, 0x1 ;  /* 0x000000030e137211 */ /* 0x082fe400078808ff */
[-C--:B--2---:R-:W-:Y:S02]  /*31740*/  LEA.HI.X.SX32 R20, R6, R2.reuse, 0x1, P2 ;  /* 0x0000000206147211 */ /* 0x084fe400010f0eff */
[----:B------:R-:W-:Y:S01]  /*31750*/  LEA R6, P3, R13, R3, 0x1 ;  /* 0x000000030d067211 */ /* 0x000fe200078608ff */
[----:B------:R-:W-:Y:S04]  /*31760*/  STL [R1+0x6f0], R21 ;  /* 0x0006f01501007387 */ /* 0x000fe80000100800 */
[----:B------:R0:W-:Y:S04]  /*31770*/  STL [R1+0x6f8], R19 ;  /* 0x0006f81301007387 */ /* 0x0001e80000100800 */
[----:B------:R-:W-:Y:S04]  /*31780*/  STL [R1+0x6cc], R20 ;  /* 0x0006cc1401007387 */ /* 0x000fe80000100800 */
[----:B------:R1:W-:Y:S01]  /*31790*/  STL [R1+0x700], R6 ;  /* 0x0007000601007387 */ /* 0x0003e20000100800 */
[----:B0-----:R-:W-:-:S02]  /*317a0*/  LEA.HI.X.SX32 R19, R18, R2, 0x1, P6 ;  /* 0x0000000212137211 */ /* 0x001fc400030f0eff */
[----:B------:R-:W-:-:S03]  /*317b0*/  LEA R18, P2, R12, R3, 0x1 ;  /* 0x000000030c127211 */ /* 0x000fc600078408ff */
[----:B------:R-:W-:Y:S01]  /*317c0*/  STL [R1+0x6d4], R19 ;  /* 0x0006d41301007387 */ /* 0x000fe20000100800 */
[----:B-1----:R-:W-:-:S03]  /*317d0*/  LEA.HI.X.SX32 R6, R17, R2, 0x1, P1 ;  /* 0x0000000211067211 */ /* 0x002fc600008f0eff */
[----:B------:R-:W-:Y:S01]  /*317e0*/  STL [R1+0x708], R18 ;  /* 0x0007081201007387 */ /* 0x000fe20000100800 */
[----:B------:R-:W-:Y:S02]  /*317f0*/  LEA R17, P1, R11, R3, 0x1 ;  /* 0x000000030b117211 */ /* 0x000fe400078208ff */
[-C--:B------:R-:W-:Y:S01]  /*31800*/  LEA.HI.X.SX32 R16, R16, R2.reuse, 0x1, P0 ;  /* 0x0000000210107211 */ /* 0x080fe200000f0eff */
[----:B------:R0:W-:Y:S01]  /*31810*/  STL [R1+0x6dc], R6 ;  /* 0x0006dc0601007387 */ /* 0x0001e20000100800 */
[----:B------:R-:W-:-:S03]  /*31820*/  LEA.HI.X.SX32 R15, R15, R2, 0x1, P5 ;  /* 0x000000020f0f7211 */ /* 0x000fc600028f0eff */
[----:B------:R-:W-:Y:S04]  /*31830*/  STL [R1+0x710], R17 ;  /* 0x0007101101007387 */ /* 0x000fe80000100800 */
[----:B------:R1:W-:Y:S01]  /*31840*/  STL [R1+0x6e4], R16 ;  /* 0x0006e41001007387 */ /* 0x0003e20000100800 */
[----:B------:R-:W-:Y:S01]  /*31850*/  IMAD R7, R7, UR6, RZ ;  /* 0x0000000607077c24 */ /* 0x000fe2000f8e02ff */
[----:B0-----:R-:W-:-:S05]  /*31860*/  LEA R6, P0, R10, R3, 0x1 ;  /* 0x000000030a067211 */ /* 0x001fca00078008ff */
[----:B------:R0:W-:Y:S04]  /*31870*/  STL [R1+0x718], R6 ;  /* 0x0007180601007387 */ /* 0x0001e80000100800 */
[----:B------:R2:W-:Y:S01]  /*31880*/  STL [R1+0x6ec], R15 ;  /* 0x0006ec0f01007387 */ /* 0x0005e20000100800 */
[----:B-1----:R-:W-:Y:S02]  /*31890*/  LEA R16, P5, R9, R3, 0x1 ;  /* 0x0000000309107211 */ /* 0x002fe400078a08ff */
[-C--:B0-----:R-:W-:Y:S02]  /*318a0*/  LEA.HI.X.SX32 R6, R14, R2.reuse, 0x1, P4 ;  /* 0x000000020e067211 */ /* 0x081fe400020f0eff */
[-C--:B------:R-:W-:Y:S01]  /*318b0*/  LEA.HI.X.SX32 R14, R13, R2.reuse, 0x1, P3 ;  /* 0x000000020d0e7211 */ /* 0x080fe200018f0eff */
[----:B------:R-:W-:Y:S04]  /*318c0*/  STL [R1+0x720], R16 ;  /* 0x0007201001007387 */ /* 0x000fe80000100800 */
[----:B------:R0:W-:Y:S01]  /*318d0*/  STL [R1+0x6f4], R6 ;  /* 0x0006f40601007387 */ /* 0x0001e20000100800 */
[----:B------:R-:W-:-:S02]  /*318e0*/  LEA.HI.X.SX32 R13, R12, R2, 0x1, P2 ;  /* 0x000000020c0d7211 */ /* 0x000fc400010f0eff */
[-C--:B------:R-:W-:Y:S02]  /*318f0*/  LEA.HI.X.SX32 R10, R10, R2.reuse, 0x1, P0 ;  /* 0x000000020a0a7211 */ /* 0x080fe400000f0eff */
[----:B------:R-:W-:Y:S02]  /*31900*/  LEA.HI.X.SX32 R9, R9, R2, 0x1, P5 ;  /* 0x0000000209097211 */ /* 0x000fe400028f0eff */
[----:B--2---:R-:W-:-:S05]  /*31910*/  LEA R15, P4, R8, R3, 0x1 ;  /* 0x00000003080f7211 */ /* 0x004fca00078808ff */
[----:B------:R-:W-:Y:S04]  /*31920*/  STL [R1+0x728], R15 ;  /* 0x0007280f01007387 */ /* 0x000fe80000100800 */
[----:B------:R-:W-:Y:S01]  /*31930*/  STL [R1+0x6fc], R14 ;  /* 0x0006fc0e01007387 */ /* 0x000fe20000100800 */
[----:B------:R-:W-:Y:S01]  /*31940*/  IMAD R4, R5, 0x4, R0 ;  /* 0x0000000405047824 */ /* 0x000fe200078e0200 */
[----:B0-----:R-:W-:-:S03]  /*31950*/  LEA R6, P3, R0, R3, 0x1 ;  /* 0x0000000300067211 */ /* 0x001fc600078608ff */
[----:B------:R-:W-:Y:S01]  /*31960*/  IMAD R5, R5, 0x4, R4 ;  /* 0x0000000405057824 */ /* 0x000fe200078e0204 */
[----:B------:R-:W-:Y:S01]  /*31970*/  LEA R12, P2, R4, R3, 0x1 ;  /* 0x00000003040c7211 */ /* 0x000fe200078408ff */
[----:B------:R0:W-:Y:S04]  /*31980*/  STL [R1+0x734], R6 ;  /* 0x0007340601007387 */ /* 0x0001e80000100800 */
[----:B------:R-:W-:Y:S01]  /*31990*/  STL [R1+0x704], R13 ;  /* 0x0007040d01007387 */ /* 0x000fe20000100800 */
[----:B0-----:R-:W-:-:S03]  /*319a0*/  LEA.HI.X.SX32 R6, R11, R2, 0x1, P1 ;  /* 0x000000020b067211 */ /* 0x001fc600008f0eff */
[----:B------:R-:W-:Y:S01]  /*319b0*/  STL [R1+0x744], R12 ;  /* 0x0007440c01007387 */ /* 0x000fe20000100800 */
[----:B------:R-:W-:-:S03]  /*319c0*/  LEA R11, P1, R5, R3, 0x1 ;  /* 0x00000003050b7211 */ /* 0x000fc600078208ff */
[----:B------:R0:W-:Y:S04]  /*319d0*/  STL [R1+0x70c], R6 ;  /* 0x00070c0601007387 */ /* 0x0001e80000100800 */
[----:B------:R-:W-:Y:S01]  /*319e0*/  STL [R1+0x748], R11 ;  /* 0x0007480b01007387 */ /* 0x000fe20000100800 */
[----:B0-----:R-:W-:-:S03]  /*319f0*/  LEA R6, P0, R7, R3, 0x1 ;  /* 0x0000000307067211 */ /* 0x001fc600078008ff */
[----:B------:R-:W-:Y:S01]  /*31a00*/  STL [R1+0x714], R10 ;  /* 0x0007140a01007387 */ /* 0x000fe20000100800 */
[----:B------:R-:W-:-:S03]  /*31a10*/  LEA.HI.X.SX32 R3, R8, R2, 0x1, P4 ;  /* 0x0000000208037211 */ /* 0x000fc600020f0eff */
[----:B------:R0:W-:Y:S01]  /*31a20*/  STL [R1+0x740], R6 ;  /* 0x0007400601007387 */ /* 0x0001e20000100800 */
[----:B------:R-:W-:-:S03]  /*31a30*/  LEA.HI.X.SX32 R4, R4, R2, 0x1, P2 ;  /* 0x0000000204047211 */ /* 0x000fc600010f0eff */
[----:B------:R-:W-:Y:S01]  /*31a40*/  STL [R1+0x71c], R9 ;  /* 0x00071c0901007387 */ /* 0x000fe20000100800 */
[----:B0-----:R-:W-:-:S03]  /*31a50*/  LEA.HI.X.SX32 R6, R0, R2, 0x1, P3 ;  /* 0x0000000200067211 */ /* 0x001fc600018f0eff */
[----:B------:R0:W5:Y:S04]  /*31a60*/  LDL.LU R0, [R1+0x17bc] ;  /* 0x0017bc0001007983 */ /* 0x0001680000300800 */
[----:B------:R1:W-:Y:S04]  /*31a70*/  STL [R1+0x724], R3 ;  /* 0x0007240301007387 */ /* 0x0003e80000100800 */
[----:B------:R-:W-:Y:S01]  /*31a80*/  STL [R1+0x72c], R6 ;  /* 0x00072c0601007387 */ /* 0x000fe20000100800 */
[-C--:B-1----:R-:W-:Y:S02]  /*31a90*/  LEA.HI.X.SX32 R3, R5, R2.reuse, 0x1, P1 ;  /* 0x0000000205037211 */ /* 0x082fe400008f0eff */
[----:B------:R-:W-:Y:S01]  /*31aa0*/  LEA.HI.X.SX32 R2, R7, R2, 0x1, P0 ;  /* 0x0000000207027211 */ /* 0x000fe200000f0eff */
[----:B------:R-:W-:Y:S04]  /*31ab0*/  STL [R1+0x738], R4 ;  /* 0x0007380401007387 */ /* 0x000fe80000100800 */
[----:B------:R1:W-:Y:S04]  /*31ac0*/  STL [R1+0x73c], R3 ;  /* 0x00073c0301007387 */ /* 0x0003e80000100800 */
[----:B------:R2:W-:Y:S04]  /*31ad0*/  STL [R1+0x730], R2 ;  /* 0x0007300201007387 */ /* 0x0005e80000100800 */
[----:B------:R-:W-:Y:S04]  /*31ae0*/  STL [R1+0x5a0], RZ ;  /* 0x0005a0ff01007387 */ /* 0x000fe80000100800 */
        /* <DEDUP_REMOVED lines=65> */
[----:B------:R-:W-:Y:S01]  /*31f00*/  STL [R1+0x4a8], RZ ;  /* 0x0004a8ff01007387 */ /* 0x000fe20000100800 */
[----:B------:R-:W-:-:S02]  /*31f10*/  USHF.R.S32.HI UR8, URZ, 0x1f, UR4 ;  /* 0x0000001fff087899 */ /* 0x000fc40008011404 */
[----:B------:R-:W-:Y:S02]  /*31f20*/  USHF.L.U32 UR6, UR6, 0x6, URZ ;  /* 0x0000000606067899 */ /* 0x000fe400080006ff */
[----:B------:R-:W-:Y:S02]  /*31f30*/  USHF.L.U32 UR7, UR7, 0x6, URZ ;  /* 0x0000000607077899 */ /* 0x000fe400080006ff */
[----:B------:R-:W-:Y:S02]  /*31f40*/  ULEA.HI UR8, UR8, UR4, URZ, 0x6 ;  /* 0x0000000408087291 */ /* 0x000fe4000f8f30ff */
[----:B------:R-:W-:Y:S02]  /*31f50*/  USHF.R.S32.HI UR4, URZ, 0x1f, UR6 ;  /* 0x0000001fff047899 */ /* 0x000fe40008011406 */
[----:B------:R-:W-:Y:S02]  /*31f60*/  USHF.R.S32.HI UR9, URZ, 0x1f, UR7 ;  /* 0x0000001fff097899 */ /* 0x000fe40008011407 */
[----:B------:R-:W-:-:S02]  /*31f70*/  USHF.L.U32 UR13, UR6, 0x1, URZ ;  /* 0x00000001060d7899 */ /* 0x000fc400080006ff */
[----:B------:R-:W-:Y:S01]  /*31f80*/  USHF.L.U32 UR12, UR7, 0x1, URZ ;  /* 0x00000001070c7899 */ /* 0x000fe200080006ff */
[----:B------:R-:W2:Y:S01]  /*31f90*/  LDL.LU R9, [R1+0x17b0] ;  /* 0x0017b00001097983 */ /* 0x000ea20000300800 */
[----:B------:R-:W3:Y:S02]  /*31fa0*/  S2R R8, SR_TID.X ;  /* 0x0000000000087919 */ /* 0x000ee40000002100 */
[----:B---3--:R-:W-:-:S05]  /*31fb0*/  IMAD.SHL.U32 R8, R8, 0x20, RZ ;  /* 0x0000002008087824 */ /* 0x008fca00078e00ff */
[----:B-1----:R-:W-:-:S05]  /*31fc0*/  LOP3.LUT R3, R8, 0x60, RZ, 0xc0, !PT ;  /* 0x0000006008037812 */ /* 0x002fca00078ec0ff */
[----:B------:R1:W-:Y:S01]  /*31fd0*/  STL [R1+0x17a0], R3 ;  /* 0x0017a00301007387 */ /* 0x0003e20000100800 */
[----:B------:R-:W-:Y:S02]  /*31fe0*/  USHF.R.S32.HI UR8, URZ, 0x6, UR8 ;  /* 0x00000006ff087899 */ /* 0x000fe40008011408 */
[----:B------:R-:W-:Y:S01]  /*31ff0*/  USHF.L.U64.HI UR6, UR6, 0x1, UR4 ;  /* 0x0000000106067899 */ /* 0x000fe20008010204 */
[----:B--2---:R-:W-:Y:S01]  /*32000*/  LOP3.LUT R2, R9, 0x400, R8, 0xf8, !PT ;  /* 0x0000040009027812 */ /* 0x004fe200078ef808 */
[----:B------:R0:W-:Y:S01]  /*32010*/  STL [R1+0x4ac], RZ ;  /* 0x0004acff01007387 */ /* 0x0001e20000100800 */
[----:B------:R-:W-:Y:S01]  /*32020*/  USHF.L.U64.HI UR9, UR7, 0x1, UR9 ;  /* 0x0000000107097899 */ /* 0x000fe20008010209 */
[----:B------:R-:W-:Y:S02]  /*32030*/  UMOV UR4, URZ ;  /* 0x000000ff00047c82 */ /* 0x000fe40008000000 */
        /* <DEDUP_REMOVED lines=11> */
[----:B------:R0:W-:Y:S01]  /*320f0*/  STL [R1+0x47c], RZ ;  /* 0x00047cff01007387 */ /* 0x0001e20000100800 */
[----:B------:R-:W2:Y:S03]  /*32100*/  S2R R8, SR_TID.X ;  /* 0x0000000000087919 */ /* 0x000ea60000002100 */
        /* <DEDUP_REMOVED lines=8> */
[----:B--2---:R-:W-:-:S03]  /*32190*/  LOP3.LUT R8, R8, 0x3f, RZ, 0xc0, !PT ;  /* 0x0000003f08087812 */ /* 0x004fc600078ec0ff */
[----:B------:R0:W-:Y:S02]  /*321a0*/  STL [R1+0x440], RZ ;  /* 0x000440ff01007387 */ /* 0x0001e40000100800 */
[----:B-1----:R-:W-:Y:S02]  /*321b0*/  IMAD.SHL.U32 R3, R8, 0x2, RZ ;  /* 0x0000000208037824 */ /* 0x002fe400078e00ff */
[----:B------:R0:W-:Y:S03]  /*321c0*/  STL [R1+0x444], RZ ;  /* 0x000444ff01007387 */ /* 0x0001e60000100800 */
[C---:B------:R-:W-:Y:S01]  /*321d0*/  LOP3.LUT R4, R3.reuse, 0x20, RZ, 0x3c, !PT ;  /* 0x0000002003047812 */ /* 0x040fe200078e3cff */
[----:B------:R0:W-:Y:S01]  /*321e0*/  STL [R1+0x448], RZ ;  /* 0x000448ff01007387 */ /* 0x0001e20000100800 */
[C---:B------:R-:W-:Y:S02]  /*321f0*/  LOP3.LUT R4, R3.reuse, 0x50, RZ, 0x3c, !PT ;  /* 0x0000005003047812 */ /* 0x040fe400078e3cff */
[----:B------:R-:W-:Y:S01]  /*32200*/  LOP3.LUT R4, R2, 0x40, RZ, 0x3c, !PT ;  /* 0x0000004002047812 */ /* 0x000fe200078e3cff */
[----:B------:R0:W-:Y:S01]  /*32210*/  STL [R1+0x44c], RZ ;  /* 0x00044cff01007387 */ /* 0x0001e20000100800 */
[----:B------:R-:W-:-:S02]  /*32220*/  LOP3.LUT R5, R3, 0x10, RZ, 0x3c, !PT ;  /* 0x0000001003057812 */ /* 0x000fc400078e3cff */
[C---:B------:R-:W-:Y:S01]  /*32230*/  LOP3.LUT R6, R3.reuse, 0x30, RZ, 0x3c, !PT ;  /* 0x0000003003067812 */ /* 0x040fe200078e3cff */
[----:B------:R0:W-:Y:S01]  /*32240*/  STL [R1+0x430], RZ ;  /* 0x000430ff01007387 */ /* 0x0001e20000100800 */
[C---:B------:R-:W-:Y:S02]  /*32250*/  LOP3.LUT R5, R3.reuse, 0x40, RZ, 0x3c, !PT ;  /* 0x0000004003057812 */ /* 0x040fe400078e3cff */
[C---:B------:R-:W-:Y:S01]  /*32260*/  LOP3.LUT R6, R3.reuse, 0x60, RZ, 0x3c, !PT ;  /* 0x0000006003067812 */ /* 0x040fe200078e3cff */
[----:B------:R0:W-:Y:S01]  /*32270*/  STL [R1+0x434], RZ ;  /* 0x000434ff01007387 */ /* 0x0001e20000100800 */
[----:B------:R-:W-:-:S03]  /*32280*/  LOP3.LUT R5, R3, 0x70, RZ, 0x3c, !PT ;  /* 0x0000007003057812 */ /* 0x000fc600078e3cff */
        /* <DEDUP_REMOVED lines=34> */
[----:B------:R0:W-:Y:S02]  /*324b0*/  STL [R1+0x1764], R4 ;  /* 0x0017640401007387 */ /* 0x0001e40000100800 */
.L_x_2:
[----:B------:R-:W2:Y:S04]  /*324c0*/  LDL R5, [R1+0x73c] ;  /* 0x00073c0001057983 */ /* 0x000ea80000100800 */
[----:B-12---:R1:W-:Y:S04]  /*324d0*/  STL [R1+0x2a10], R5 ;  /* 0x002a100501007387 */ /* 0x0063e80000100800 */
[----:B0-----:R-:W2:Y:S01]  /*324e0*/  LDL R4, [R1+0x748] ;  /* 0x0007480001047983 */ /* 0x001ea20000100800 */
[----:B-1----:R-:W0:Y:S03]  /*324f0*/  S2R R5, SR_TID.X ;  /* 0x0000000000057919 */ /* 0x002e260000002100 */
[----:B--2---:R-:W-:Y:S04]  /*32500*/  STL [R1+0x2a14], R4 ;  /* 0x002a140401007387 */ /* 0x004fe80000100800 */
[----:B------:R-:W-:Y:S04]  /*32510*/  STL [R1+0x2a08], R6 ;  /* 0x002a080601007387 */ /* 0x000fe80000100800 */
        /* <DEDUP_REMOVED lines=64> */
[----:B-----5:R-:W-:Y:S04]  /*32920*/  STL [R1+0x28ec], R11 ;  /* 0x0028ec0b01007387 */ /* 0x020fe80000100800 */
[----:B------:R-:W-:Y:S04]  /*32930*/  STL [R1+0x29cc], R11 ;  /* 0x0029cc0b01007387 */ /* 0x000fe80000100800 */
[----:B------:R-:W-:Y:S04]  /*32940*/  STL [R1+0x29d8], R11 ;  /* 0x0029d80b01007387 */ /* 0x000fe80000100800 */
[----:B------:R-:W-:Y:S04]  /*32950*/  STL [R1+0x29e4], R11 ;  /* 0x0029e40b01007387 */ /* 0x000fe80000100800 */
[----:B------:R-:W-:Y:S04]  /*32960*/  STL [R1+0x29f0], R11 ;  /* 0x0029f00b01007387 */ /* 0x000fe80000100800 */
[----:B------:R-:W-:Y:S04]  /*32970*/  STL [R1+0x29f8], R11 ;  /* 0x0029f80b01007387 */ /* 0x000fe80000100800 */
[----:B------:R1:W-:Y:S04]  /*32980*/  STL [R1+0x2a04], R11 ;  /* 0x002a040b01007387 */ /* 0x0003e80000100800 */
[----:B-1----:R-:W2:Y:S01]  /*32990*/  LDL R11, [R1+0x744] ;  /* 0x00074400010b7983 */ /* 0x002ea20000100800 */
[--C-:B0-----:R-:W-:Y:S01]  /*329a0*/  SHF.R.U32.HI R4, RZ, 0x4, R5.reuse ;  /* 0x00000004ff047819 */ /* 0x101fe20000011605 */
[----:B------:R-:W-:Y:S01]  /*329b0*/  UIMAD UR7, UR4, -0x40, UR14 ;  /* 0xffffffc0040778a4 */ /* 0x000fe2000f8e020e */
[----:B------:R-:W-:Y:S01]  /*329c0*/  SHF.R.U32.HI R13, RZ, 0x4, R5 ;  /* 0x00000004ff0d7819 */ /* 0x000fe20000011605 */
[----:B------:R-:W-:Y:S01]  /*329d0*/  STL [R1+0x28e8], R10 ;  /* 0x0028e80a01007387 */ /* 0x000fe20000100800 */
[----:B------:R-:W-:-:S02]  /*329e0*/  SGXT.U32 R4, R4, 0x2 ;  /* 0x000000020404781a */ /* 0x000fc40000000000 */
[----:B------:R-:W-:Y:S01]  /*329f0*/  SGXT.U32 R13, R13, 0x2 ;  /* 0x000000020d0d781a */ /* 0x000fe20000000000 */
[----:B------:R-:W-:Y:S01]  /*32a00*/  STL [R1+0x29fc], R10 ;  /* 0x0029fc0a01007387 */ /* 0x000fe20000100800 */
[C---:B------:R-:W-:Y:S02]  /*32a10*/  LOP3.LUT R5, R4.reuse, 0x4, RZ, 0xfc, !PT ;  /* 0x0000000404057812 */ /* 0x040fe400078efcff */
[----:B------:R-:W-:Y:S01]  /*32a20*/  LOP3.LUT R4, R4, 0x8, RZ, 0xfc, !PT ;  /* 0x0000000804047812 */ /* 0x000fe200078efcff */
[----:B------:R-:W-:Y:S01]  /*32a30*/  STL [R1+0x28e4], R9 ;  /* 0x0028e40901007387 */ /* 0x000fe20000100800 */
[----:B------:R-:W-:Y:S02]  /*32a40*/  ISETP.GE.AND P0, PT, R5, UR7, PT ;  /* 0x0000000705007c0c */ /* 0x000fe4000bf06270 */
[----:B------:R-:W-:Y:S01]  /*32a50*/  LOP3.LUT R5, R13, 0xc, RZ, 0xfc, !PT ;  /* 0x0000000c0d057812 */ /* 0x000fe200078efcff */
[----:B------:R-:W-:Y:S01]  /*32a60*/  STL [R1+0x2838], R15 ;  /* 0x0028380f01007387 */ /* 0x000fe20000100800 */
[----:B------:R-:W-:-:S03]  /*32a70*/  ISETP.GE.AND P1, PT, R4, UR7, PT ;  /* 0x0000000704007c0c */ /* 0x000fc6000bf26270 */
        /* <DEDUP_REMOVED lines=254> */
[----:B------:R-:W-:Y:S01]  /*33a60*/  STL [R1+0x26e4], R2 ;  /* 0x0026e40201007387 */ /* 0x000fe20000100800 */
[----:B------:R-:W-:-:S03]  /*33a70*/  ISETP.GE.AND P2, PT, R5, UR7, PT ;  /* 0x0000000705007c0c */ /* 0x000fc6000bf46270 */
[----:B------:R-:W-:Y:S04]  /*33a80*/  STL [R1+0x26ec], R2 ;  /* 0x0026ec0201007387 */ /* 0x000fe80000100800 */
[----:B------:R-:W-:Y:S04]  /*33a90*/  STL [R1+0x26f4], R2 ;  /* 0x0026f40201007387 */ /* 0x000fe80000100800 */
[----:B-----5:R-:W-:Y:S04]  /*33aa0*/  STL [R1+0x17bc], R0 ;  /* 0x0017bc0001007387 */ /* 0x020fe80000100800 */
[----:B------:R-:W3:Y:S01]  /*33ab0*/  LDL.LU R4, [R1+0x2a14] ;  /* 0x002a140001047983 */ /* 0x000ee20000300800 */
[----:B------:R-:W-:-:S02]  /*33ac0*/  PRMT R12, RZ, 0x7610, R12 ;  /* 0x00007610ff0c7816 */ /* 0x000fc4000000000c */
[----:B------:R-:W-:Y:S01]  /*33ad0*/  PRMT R6, RZ, 0x7610, R6 ;  /* 0x00007610ff067816 */ /* 0x000fe20000000006 */
[----:B------:R-:W3:Y:S01]  /*33ae0*/  LDL.LU R5, [R1+0x2a10] ;  /* 0x002a100001057983 */ /* 0x000ee20000300800 */
[----:B------:R-:W-:-:S03]  /*33af0*/  LOP3.LUT R13, R13, 0x10, RZ, 0xfc, !PT ;  /* 0x000000100d0d7812 */ /* 0x000fc600078efcff */
[----:B---3--:R-:W3:Y:S04]  /*33b00*/  @!P0 LDG.E.U16 R12, desc[UR10][R4.64] ;  /* 0x0000000a040c8981 */ /* 0x008ee8000c1e1500 */
[----:B---3--:R0:W-:Y:S04]  /*33b10*/  STL [R1+0x2b8], R12 ;  /* 0x0002b80c01007387 */ /* 0x0081e80000100800 */
[----:B0-----:R-:W3:Y:S04]  /*33b20*/  LDL.LU R12, [R1+0x2a0c] ;  /* 0x002a0c00010c7983 */ /* 0x001ee80000300800 */
[----:B------:R-:W4:Y:S01]  /*33b30*/  LDL R5, [R1+0x738] ;  /* 0x0007380001057983 */ /* 0x000f220000100800 */
[----:B--2---:R-:W-:-:S05]  /*33b40*/  @!P1 IMAD.MOV.U32 R4, RZ, RZ, R11 ;  /* 0x000000ffff049224 */ /* 0x004fca00078e000b */
[----:B----4-:R-:W2:Y:S04]  /*33b50*/  @!P1 LDG.E.U16 R6, desc[UR10][R4.64] ;  /* 0x0000000a04069981 */ /* 0x010ea8000c1e1500 */
[----:B--2---:R0:W-:Y:S04]  /*33b60*/  STL [R1+0x2b4], R6 ;  /* 0x0002b40601007387 */ /* 0x0041e80000100800 */
[----:B0-----:R-:W2:Y:S04]  /*33b70*/  LDL.LU R6, [R1+0x2a08] ;  /* 0x002a080001067983 */ /* 0x001ea80000300800 */
[----:B------:R-:W4:Y:S04]  /*33b80*/  LDL R4, [R1+0x72c] ;  /* 0x00072c0001047983 */ /* 0x000f280000100800 */
[----:B------:R-:W4:Y:S01]  /*33b90*/  LDL R5, [R1+0x734] ;  /* 0x0007340001057983 */ /* 0x000f220000100800 */
[----:B---3--:R-:W-:-:S02]  /*33ba0*/  PRMT R12, RZ, 0x7610, R12 ;  /* 0x00007610ff0c7816 */ /* 0x008fc4000000000c */
[----:B------:R-:W-:Y:S02]  /*33bb0*/  ISETP.GE.AND P3, PT, R13, UR7, PT ;  /* 0x000000070d007c0c */ /* 0x000fe4000bf66270 */
[----:B------:R-:W0:Y:S01]  /*33bc0*/  S2R R13, SR_TID.X ;  /* 0x00000000000d7919 */ /* 0x000e220000002100 */
[----:B----4-:R-:W-:-:S04]  /*33bd0*/  @!P2 LOP3.LUT R5, R5, R4, RZ, 0x3c, !PT ;  /* 0x000000040505a212 */ /* 0x010fc800078e3cff */
[----:B------:R-:W-:-:S04]  /*33be0*/  @!P2 LOP3.LUT R4, R5, R4, RZ, 0x3c, !PT ;  /* 0x000000040504a212 */ /* 0x000fc800078e3cff */
[----:B------:R-:W-:-:S05]  /*33bf0*/  @!P2 LOP3.LUT R5, R5, R4, RZ, 0x3c, !PT ;  /* 0x000000040505a212 */ /* 0x000fca00078e3cff */
[----:B------:R-:W3:Y:S01]  /*33c00*/  @!P2 LDG.E.U16 R12, desc[UR10][R4.64] ;  /* 0x0000000a040ca981 */ /* 0x000ee2000c1e1500 */
[--C-:B0-----:R-:W-:Y:S02]  /*33c10*/  SHF.R.U32.HI R11, RZ, 0x4, R13.reuse ;  /* 0x00000004ff0b7819 */ /* 0x101fe4000001160d */
[----:B------:R-:W-:Y:S02]  /*33c20*/  SHF.R.U32.HI R13, RZ, 0x4, R13 ;  /* 0x00000004ff0d7819 */ /* 0x000fe4000001160d */
[----:B------:R-:W-:Y:S02]  /*33c30*/  SGXT.U32 R11, R11, 0x2 ;  /* 0x000000020b0b781a */ /* 0x000fe40000000000 */
[----:B------:R-:W-:Y:S02]  /*33c40*/  SGXT.U32 R13, R13, 0x2 ;  /* 0x000000020d0d781a */ /* 0x000fe40000000000 */
[----:B------:R-:W-:-:S04]  /*33c50*/  LOP3.LUT R11, R11, 0x14, RZ, 0xfc, !PT ;  /* 0x000000140b0b7812 */ /* 0x000fc800078efcff */
[----:B------:R-:W-:Y:S02]  /*33c60*/  ISETP.GE.AND P0, PT, R11, UR7, PT ;  /* 0x000000070b007c0c */ /* 0x000fe4000bf06270 */
[----:B------:R-:W-:-:S04]  /*33c70*/  LOP3.LUT R11, R13, 0x18, RZ, 0xfc, !PT ;  /* 0x000000180d0b7812 */ /* 0x000fc800078efcff */
[----:B------:R-:W-:Y:S02]  /*33c80*/  ISETP.GE.AND P1, PT, R11, UR7, PT ;  /* 0x000000070b007c0c */ /* 0x000fe4000bf26270 */
[----:B------:R-:W4:Y:S04]  /*33c90*/  LDL.LU R11, [R1+0x2a04] ;  /* 0x002a0400010b7983 */ /* 0x000f280000300800 */
[----:B------:R-:W2:Y:S04]  /*33ca0*/  LDL R4, [R1+0x724] ;  /* 0x0007240001047983 */ /* 0x000ea80000100800 */
[----:B---3--:R0:W-:Y:S04]  /*33cb0*/  STL [R1+0x2b0], R12 ;  /* 0x0002b00c01007387 */ /* 0x0081e80000100800 */
[----:B------:R-:W2:Y:S01]  /*33cc0*/  LDL R5, [R1+0x728] ;  /* 0x0007280001057983 */ /* 0x000ea20000100800 */
[----:B------:R-:W-:Y:S01]  /*33cd0*/  PRMT R10, RZ, 0x7610, R10 ;  /* 0x00007610ff0a7816 */ /* 0x000fe2000000000a */
[----:B------:R-:W1:Y:S01]  /*33ce0*/  S2R R13, SR_TID.X ;  /* 0x00000000000d7919 */ /* 0x000e620000002100 */
[----:B--2---:R-:W-:-:S04]  /*33cf0*/  @!P3 LOP3.LUT R5, R5, R4, RZ, 0x3c, !PT ;  /* 0x000000040505b212 */ /* 0x004fc800078e3cff */
[----:B------:R-:W-:-:S04]  /*33d00*/  @!P3 LOP3.LUT R4, R5, R4, RZ, 0x3c, !PT ;  /* 0x000000040504b212 */ /* 0x000fc800078e3cff */
[----:B------:R-:W-:-:S05]  /*33d10*/  @!P3 LOP3.LUT R5, R5, R4, RZ, 0x3c, !PT ;  /* 0x000000040505b212 */ /* 0x000fca00078e3cff */
[----:B------:R-:W2:Y:S01]  /*33d20*/  @!P3 LDG.E.U16 R10, desc[UR10][R4.64] ;  /* 0x0000000a040ab981 */ /* 0x000ea2000c1e1500 */
[----:B-1----:R-:W-:-:S04]  /*33d30*/  SHF.R.U32.HI R13, RZ, 0x4, R13 ;  /* 0x00000004ff0d7819 */ /* 0x002fc8000001160d */
[----:B------:R-:W-:-:S04]  /*33d40*/  SGXT.U32 R13, R13, 0x2 ;  /* 0x000000020d0d781a */ /* 0x000fc80000000000 */
[----:B0-----:R-:W-:-:S04]  /*33d50*/  LOP3.LUT R12, R13, 0x1c, RZ, 0xfc, !PT ;  /* 0x0000001c0d0c7812 */ /* 0x001fc800078efcff */
[----:B------:R-:W-:Y:S02]  /*33d60*/  ISETP.GE.AND P2, PT, R12, UR7, PT ;  /* 0x000000070c007c0c */ /* 0x000fe4000bf46270 */
[----:B------:R-:W3:Y:S04]  /*33d70*/  LDL.LU R12, [R1+0x2a00] ;  /* 0x002a0000010c7983 */ /* 0x000ee80000300800 */
[----:B--2---:R0:W-:Y:S04]  /*33d80*/  STL [R1+0x2ac], R10 ;  /* 0x0002ac0a01007387 */ /* 0x0041e80000100800 */
[----:B------:R-:W2:Y:S04]  /*33d90*/  LDL R4, [R1+0x71c] ;  /* 0x00071c0001047983 */ /* 0x000ea80000100800 */
[----:B------:R-:W2:Y:S01]  /*33da0*/  LDL R5, [R1+0x720] ;  /* 0x0007200001057983 */ /* 0x000ea20000100800 */
[----:B----4-:R-:W-:Y:S01]  /*33db0*/  PRMT R11, RZ, 0x7610, R11 ;  /* 0x00007610ff0b7816 */ /* 0x010fe2000000000b */
[----:B------:R-:W0:Y:S01]  /*33dc0*/  S2R R13, SR_TID.X ;  /* 0x00000000000d7919 */ /* 0x000e220000002100 */
[----:B--2---:R-:W-:-:S04]  /*33dd0*/  @!P0 LOP3.LUT R5, R5, R4, RZ, 0x3c, !PT ;  /* 0x0000000405058212 */ /* 0x004fc800078e3cff */
[----:B------:R-:W-:-:S04]  /*33de0*/  @!P0 LOP3.LUT R4, R5, R4, RZ, 0x3c, !PT ;  /* 0x0000000405048212 */ /* 0x000fc800078e3cff */
[----:B------:R-:W-:-:S05]  /*33df0*/  @!P0 LOP3.LUT R5, R5, R4, RZ, 0x3c, !PT ;  /* 0x0000000405058212 */ /* 0x000fca00078e3cff */
[----:B------:R-:W2:Y:S01]  /*33e00*/  @!P0 LDG.E.U16 R11, desc[UR10][R4.64] ;  /* 0x0000000a040b8981 */ /* 0x000ea2000c1e1500 */
[----:B0-----:R-:W-:-:S04]  /*33e10*/  SHF.R.U32.HI R10, RZ, 0x4, R13 ;  /* 0x00000004ff0a7819 */ /* 0x001fc8000001160d */
[----:B------:R-:W-:-:S04]  /*33e20*/  SGXT.U32 R10, R10, 0x2 ;  /* 0x000000020a0a781a */ /* 0x000fc80000000000 */
[----:B------:R-:W-:-:S04]  /*33e30*/  LOP3.LUT R10, R10, 0x20, RZ, 0xfc, !PT ;  /* 0x000000200a0a7812 */ /* 0x000fc800078efcff */
[----:B------:R-:W-:Y:S02]  /*33e40*/  ISETP.GE.AND P3, PT, R10, UR7, PT ;  /* 0x000000070a007c0c */ /* 0x000fe4000bf66270 */
[----:B------:R-:W4:Y:S04]  /*33e50*/  LDL.LU R10, [R1+0x29fc] ;  /* 0x0029fc00010a7983 */ /* 0x000f280000300800 */
[----:B--2---:R0:W-:Y:S04]  /*33e60*/  STL [R1+0x2a8], R11 ;  /* 0x0002a80b01007387 */ /* 0x0041e80000100800 */
[----:B------:R-:W2:Y:S04]  /*33e70*/  LDL R4, [R1+0x714] ;  /* 0x0007140001047983 */ /* 0x000ea80000100800 */
[----:B------:R-:W2:Y:S01]  /*33e80*/  LDL R5, [R1+0x718] ;  /* 0x0007180001057983 */ /* 0x000ea20000100800 */
[----:B---3--:R-:W-:-:S02]  /*33e90*/  PRMT R12, RZ, 0x7610, R12 ;  /* 0x00007610ff0c7816 */ /* 0x008fc4000000000c */
[----:B--2---:R-:W-:-:S04]  /*33ea0*/  @!P1 LOP3.LUT R5, R5, R4, RZ, 0x3c, !PT ;  /* 0x0000000405059212 */ /* 0x004fc800078e3cff */
[----:B------:R-:W-:-:S04]  /*33eb0*/  @!P1 LOP3.LUT R4, R5, R4, RZ, 0x3c, !PT ;  /* 0x0000000405049212 */ /* 0x000fc800078e3cff */
[----:B------:R-:W-:-:S05]  /*33ec0*/  @!P1 LOP3.LUT R5, R5, R4, RZ, 0x3c, !PT ;  /* 0x0000000405059212 */ /* 0x000fca00078e3cff */
[----:B------:R-:W2:Y:S01]  /*33ed0*/  @!P1 LDG.E.U16 R12, desc[UR10][R4.64] ;  /* 0x0000000a040c9981 */ /* 0x000ea2000c1e1500 */
[----:B------:R-:W-:-:S04]  /*33ee0*/  SHF.R.U32.HI R13, RZ, 0x4, R13 ;  /* 0x00000004ff0d7819 */ /* 0x000fc8000001160d */
[----:B------:R-:W-:-:S04]  /*33ef0*/  SGXT.U32 R13, R13, 0x2 ;  /* 0x000000020d0d781a */ /* 0x000fc80000000000 */
[----:B0-----:R-:W-:-:S04]  /*33f00*/  LOP3.LUT R11, R13, 0x24, RZ, 0xfc, !PT ;  /* 0x000000240d0b7812 */ /* 0x001fc800078efcff */
[----:B------:R-:W-:Y:S02]  /*33f10*/  ISETP.GE.AND P0, PT, R11, UR7, PT ;  /* 0x000000070b007c0c */ /* 0x000fe4000bf06270 */
[----:B------:R-:W3:Y:S04]  /*33f20*/  LDL.LU R11, [R1+0x29f8] ;  /* 0x0029f800010b7983 */ /* 0x000ee80000300800 */
[----:B--2---:R0:W-:Y:S04]  /*33f30*/  STL [R1+0x2a4], R12 ;  /* 0x0002a40c01007387 */ /* 0x0041e80000100800 */
[----:B------:R-:W2:Y:S04]  /*33f40*/  LDL R4, [R1+0x70c] ;  /* 0x00070c0001047983 */ /* 0x000ea80000100800 */
[----:B------:R-:W2:Y:S01]  /*33f50*/  LDL R5, [R1+0x710] ;  /* 0x0007100001057983 */ /* 0x000ea20000100800 */
[----:B---3--:R-:W-:Y:S01]  /*33f60*/  PRMT R11, RZ, 0x7610, R11 ;  /* 0x00007610ff0b7816 */ /* 0x008fe2000000000b */
[----:B------:R-:W1:Y:S01]  /*33f70*/  S2R R13, SR_TID.X ;  /* 0x00000000000d7919 */ /* 0x000e620000002100 */
[----:B--2---:R-:W-:-:S04]  /*33f80*/  @!P2 LOP3.LUT R5, R5, R4, RZ, 0x3c, !PT ;  /* 0x000000040505a212 */ /* 0x004fc800078e3cff */
[----:B------:R-:W-:-:S04]  /*33f90*/  @!P2 LOP3.LUT R4, R5, R4, RZ, 0x3c, !PT ;  /* 0x000000040504a212 */ /* 0x000fc800078e3cff */
[----:B------:R-:W-:-:S05]  /*33fa0*/  @!P2 LOP3.LUT R5, R5, R4, RZ, 0x3c, !PT ;  /* 0x000000040505a212 */ /* 0x000fca00078e3cff */
[----:B------:R-:W2:Y:S01]  /*33fb0*/  @!P2 LDG.E.U16 R11, desc[UR10][R4.64] ;  /* 0x0000000a040ba981 */ /* 0x000ea2000c1e1500 */
[----:B-1----:R-:W-:-:S04]  /*33fc0*/  SHF.R.U32.HI R13, RZ, 0x4, R13 ;  /* 0x00000004ff0d7819 */ /* 0x002fc8000001160d */
[----:B------:R-:W-:-:S04]  /*33fd0*/  SGXT.U32 R13, R13, 0x2 ;  /* 0x000000020d0d781a */ /* 0x000fc80000000000 */
[----:B------:R-:W-:-:S04]  /*33fe0*/  LOP3.LUT R13, R13, 0x28, RZ, 0xfc, !PT ;  /* 0x000000280d0d7812 */ /* 0x000fc800078efcff */
[----:B------:R-:W-:Y:S02]  /*33ff0*/  ISETP.GE.AND P1, PT, R13, UR7, PT ;  /* 0x000000070d007c0c */ /* 0x000fe4000bf26270 */
[----:B------:R-:W3:Y:S01]  /*34000*/  LDL.LU R13, [R1+0x29f4] ;  /* 0x0029f400010d7983 */ /* 0x000ee20000300800 */
[----:B0-----:R-:W0:Y:S03]  /*34010*/  S2R R12, SR_TID.X ;  /* 0x00000000000c7919 */ /* 0x001e260000002100 */
[----:B--2---:R1:W-:Y:S04]  /*34020*/  STL [R1+0x2a0], R11 ;  /* 0x0002a00b01007387 */ /* 0x0043e80000100800 */
[----:B-1----:R-:W2:Y:S04]  /*34030*/  LDL.LU R11, [R1+0x29f0] ;  /* 0x0029f000010b7983 */ /* 0x002ea80000300800 */
[----:B------:R-:W2:Y:S04]  /*34040*/  LDL R4, [R1+0x704] ;  /* 0x0007040001047983 */ /* 0x000ea80000100800 */
[----:B------:R-:W2:Y:S01]  /*34050*/  LDL R5, [R1+0x708] ;  /* 0x0007080001057983 */ /* 0x000ea20000100800 */
[----:B0-----:R-:W-:-:S04]  /*34060*/  SHF.R.U32.HI R12, RZ, 0x4, R12 ;  /* 0x00000004ff0c7819 */ /* 0x001fc8000001160c */
[----:B------:R-:W-:Y:S02]  /*34070*/  SGXT.U32 R12, R12, 0x2 ;  /* 0x000000020c0c781a */ /* 0x000fe40000000000 */
[----:B---3--:R-:W-:Y:S02]  /*34080*/  PRMT R13, RZ, 0x7610, R13 ;  /* 0x00007610ff0d7816 */ /* 0x008fe4000000000d */
[----:B------:R-:W-:-:S04]  /*34090*/  LOP3.LUT R12, R12, 0x2c, RZ, 0xfc, !PT ;  /* 0x0000002c0c0c7812 */ /* 0x000fc800078efcff */
[----:B------:R-:W-:Y:S02]  /*340a0*/  ISETP.GE.AND P2, PT, R12, UR7, PT ;  /* 0x000000070c007c0c */ /* 0x000fe4000bf46270 */
[----:B------:R-:W3:Y:S01]  /*340b0*/  LDL.LU R12, [R1+0x29ec] ;  /* 0x0029ec00010c7983 */ /* 0x000ee20000300800 */
[----:B--2---:R-:W-:-:S04]  /*340c0*/  @!P3 LOP3.LUT R5, R5, R4, RZ, 0x3c, !PT ;  /* 0x000000040505b212 */ /* 0x004fc800078e3cff */
[----:B------:R-:W-:-:S04]  /*340d0*/  @!P3 LOP3.LUT R4, R5, R4, RZ, 0x3c, !PT ;  /* 0x000000040504b212 */ /* 0x000fc800078e3cff */
[----:B------:R-:W-:-:S05]  /*340e0*/  @!P3 LOP3.LUT R5, R5, R4, RZ, 0x3c, !PT ;  /* 0x000000040505b212 */ /* 0x000fca00078e3cff */
[----:B------:R0:W2:Y:S04]  /*340f0*/  @!P3 LDG.E.U16 R13, desc[UR10][R4.64] ;  /* 0x0000000a040db981 */ /* 0x0000a8000c1e1500 */
[----:B------:R-:W0:Y:S04]  /*34100*/  LDL R4, [R1+0x6fc] ;  /* 0x0006fc0001047983 */ /* 0x000e280000100800 */
[----:B------:R-:W0:Y:S01]  /*34110*/  LDL R5, [R1+0x700] ;  /* 0x0007000001057983 */ /* 0x000e220000100800 */
[----:B------:R-:W-:Y:S02]  /*34120*/  PRMT R0, RZ, 0x7610, R0 ;  /* 0x00007610ff007816 */ /* 0x000fe40000000000 */
[----:B0-----:R-:W-:-:S04]  /*34130*/  @!P0 LOP3.LUT R5, R5, R4, RZ, 0x3c, !PT ;  /* 0x0000000405058212 */ /* 0x001fc800078e3cff */
[----:B------:R-:W-:-:S04]  /*34140*/  @!P0 LOP3.LUT R4, R5, R4, RZ, 0x3c, !PT ;  /* 0x0000000405048212 */ /* 0x000fc800078e3cff */
[----:B------:R-:W-:-:S05]  /*34150*/  @!P0 LOP3.LUT R5, R5, R4, RZ, 0x3c, !PT ;  /* 0x0000000405058212 */ /* 0x000fca00078e3cff */
[----:B------:R-:W3:Y:S04]  /*34160*/  @!P0 LDG.E.U16 R0, desc[UR10][R4.64] ;  /* 0x0000000a04008981 */ /* 0x000ee8000c1e1500 */
[----:B--2---:R0:W-:Y:S04]  /*34170*/  STL [R1+0x29c], R13 ;  /* 0x00029c0d01007387 */ /* 0x0041e80000100800 */
[----:B------:R-:W2:Y:S04]  /*34180*/  LDL R4, [R1+0x6f4] ;  /* 0x0006f40001047983 */ /* 0x000ea80000100800 */
[----:B---3--:R1:W-:Y:S04]  /*34190*/  STL [R1+0x298], R0 ;  /* 0x0002980001007387 */ /* 0x0083e80000100800 */
[----:B------:R-:W2:Y:S01]  /*341a0*/  LDL R5, [R1+0x6f8] ;  /* 0x0006f80001057983 */ /* 0x000ea20000100800 */
[----:B------:R-:W-:Y:S01]  /*341b0*/  PRMT R6, RZ, 0x7610, R6 ;  /* 0x00007610ff067816 */ /* 0x000fe20000000006 */
[----:B0-----:R-:W0:Y:S01]  /*341c0*/  S2R R13, SR_TID.X ;  /* 0x00000000000d7919 */ /* 0x001e220000002100 */
        /* <DEDUP_REMOVED lines=8> */
[----:B------:R-:W3:Y:S04]  /*34250*/  LDL.LU R13, [R1+0x29e8] ;  /* 0x0029e800010d7983 */ /* 0x000ee80000300800 */
[----:B--2---:R0:W-:Y:S04]  /*34260*/  STL [R1+0x294], R6 ;  /* 0x0002940601007387 */ /* 0x0041e80000100800 */
[----:B------:R-:W2:Y:S04]  /*34270*/  LDL R4, [R1+0x6ec] ;  /* 0x0006ec0001047983 */ /* 0x000ea80000100800 */
[----:B------:R-:W2:Y:S01]  /*34280*/  LDL R5, [R1+0x6f0] ;  /* 0x0006f00001057983 */ /* 0x000ea20000100800 */
[----:B------:R-:W-:Y:S01]  /*34290*/  PRMT R12, RZ, 0x7610, R12 ;  /* 0x00007610ff0c7816 */ /* 0x000fe2000000000c */
[----:B-1----:R-:W1:Y:S02]  /*342a0*/  S2R R0, SR_TID.X ;  /* 0x0000000000007919 */ /* 0x002e640000002100 */
[----:B-1----:R-:W-:-:S02]  /*342b0*/  SHF.R.U32.HI R0, RZ, 0x4, R0 ;  /* 0x00000004ff007819 */ /* 0x002fc40000011600 */
[----:B--2---:R-:W-:-:S04]  /*342c0*/  @!P2 LOP3.LUT R5, R5, R4, RZ, 0x3c, !PT ;  /* 0x000000040505a212 */ /* 0x004fc800078e3cff */
[----:B------:R-:W-:-:S04]  /*342d0*/  @!P2 LOP3.LUT R4, R5, R4, RZ, 0x3c, !PT ;  /* 0x000000040504a212 */ /* 0x000fc800078e3cff */
[----:B------:R-:W-:-:S05]  /*342e0*/  @!P2 LOP3.LUT R5, R5, R4, RZ, 0x3c, !PT ;  /* 0x000000040505a212 */ /* 0x000fca00078e3cff */
[----:B------:R1:W2:Y:S01]  /*342f0*/  @!P2 LDG.E.U16 R12, desc[UR10][R4.64] ;  /* 0x0000000a040ca981 */ /* 0x0002a2000c1e1500 */
[----:B------:R-:W-:-:S04]  /*34300*/  SGXT.U32 R0, R0, 0x2 ;  /* 0x000000020000781a */ /* 0x000fc80000000000 */
[----:B0-----:R-:W-:Y:S02]  /*34310*/  LOP3.LUT R6, R0, 0x34, RZ, 0xfc, !PT ;  /* 0x0000003400067812 */ /* 0x001fe400078efcff */
[----:B------:R-:W0:Y:S02]  /*34320*/  S2R R0, SR_TID.X ;  /* 0x0000000000007919 */ /* 0x000e240000002100 */
[----:B------:R-:W-:Y:S02]  /*34330*/  ISETP.GE.AND P1, PT, R6, UR7, PT ;  /* 0x0000000706007c0c */ /* 0x000fe4000bf26270 */
[----:B------:R-:W1:Y:S01]  /*34340*/  S2R R6, SR_TID.X ;  /* 0x0000000000067919 */ /* 0x000e620000002100 */
[----:B0-----:R-:W-:-:S04]  /*34350*/  SHF.R.U32.HI R0, RZ, 0x4, R0 ;  /* 0x00000004ff007819 */ /* 0x001fc80000011600 */
[----:B------:R-:W-:Y:S02]  /*34360*/  SGXT.U32 R0, R0, 0x2 ;  /* 0x000000020000781a */ /* 0x000fe40000000000 */
[----:B-1----:R-:W-:Y:S02]  /*34370*/  SHF.R.U32.HI R6, RZ, 0x4, R6 ;  /* 0x00000004ff067819 */ /* 0x002fe40000011606 */
[----:B------:R-:W-:Y:S02]  /*34380*/  LOP3.LUT R0, R0, 0x38, RZ, 0xfc, !PT ;  /* 0x0000003800007812 */ /* 0x000fe400078efcff */
[----:B------:R-:W-:Y:S02]  /*34390*/  SGXT.U32 R4, R6, 0x2 ;  /* 0x000000020604781a */ /* 0x000fe40000000000 */
[----:B------:R-:W-:Y:S02]  /*343a0*/  ISETP.GE.AND P2, PT, R0, UR7, PT ;  /* 0x0000000700007c0c */ /* 0x000fe4000bf46270 */
[----:B------:R-:W-:Y:S01]  /*343b0*/  ISETP.GE.AND P0, PT, R4, UR7, PT ;  /* 0x0000000704007c0c */ /* 0x000fe2000bf06270 */
[----:B--2---:R-:W-:Y:S04]  /*343c0*/  STL [R1+0x290], R12 ;  /* 0x0002900c01007387 */ /* 0x004fe80000100800 */
[----:B------:R-:W2:Y:S04]  /*343d0*/  LDL R5, [R1+0x6e8] ;  /* 0x0006e80001057983 */ /* 0x000ea80000100800 */
[----:B------:R-:W2:Y:S04]  /*343e0*/  LDL.LU R0, [R1+0x730] ;  /* 0x0007300001007983 */ /* 0x000ea80000300800 */
[----:B------:R-:W2:Y:S01]  /*343f0*/  LDL R4, [R1+0x6e4] ;  /* 0x0006e40001047983 */ /* 0x000ea20000100800 */
[----:B------:R-:W-:-:S02]  /*34400*/  PRMT R11, RZ, 0x7610, R11 ;  /* 0x00007610ff0b7816 */ /* 0x000fc4000000000b */
[----:B--2---:R-:W-:-:S04]  /*34410*/  @!P3 LOP3.LUT R5, R5, R4, RZ, 0x3c, !PT ;  /* 0x000000040505b212 */ /* 0x004fc800078e3cff */
[----:B------:R-:W-:-:S04]  /*34420*/  @!P3 LOP3.LUT R4, R5, R4, RZ, 0x3c, !PT ;  /* 0x000000040504b212 */ /* 0x000fc800078e3cff */
[----:B------:R-:W-:-:S05]  /*34430*/  @!P3 LOP3.LUT R5, R5, R4, RZ, 0x3c, !PT ;  /* 0x000000040505b212 */ /* 0x000fca00078e3cff */
[----:B------:R-:W2:Y:S04]  /*34440*/  @!P3 LDG.E.U16 R11, desc[UR10][R4.64] ;  /* 0x0000000a040bb981 */ /* 0x000ea8000c1e1500 */
[----:B--2---:R0:W-:Y:S04]  /*34450*/  STL [R1+0x288], R11 ;  /* 0x0002880b01007387 */ /* 0x0041e80000100800 */
[----:B0-----:R-:W2:Y:S04]  /*34460*/  LDL.LU R11, [R1+0x29e4] ;  /* 0x0029e400010b7983 */ /* 0x001ea80000300800 */
[----:B------:R-:W2:Y:S04]  /*34470*/  LDL R4, [R1+0x6dc] ;  /* 0x0006dc0001047983 */ /* 0x000ea80000100800 */
[----:B------:R-:W2:Y:S01]  /*34480*/  LDL R5, [R1+0x6e0] ;  /* 0x0006e00001057983 */ /* 0x000ea20000100800 */
[----:B---3--:R-:W-:Y:S01]  /*34490*/  PRMT R13, RZ, 0x7610, R13 ;  /* 0x00007610ff0d7816 */ /* 0x008fe2000000000d */
[----:B------:R-:W0:Y:S02]  /*344a0*/  S2R R12, SR_TID.X ;  /* 0x00000000000c7919 */ /* 0x000e240000002100 */
[----:B0-----:R-:W-:-:S02]  /*344b0*/  SHF.R.U32.HI R12, RZ, 0x4, R12 ;  /* 0x00000004ff0c7819 */ /* 0x001fc4000001160c */
[----:B--2---:R-:W-:-:S04]  /*344c0*/  @!P1 LOP3.LUT R5, R5, R4, RZ, 0x3c, !PT ;  /* 0x0000000405059212 */ /* 0x004fc800078e3cff */
[----:B------:R-:W-:-:S04]  /*344d0*/  @!P1 LOP3.LUT R4, R5, R4, RZ, 0x3c, !PT ;  /* 0x0000000405049212 */ /* 0x000fc800078e3cff */
[----:B------:R-:W-:-:S05]  /*344e0*/  @!P1 LOP3.LUT R5, R5, R4, RZ, 0x3c, !PT ;  /* 0x0000000405059212 */ /* 0x000fca00078e3cff */
[----:B------:R-:W2:Y:S01]  /*344f0*/  @!P1 LDG.E.U16 R13, desc[UR10][R4.64] ;  /* 0x0000000a040d9981 */ /* 0x000ea2000c1e1500 */
[----:B------:R-:W-:-:S05]  /*34500*/  VIADD R12, R12, 0x3c ;  /* 0x0000003c0c0c7836 */ /* 0x000fca0000000000 */
[----:B------:R-:W-:Y:S02]  /*34510*/  ISETP.GE.AND P4, PT, R12, UR7, PT ;  /* 0x000000070c007c0c */ /* 0x000fe4000bf86270 */
[----:B------:R-:W0:Y:S02]  /*34520*/  S2R R12, SR_TID.X ;  /* 0x00000000000c7919 */ /* 0x000e240000002100 */
[----:B0-----:R-:W-:-:S04]  /*34530*/  LOP3.LUT R12, R12, 0x3f, RZ, 0xc0, !PT ;  /* 0x0000003f0c0c7812 */ /* 0x001fc800078ec0ff */
[----:B------:R-:W-:Y:S02]  /*34540*/  ISETP.GE.AND P3, PT, R12, UR7, PT ;  /* 0x000000070c007c0c */ /* 0x000fe4000bf66270 */
[----:B------:R-:W3:Y:S04]  /*34550*/  LDL.LU R12, [R1+0x29e0] ;  /* 0x0029e000010c7983 */ /* 0x000ee80000300800 */
[----:B--2---:R0:W-:Y:S04]  /*34560*/  STL [R1+0x284], R13 ;  /* 0x0002840d01007387 */ /* 0x0041e80000100800 */
[----:B0-----:R-:W2:Y:S04]  /*34570*/  LDL.LU R13, [R1+0x29dc] ;  /* 0x0029dc00010d7983 */ /* 0x001ea80000300800 */
[----:B------:R-:W2:Y:S04]  /*34580*/  LDL R4, [R1+0x6d4] ;  /* 0x0006d40001047983 */ /* 0x000ea80000100800 */
        /* <DEDUP_REMOVED lines=10> */
[----:B---3--:R-:W-:-:S02]  /*34630*/  PRMT R12, RZ, 0x7610, R12 ;  /* 0x00007610ff0c7816 */ /* 0x008fc4000000000c */
[----:B--2---:R-:W-:-:S04]  /*34640*/  @!P4 LOP3.LUT R5, R5, R4, RZ, 0x3c, !PT ;  /* 0x000000040505c212 */ /* 0x004fc800078e3cff */
[----:B------:R-:W-:-:S04]  /*34650*/  @!P4 LOP3.LUT R4, R5, R4, RZ, 0x3c, !PT ;  /* 0x000000040504c212 */ /* 0x000fc800078e3cff */
[----:B------:R-:W-:-:S05]  /*34660*/  @!P4 LOP3.LUT R5, R5, R4, RZ, 0x3c, !PT ;  /* 0x000000040505c212 */ /* 0x000fca00078e3cff */
[----:B------:R-:W2:Y:S04]  /*34670*/  @!P4 LDG.E.U16 R12, desc[UR10][R4.64] ;  /* 0x0000000a040cc981 */ /* 0x000ea8000c1e1500 */
[----:B--2---:R0:W-:Y:S04]  /*34680*/  STL [R1+0x27c], R12 ;  /* 0x00027c0c01007387 */ /* 0x0041e80000100800 */
[----:B0-----:R-:W2:Y:S04]  /*34690*/  LDL.LU R12, [R1+0x29d4] ;  /* 0x0029d400010c7983 */ /* 0x001ea80000300800 */
[----:B------:R-:W3:Y:S01]  /*346a0*/  LDL R5, [R1+0x740] ;  /* 0x0007400001057983 */ /* 0x000ee20000100800 */
[----:B------:R-:W-:Y:S01]  /*346b0*/  PRMT R13, RZ, 0x7610, R13 ;  /* 0x00007610ff0d7816 */ /* 0x000fe2000000000d */
[----:B---3--:R-:W-:-:S02]  /*346c0*/  @!P0 IMAD.MOV.U32 R4, RZ, RZ, R5 ;  /* 0x000000ffff048224 */ /* 0x008fc400078e0005 */
[----:B------:R-:W-:-:S05]  /*346d0*/  @!P0 IMAD.MOV.U32 R5, RZ, RZ, R0 ;  /* 0x000000ffff058224 */ /* 0x000fca00078e0000 */
[----:B------:R-:W3:Y:S04]  /*346e0*/  @!P0 LDG.E.U16 R13, desc[UR10][R4.64] ;  /* 0x0000000a040d8981 */ /* 0x000ee8000c1e1500 */
[----:B------:R-:W-:Y:S01]  /*346f0*/  STL [R1+0x17c0], R0 ;  /* 0x0017c00001007387 */ /* 0x000fe20000100800 */
[----:B------:R-:W-:Y:S01]  /*34700*/  PRMT R11, RZ, 0x7610, R11 ;  /* 0x00007610ff0b7816 */ /* 0x000fe2000000000b */
[----:B------:R-:W-:Y:S06]  /*34710*/  BAR.SYNC.DEFER_BLOCKING 0x0 ;  /* 0x0000000000007b1d */ /* 0x000fec0000010000 */
[----:B---3--:R0:W-:Y:S04]  /*34720*/  STL [R1+0x28c], R13 ;  /* 0x00028c0d01007387 */ /* 0x0081e80000100800 */
[----:B0-----:R-:W3:Y:S04]  /*34730*/  LDL.LU R13, [R1+0x29d0] ;  /* 0x0029d000010d7983 */ /* 0x001ee80000300800 */
[----:B------:R-:W2:Y:S04]  /*34740*/  LDL R4, [R1+0x165c] ;  /* 0x00165c0001047983 */ /* 0x000ea80000100800 */
[----:B------:R-:W2:Y:S02]  /*34750*/  LDL R5, [R1+0x1660] ;  /* 0x0016600001057983 */ /* 0x000ea40000100800 */
        /* <DEDUP_REMOVED lines=24> */
[----:B------:R-:W3:Y:S04]  /*348e0*/  LDL R4, [R1+0x15bc] ;  /* 0x0015bc0001047983 */ /* 0x000ee80000100800 */
[----:B------:R-:W3:Y:S01]  /*348f0*/  LDL R5, [R1+0x15c0] ;  /* 0x0015c00001057983 */ /* 0x000ee20000100800 */
[----:B------:R-:W-:-:S02]  /*34900*/  PRMT R12, RZ, 0x7610, R12 ;  /* 0x00007610ff0c7816 */ /* 0x000fc4000000000c */
[----:B---3--:R-:W-:-:S04]  /*34910*/  @!P3 LOP3.LUT R5, R5, R4, RZ, 0x3c, !PT ;  /* 0x000000040505b212 */ /* 0x008fc800078e3cff */
[----:B------:R-:W-:-:S04]  /*34920*/  @!P3 LOP3.LUT R4, R5, R4, RZ, 0x3c, !PT ;  /* 0x000000040504b212 */ /* 0x000fc800078e3cff */
[----:B------:R-:W-:-:S05]  /*34930*/  @!P3 LOP3.LUT R5, R5, R4, RZ, 0x3c, !PT ;  /* 0x000000040505b212 */ /* 0x000fca00078e3cff */
[----:B------:R-:W3:Y:S04]  /*34940*/  @!P3 LDG.E.U16 R12, desc[UR10][R4.64] ;  /* 0x0000000a040cb981 */ /* 0x000ee8000c1e1500 */
[----:B---3--:R0:W-:Y:S04]  /*34950*/  STL [R1+0x26c], R12 ;  /* 0x00026c0c01007387 */ /* 0x0081e80000100800 */
[----:B0-----:R-:W3:Y:S04]  /*34960*/  LDL.LU R12, [R1+0x29c0] ;  /* 0x0029c000010c7983 */ /* 0x001ee80000300800 */
[----:B------:R-:W3:Y:S04]  /*34970*/  LDL R4, [R1+0x157c] ;  /* 0x00157c0001047983 */ /* 0x000ee80000100800 */
[----:B------:R-:W3:Y:S01]  /*34980*/  LDL R5, [R1+0x1580] ;  /* 0x0015800001057983 */ /* 0x000ee20000100800 */
[----:B--2---:R-:W-:-:S02]  /*34990*/  PRMT R13, RZ, 0x7610, R13 ;  /* 0x00007610ff0d7816 */ /* 0x004fc4000000000d */
[----:B---3--:R-:W-:-:S04]  /*349a0*/  @!P3 LOP3.LUT R5, R5, R4, RZ, 0x3c, !PT ;  /* 0x000000040505b212 */ /* 0x008fc800078e3cff */
        /* <DEDUP_REMOVED lines=475> */
[----:B----4-:R-:W-:-:S02]  /*36760*/  PRMT R10, RZ, 0x7610, R10 ;  /* 0x00007610ff0a7816 */ /* 0x010fc4000000000a */
[----:B--2---:R-:W-:-:S04]  /*36770*/  @!P3 LOP3.LUT R5, R5, R4, RZ, 0x3c, !PT ;  /* 0x000000040505b212 */ /* 0x004fc800078e3cff */
[----:B------:R-:W-:-:S04]  /*36780*/  @!P3 LOP3.LUT R4, R5, R4, RZ, 0x3c, !PT ;  /* 0x000000040504b212 */ /* 0x000fc800078e3cff */
[----:B------:R-:W-:-:S05]  /*36790*/  @!P3 LOP3.LUT R5, R5, R4, RZ, 0x3c, !PT ;  /* 0x000000040505b212 */ /* 0x000fca00078e3cff */
[----:B------:R-:W2:Y:S04]  /*367a0*/  @!P3 LDG.E.U16 R10, desc[UR10][R4.64] ;  /* 0x0000000a040ab981 */ /* 0x000ea8000c1e1500 */
[----:B--2---:R0:W-:Y:S04]  /*367b0*/  STL [R1+0xb0], R10 ;  /* 0x0000b00a01007387 */ /* 0x0041e80000100800 */
[----:B0-----:R-:W2:Y:S04]  /*367c0*/  LDL.LU R10, [R1+0x28e8] ;  /* 0x0028e800010a7983 */ /* 0x001ea80000300800 */
[----:B------:R-:W4:Y:S04]  /*367d0*/  LDL R4, [R1+0x7fc] ;  /* 0x0007fc0001047983 */ /* 0x000f280000100800 */
[----:B------:R-:W4:Y:S01]  /*367e0*/  LDL R5, [R1+0x800] ;  /* 0x0008000001057983 */ /* 0x000f220000100800 */
[----:B------:R-:W-:-:S02]  /*367f0*/  PRMT R9, RZ, 0x7610, R9 ;  /* 0x00007610ff097816 */ /* 0x000fc40000000009 */
[----:B----4-:R-:W-:-:S04]  /*36800*/  @!P3 LOP3.LUT R5, R5, R4, RZ, 0x3c, !PT ;  /* 0x000000040505b212 */ /* 0x010fc800078e3cff */
[----:B------:R-:W-:-:S04]  /*36810*/  @!P3 LOP3.LUT R4, R5, R4, RZ, 0x3c, !PT ;  /* 0x000000040504b212 */ /* 0x000fc800078e3cff */
[----:B------:R-:W-:-:S05]  /*36820*/  @!P3 LOP3.LUT R5, R5, R4, RZ, 0x3c, !PT ;  /* 0x000000040505b212 */ /* 0x000fca00078e3cff */
[----:B------:R-:W4:Y:S04]  /*36830*/  @!P3 LDG.E.U16 R9, desc[UR10][R4.64] ;  /* 0x0000000a0409b981 */ /* 0x000f28000c1e1500 */
[----:B----4-:R0:W-:Y:S04]  /*36840*/  STL [R1+0xa8], R9 ;  /* 0x0000a80901007387 */ /* 0x0101e80000100800 */
[----:B0-----:R-:W4:Y:S04]  /*36850*/  LDL.LU R9, [R1+0x28e4] ;  /* 0x0028e40001097983 */ /* 0x001f280000300800 */
[----:B------:R-:W2:Y:S04]  /*36860*/  LDL R4, [R1+0x7bc] ;  /* 0x0007bc0001047983 */ /* 0x000ea80000100800 */
[----:B------:R-:W2:Y:S01]  /*36870*/  LDL R5, [R1+0x7c0] ;  /* 0x0007c00001057983 */ /* 0x000ea20000100800 */
[----:B------:R-:W-:-:S02]  /*36880*/  PRMT R13, RZ, 0x7610, R13 ;  /* 0x00007610ff0d7816 */ /* 0x000fc4000000000d */
[----:B--2---:R-:W-:-:S04]  /*36890*/  @!P3 LOP3.LUT R5, R5, R4, RZ, 0x3c, !PT ;  /* 0x000000040505b212 */ /* 0x004fc800078e3cff */
[----:B------:R-:W-:-:S04]  /*368a0*/  @!P3 LOP3.LUT R4, R5, R4, RZ, 0x3c, !PT ;  /* 0x000000040504b212 */ /* 0x000fc800078e3cff */
[----:B------:R-:W-:-:S05]  /*368b0*/  @!P3 LOP3.LUT R5, R5, R4, RZ, 0x3c, !PT ;  /* 0x000000040505b212 */ /* 0x000fca00078e3cff */
[----:B------:R-:W2:Y:S04]  /*368c0*/  @!P3 LDG.E.U16 R13, desc[UR10][R4.64] ;  /* 0x0000000a040db981 */ /* 0x000ea8000c1e1500 */
[----:B------:R-:W4:Y:S04]  /*368d0*/  LDL R4, [R1+0x780] ;  /* 0x0007800001047983 */ /* 0x000f280000100800 */
[----:B------:R-:W4:Y:S01]  /*368e0*/  LDL R5, [R1+0x1668] ;  /* 0x0016680001057983 */ /* 0x000f220000100800 */
[----:B---3--:R-:W-:-:S03]  /*368f0*/  PRMT R12, RZ, 0x7610, R12 ;  /* 0x00007610ff0c7816 */ /* 0x008fc6000000000c */
[----:B--2---:R-:W-:Y:S01]  /*36900*/  STL [R1+0x2768], R13 ;  /* 0x0027680d01007387 */ /* 0x004fe20000100800 */
[----:B----4-:R-:W-:-:S04]  /*36910*/  @!P3 LOP3.LUT R5, R5, R4, RZ, 0x3c, !PT ;  /* 0x000000040505b212 */ /* 0x010fc800078e3cff */
[----:B------:R-:W-:-:S04]  /*36920*/  @!P3 LOP3.LUT R4, R5, R4, RZ, 0x3c, !PT ;  /* 0x000000040504b212 */ /* 0x000fc800078e3cff */
[----:B------:R-:W-:-:S05]  /*36930*/  @!P3 LOP3.LUT R5, R5, R4, RZ, 0x3c, !PT ;  /* 0x000000040505b212 */ /* 0x000fca00078e3cff */
[----:B------:R-:W2:Y:S04]  /*36940*/  @!P3 LDG.E.U16 R12, desc[UR10][R4.64] ;  /* 0x0000000a040cb981 */ /* 0x000ea8000c1e1500 */
[----:B------:R-:W3:Y:S04]  /*36950*/  LDL R4, [R1+0x166c] ;  /* 0x00166c0001047983 */ /* 0x000ee80000100800 */
[----:B------:R-:W3:Y:S01]  /*36960*/  LDL R5, [R1+0x16a8] ;  /* 0x0016a80001057983 */ /* 0x000ee20000100800 */
[----:B------:R-:W-:-:S03]  /*36970*/  PRMT R11, RZ, 0x7610, R11 ;  /* 0x00007610ff0b7816 */ /* 0x000fc6000000000b */
[----:B--2---:R-:W-:Y:S01]  /*36980*/  STL [R1+0x276c], R12 ;  /* 0x00276c0c01007387 */ /* 0x004fe20000100800 */
[----:B---3--:R-:W-:-:S04]  /*36990*/  @!P3 LOP3.LUT R5, R5, R4, RZ, 0x3c, !PT ;  /* 0x000000040505b212 */ /* 0x008fc800078e3cff */
        /* <DEDUP_REMOVED lines=26> */
[----:B--2---:R-:W-:Y:S04]  /*36b40*/  STL [R1+0x2778], R9 ;  /* 0x0027780901007387 */ /* 0x004fe80000100800 */
[----:B---3--:R0:W-:Y:S04]  /*36b50*/  STL [R1+0x1a0], R15 ;  /* 0x0001a00f01007387 */ /* 0x0081e80000100800 */
        /* <DEDUP_REMOVED lines=10> */
[----:B------:R-:W4:Y:S04]  /*36c00*/  LDL R4, [R1+0x15f4] ;  /* 0x0015f40001047983 */ /* 0x000f280000100800 */
[----:B------:R-:W4:Y:S01]  /*36c10*/  LDL R5, [R1+0x15f8] ;  /* 0x0015f80001057983 */ /* 0x000f220000100800 */
[----:B--2---:R-:W-:-:S02]  /*36c20*/  PRMT R15, RZ, 0x7610, R15 ;  /* 0x00007610ff0f7816 */ /* 0x004fc4000000000f */
[----:B----4-:R-:W-:-:S04]  /*36c30*/  @!P3 LOP3.LUT R5, R5, R4, RZ, 0x3c, !PT ;  /* 0x000000040505b212 */ /* 0x010fc800078e3cff */
[----:B------:R-:W-:-:S04]  /*36c40*/  @!P3 LOP3.LUT R4, R5, R4, RZ, 0x3c, !PT ;  /* 0x000000040504b212 */ /* 0x000fc800078e3cff */
[----:B------:R-:W-:-:S05]  /*36c50*/  @!P3 LOP3.LUT R5, R5, R4, RZ, 0x3c, !PT ;  /* 0x000000040505b212 */ /* 0x000fca00078e3cff */
[----:B------:R-:W2:Y:S04]  /*36c60*/  @!P3 LDG.E.U16 R15, desc[UR10][R4.64] ;  /* 0x0000000a040fb981 */ /* 0x000ea8000c1e1500 */
[----:B--2---:R0:W-:Y:S04]  /*36c70*/  STL [R1+0x198], R15 ;  /* 0x0001980f01007387 */ /* 0x0041e80000100800 */
[----:B0-----:R-:W2:Y:S04]  /*36c80*/  LDL.LU R15, [R1+0x28d8] ;  /* 0x0028d800010f7983 */ /* 0x001ea80000300800 */
[----:B------:R-:W4:Y:S04]  /*36c90*/  LDL R4, [R1+0x15b4] ;  /* 0x0015b40001047983 */ /* 0x000f280000100800 */
[----:B------:R-:W4:Y:S01]  /*36ca0*/  LDL R5, [R1+0x15b8] ;  /* 0x0015b80001057983 */ /* 0x000f220000100800 */
[----:B---3--:R-:W-:-:S02]  /*36cb0*/  PRMT R14, RZ, 0x7610, R14 ;  /* 0x00007610ff0e7816 */ /* 0x008fc4000000000e */
[----:B----4-:R-:W-:-:S04]  /*36cc0*/  @!P3 LOP3.LUT R5, R5, R4, RZ, 0x3c, !PT ;  /* 0x000000040505b212 */ /* 0x010fc800078e3cff */
        /* <DEDUP_REMOVED lines=378> */
[----:B------:R-:W4:Y:S04]  /*38470*/  @!P3 LDG.E.U16 R8, desc[UR10][R4.64] ;  /* 0x0000000a0408b981 */ /* 0x000f28000c1e1500 */
[----:B--2---:R0:W-:Y:S04]  /*38480*/  STL [R1+0xf0], R15 ;  /* 0x0000f00f01007387 */ /* 0x0041e80000100800 */
[----:B0-----:R-:W2:Y:S04]  /*38490*/  LDL R15, [R1+0x9f8] ;  /* 0x0009f800010f7983 */ /* 0x001ea80000100800 */
[----:B----4-:R0:W-:Y:S04]  /*384a0*/  STL [R1+0xec], R8 ;  /* 0x0000ec0801007387 */ /* 0x0101e80000100800 */
[----:B0-----:R-:W4:Y:S04]  /*384b0*/  LDL.LU R8, [R1+0x2830] ;  /* 0x0028300001087983 */ /* 0x001f280000300800 */
        /* <DEDUP_REMOVED lines=11> */
[----:B----4-:R-:W-:-:S02]  /*38570*/  PRMT R8, RZ, 0x7610, R8 ;  /* 0x00007610ff087816 */ /* 0x010fc40000000008 */
        /* <DEDUP_REMOVED lines=21> */
[----:B------:R-:W3:Y:S01]  /*386d0*/  @!P3 LDG.E.U16 R8, desc[UR10][R4.64] ;  /* 0x0000000a0408b981 */ /* 0x000ee2000c1e1500 */
[----:B--2---:R-:W-:-:S03]  /*386e0*/  PRMT R14, RZ, 0x7610, R14 ;  /* 0x00007610ff0e7816 */ /* 0x004fc6000000000e */
[----:B---3--:R0:W-:Y:S04]  /*386f0*/  STL [R1+0xdc], R8 ;  /* 0x0000dc0801007387 */ /* 0x0081e80000100800 */
[----:B0-----:R-:W2:Y:S04]  /*38700*/  LDL.LU R8, [R1+0x2820] ;  /* 0x0028200001087983 */ /* 0x001ea80000300800 */
[----:B------:R-:W3:Y:S01]  /*38710*/  LDL R5, [R1+0x9f4] ;  /* 0x0009f40001057983 */ /* 0x000ee20000100800 */
[----:B------:R-:W-:-:S03]  /*38720*/  @!P3 IMAD.MOV.U32 R4, RZ, RZ, R15 ;  /* 0x000000ffff04b224 */ /* 0x000fc600078e000f */
[----:B------:R-:W4:Y:S04]  /*38730*/  LDL R15, [R1+0x874] ;  /* 0x00087400010f7983 */ /* 0x000f280000100800 */
[----:B---3--:R0:W3:Y:S04]  /*38740*/  @!P3 LDG.E.U16 R14, desc[UR10][R4.64] ;  /* 0x0000000a040eb981 */ /* 0x0080e8000c1e1500 */
[----:B------:R-:W0:Y:S04]  /*38750*/  LDL R4, [R1+0x9b4] ;  /* 0x0009b40001047983 */ /* 0x000e280000100800 */
[----:B------:R-:W0:Y:S01]  /*38760*/  LDL R5, [R1+0x9b8] ;  /* 0x0009b80001057983 */ /* 0x000e220000100800 */
[----:B--2---:R-:W-:-:S02]  /*38770*/  PRMT R8, RZ, 0x7610, R8 ;  /* 0x00007610ff087816 */ /* 0x004fc40000000008 */
[----:B0-----:R-:W-:-:S04]  /*38780*/  @!P3 LOP3.LUT R5, R5, R4, RZ, 0x3c, !PT ;  /* 0x000000040505b212 */ /* 0x001fc800078e3cff */
[----:B------:R-:W-:-:S04]  /*38790*/  @!P3 LOP3.LUT R4, R5, R4, RZ, 0x3c, !PT ;  /* 0x000000040504b212 */ /* 0x000fc800078e3cff */
[----:B------:R-:W-:-:S05]  /*387a0*/  @!P3 LOP3.LUT R5, R5, R4, RZ, 0x3c, !PT ;  /* 0x000000040505b212 */ /* 0x000fca00078e3cff */
[----:B------:R-:W2:Y:S04]  /*387b0*/  @!P3 LDG.E.U16 R8, desc[UR10][R4.64] ;  /* 0x0000000a0408b981 */ /* 0x000ea8000c1e1500 */
[----:B---3--:R0:W-:Y:S04]  /*387c0*/  STL [R1+0xd8], R14 ;  /* 0x0000d80e01007387 */ /* 0x0081e80000100800 */
[----:B0-----:R-:W3:Y:S04]  /*387d0*/  LDL R14, [R1+0x878] ;  /* 0x00087800010e7983 */ /* 0x001ee80000100800 */
        /* <DEDUP_REMOVED lines=34> */
[----:B------:R-:W-:Y:S02]  /*38a00*/  @!P3 LOP3.LUT R5, R5, R4, RZ, 0x3c, !PT ;  /* 0x000000040505b212 */ /* 0x000fe400078e3cff */
[----:B------:R-:W-:-:S03]  /*38a10*/  PRMT R7, RZ, 0x7610, R7 ;  /* 0x00007610ff077816 */ /* 0x000fc60000000007 */
[----:B------:R3:W2:Y:S02]  /*38a20*/  @!P3 LDG.E.U16 R8, desc[UR10][R4.64] ;  /* 0x0000000a0408b981 */ /* 0x0006a4000c1e1500 */
[----:B---3--:R-:W-:Y:S02]  /*38a30*/  @!P3 IMAD.MOV.U32 R4, RZ, RZ, R14 ;  /* 0x000000ffff04b224 */ /* 0x008fe400078e000e */
[----:B----4-:R-:W-:-:S05]  /*38a40*/  @!P3 IMAD.MOV.U32 R5, RZ, RZ, R15 ;  /* 0x000000ffff05b224 */ /* 0x010fca00078e000f */
[----:B------:R-:W3:Y:S04]  /*38a50*/  @!P3 LDG.E.U16 R7, desc[UR10][R4.64] ;  /* 0x0000000a0407b981 */ /* 0x000ee8000c1e1500 */
[----:B--2---:R0:W-:Y:S04]  /*38a60*/  STL [R1+0xbc], R8 ;  /* 0x0000bc0801007387 */ /* 0x0041e80000100800 */
[----:B0-----:R-:W2:Y:S04]  /*38a70*/  LDL.LU R8, [R1+0x280c] ;  /* 0x00280c0001087983 */ /* 0x001ea80000300800 */
[----:B------:R-:W4:Y:S04]  /*38a80*/  LDL R15, [R1+0x1674] ;  /* 0x00167400010f7983 */ /* 0x000f280000100800 */
[----:B------:R-:W4:Y:S04]  /*38a90*/  LDL R14, [R1+0x16b0] ;  /* 0x0016b000010e7983 */ /* 0x000f280000100800 */
        /* <DEDUP_REMOVED lines=33> */
[----:B------:R-:W3:Y:S01]  /*38cb0*/  @!P3 LDG.E.U16 R7, desc[UR10][R4.64] ;  /* 0x0000000a0407b981 */ /* 0x000ee2000c1e1500 */
[----:B------:R-:W-:-:S03]  /*38cc0*/  PRMT R6, RZ, 0x7610, R6 ;  /* 0x00007610ff067816 */ /* 0x000fc60000000006 */
[----:B--2---:R-:W-:Y:S04]  /*38cd0*/  STL [R1+0x277c], R8 ;  /* 0x00277c0801007387 */ /* 0x004fe80000100800 */
[----:B----4-:R-:W2:Y:S04]  /*38ce0*/  @!P3 LDG.E.U16 R6, desc[UR10][R14.64] ;  /* 0x0000000a0e06b981 */ /* 0x010ea8000c1e1500 */
[----:B---3--:R-:W-:Y:S04]  /*38cf0*/  STL [R1+0x2780], R7 ;  /* 0x0027800701007387 */ /* 0x008fe80000100800 */
        /* <DEDUP_REMOVED lines=23> */
[----:B---3--:R0:W-:Y:S04]  /*38e70*/  STL [R1+0xa0], R3 ;  /* 0x0000a00301007387 */ /* 0x0081e80000100800 */
[----:B0-----:R-:W3:Y:S04]  /*38e80*/  LDL.LU R3, [R1+0x27fc] ;  /* 0x0027fc0001037983 */ /* 0x001ee80000300800 */
        /* <DEDUP_REMOVED lines=195> */
[----:B0-----:R-:W2:Y:S04]  /*39ac0*/  LDL R12, [R1+0xfb0] ;  /* 0x000fb000010c7983 */ /* 0x001ea80000100800 */
        /* <DEDUP_REMOVED lines=35> */
[----:B------:R-:W2:Y:S01]  /*39d00*/  @!P3 LDG.E.U16 R19, desc[UR10][R14.64] ;  /* 0x0000000a0e13b981 */ /* 0x000ea2000c1e1500 */
[----:B------:R-:W-:-:S03]  /*39d10*/  PRMT R21, RZ, 0x7610, R21 ;  /* 0x00007610ff157816 */ /* 0x000fc60000000015 */
[----:B--2---:R0:W-:Y:S04]  /*39d20*/  STL [R1+0x38], R19 ;  /* 0x0000381301007387 */ /* 0x0041e80000100800 */
[----:B0-----:R-:W2:Y:S04]  /*39d30*/  LDL.LU R19, [R1+0x2798] ;  /* 0x0027980001137983 */ /* 0x001ea80000300800 */
[----:B------:R-:W2:Y:S01]  /*39d40*/  LDL R15, [R1+0xfac] ;  /* 0x000fac00010f7983 */ /* 0x000ea20000100800 */
[----:B------:R-:W-:-:S03]  /*39d50*/  @!P3 IMAD.MOV.U32 R14, RZ, RZ, R12 ;  /* 0x000000ffff0eb224 */ /* 0x000fc600078e000c */
[----:B------:R-:W3:Y:S04]  /*39d60*/  LDL R12, [R1+0xe70] ;  /* 0x000e7000010c7983 */ /* 0x000ee80000100800 */
[----:B--2---:R-:W2:Y:S04]  /*39d70*/  @!P3 LDG.E.U16 R21, desc[UR10][R14.64] ;  /* 0x0000000a0e15b981 */ /* 0x004ea8000c1e1500 */
        /* <DEDUP_REMOVED lines=23> */
[----:B------:R-:W-:Y:S01]  /*39ef0*/  @!P3 LOP3.LUT R15, R15, R14, RZ, 0x3c, !PT ;  /* 0x0000000e0f0fb212 */ /* 0x000fe200078e3cff */
[----:B--2---:R0:W-:Y:S04]  /*39f00*/  STL [R1+0x2c], R13 ;  /* 0x00002c0d01007387 */ /* 0x0041e80000100800 */
[----:B------:R1:W2:Y:S01]  /*39f10*/  @!P3 LDG.E.U16 R10, desc[UR10][R14.64] ;  /* 0x0000000a0e0ab981 */ /* 0x0002a2000c1e1500 */
[----:B------:R-:W-:-:S03]  /*39f20*/  PRMT R23, RZ, 0x7610, R23 ;  /* 0x00007610ff177816 */ /* 0x000fc60000000017 */
[----:B0-----:R-:W2:Y:S04]  /*39f30*/  LDL R13, [R1+0xdf0] ;  /* 0x000df000010d7983 */ /* 0x001ea80000100800 */
[----:B------:R-:W1:Y:S04]  /*39f40*/  LDL R14, [R1+0xeac] ;  /* 0x000eac00010e7983 */ /* 0x000e680000100800 */
[----:B------:R-:W1:Y:S02]  /*39f50*/  LDL R15, [R1+0xeb0] ;  /* 0x000eb000010f7983 */ /* 0x000e640000100800 */
[----:B-1----:R-:W-:-:S04]  /*39f60*/  @!P3 LOP3.LUT R15, R15, R14, RZ, 0x3c, !PT ;  /* 0x0000000e0f0fb212 */ /* 0x002fc800078e3cff */
[----:B------:R-:W-:-:S04]  /*39f70*/  @!P3 LOP3.LUT R14, R15, R14, RZ, 0x3c, !PT ;  /* 0x0000000e0f0eb212 */ /* 0x000fc800078e3cff */
[----:B------:R-:W-:-:S05]  /*39f80*/  @!P3 LOP3.LUT R15, R15, R14, RZ, 0x3c, !PT ;  /* 0x0000000e0f0fb212 */ /* 0x000fca00078e3cff */
[----:B------:R-:W3:Y:S04]  /*39f90*/  @!P3 LDG.E.U16 R23, desc[UR10][R14.64] ;  /* 0x0000000a0e17b981 */ /* 0x000ee8000c1e1500 */
[----:B--2---:R0:W-:Y:S04]  /*39fa0*/  STL [R1+0x28], R10 ;  /* 0x0000280a01007387 */ /* 0x0041e80000100800 */
[----:B0-----:R-:W2:Y:S04]  /*39fb0*/  LDL R10, [R1+0xdb0] ;  /* 0x000db000010a7983 */ /* 0x001ea80000100800 */
[----:B---3--:R0:W-:Y:S04]  /*39fc0*/  STL [R1+0x24], R23 ;  /* 0x0000241701007387 */ /* 0x0081e80000100800 */
[----:B0-----:R-:W3:Y:S04]  /*39fd0*/  LDL.LU R23, [R1+0x278c] ;  /* 0x00278c0001177983 */ /* 0x001ee80000300800 */
[----:B------:R-:W2:Y:S01]  /*39fe0*/  LDL R15, [R1+0xe6c] ;  /* 0x000e6c00010f7983 */ /* 0x000ea20000100800 */
[----:B------:R-:W-:Y:S01]  /*39ff0*/  PRMT R3, RZ, 0x7610, R3 ;  /* 0x00007610ff037816 */ /* 0x000fe20000000003 */
[----:B------:R-:W-:-:S02]  /*3a000*/  @!P3 IMAD.MOV.U32 R14, RZ, RZ, R12 ;  /* 0x000000ffff0eb224 */ /* 0x000fc400078e000c */
[----:B------:R-:W3:Y:S04]  /*3a010*/  LDL R12, [R1+0xd70] ;  /* 0x000d7000010c7983 */ /* 0x000ee80000100800 */
[----:B--2---:R-:W2:Y:S04]  /*3a020*/  @!P3 LDG.E.U16 R3, desc[UR10][R14.64] ;  /* 0x0000000a0e03b981 */ /* 0x004ea8000c1e1500 */
[----:B--2---:R-:W-:Y:S04]  /*3a030*/  STL [R1+0x20], R3 ;  /* 0x0000200301007387 */ /* 0x004fe80000100800 */
[----:B------:R-:W2:Y:S04]  /*3a040*/  LDL R14, [R1+0xe2c] ;  /* 0x000e2c00010e7983 */ /* 0x000ea80000100800 */
[----:B------:R-:W2:Y:S01]  /*3a050*/  LDL R15, [R1+0xe30] ;  /* 0x000e3000010f7983 */ /* 0x000ea20000100800 */
[----:B------:R-:W-:-:S02]  /*3a060*/  PRMT R9, RZ, 0x7610, R9 ;  /* 0x00007610ff097816 */ /* 0x000fc40000000009 */
[----:B--2---:R-:W-:-:S04]  /*3a070*/  @!P3 LOP3.LUT R15, R15, R14, RZ, 0x3c, !PT ;  /* 0x0000000e0f0fb212 */ /* 0x004fc800078e3cff */
[----:B------:R-:W-:-:S04]  /*3a080*/  @!P3 LOP3.LUT R14, R15, R14, RZ, 0x3c, !PT ;  /* 0x0000000e0f0eb212 */ /* 0x000fc800078e3cff */
[----:B------:R-:W-:-:S05]  /*3a090*/  @!P3 LOP3.LUT R15, R15, R14, RZ, 0x3c, !PT ;  /* 0x0000000e0f0fb212 */ /* 0x000fca00078e3cff */
[----:B------:R0:W2:Y:S04]  /*3a0a0*/  @!P3 LDG.E.U16 R9, desc[UR10][R14.64] ;  /* 0x0000000a0e09b981 */ /* 0x0000a8000c1e1500 */
[----:B------:R-:W3:Y:S01]  /*3a0b0*/  LDL R15, [R1+0xdec] ;  /* 0x000dec00010f7983 */ /* 0x000ee20000100800 */
[----:B------:R-:W-:Y:S01]  /*3a0c0*/  PRMT R7, RZ, 0x7610, R7 ;  /* 0x00007610ff077816 */ /* 0x000fe20000000007 */
[----:B0-----:R-:W-:Y:S02]  /*3a0d0*/  @!P3 IMAD.MOV.U32 R14, RZ, RZ, R13 ;  /* 0x000000ffff0eb224 */ /* 0x001fe400078e000d */
[----:B--2---:R0:W-:Y:S01]  /*3a0e0*/  STL [R1+0x1c], R9 ;  /* 0x00001c0901007387 */ /* 0x0041e20000100800 */
[----:B------:R-:W-:-:S03]  /*3a0f0*/  PRMT R5, RZ, 0x7610, R5 ;  /* 0x00007610ff057816 */ /* 0x000fc60000000005 */
[----:B------:R-:W2:Y:S04]  /*3a100*/  LDL R13, [R1+0xcec] ;  /* 0x000cec00010d7983 */ /* 0x000ea80000100800 */
[----:B---3--:R1:W3:Y:S04]  /*3a110*/  @!P3 LDG.E.U16 R7, desc[UR10][R14.64] ;  /* 0x0000000a0e07b981 */ /* 0x0082e8000c1e1500 */
[----:B0-----:R-:W2:Y:S04]  /*3a120*/  LDL R9, [R1+0xd30] ;  /* 0x000d300001097983 */ /* 0x001ea80000100800 */
[----:B------:R-:W2:Y:S01]  /*3a130*/  LDL R15, [R1+0xdac] ;  /* 0x000dac00010f7983 */ /* 0x000ea20000100800 */
[----:B-1----:R-:W-:-:S03]  /*3a140*/  @!P3 IMAD.MOV.U32 R14, RZ, RZ, R10 ;  /* 0x000000ffff0eb224 */ /* 0x002fc600078e000a */
[----:B---3--:R0:W-:Y:S01]  /*3a150*/  STL [R1+0x18], R7 ;  /* 0x0000180701007387 */ /* 0x0081e20000100800 */
[----:B------:R-:W-:-:S03]  /*3a160*/  PRMT R11, RZ, 0x7610, R11 ;  /* 0x00007610ff0b7816 */ /* 0x000fc6000000000b */
[----:B------:R-:W3:Y:S04]  /*3a170*/  LDL R10, [R1+0xcac] ;  /* 0x000cac00010a7983 */ /* 0x000ee80000100800 */
[----:B--2---:R1:W2:Y:S04]  /*3a180*/  @!P3 LDG.E.U16 R5, desc[UR10][R14.64] ;  /* 0x0000000a0e05b981 */ /* 0x0042a8000c1e1500 */
[----:B0-----:R-:W3:Y:S04]  /*3a190*/  LDL R7, [R1+0xcf0] ;  /* 0x000cf00001077983 */ /* 0x001ee80000100800 */
[----:B------:R-:W3:Y:S01]  /*3a1a0*/  LDL R15, [R1+0xd6c] ;  /* 0x000d6c00010f7983 */ /* 0x000ee20000100800 */
[----:B-1----:R-:W-:-:S03]  /*3a1b0*/  @!P3 IMAD.MOV.U32 R14, RZ, RZ, R12 ;  /* 0x000000ffff0eb224 */ /* 0x002fc600078e000c */
[----:B--2---:R0:W-:Y:S01]  /*3a1c0*/  STL [R1+0x14], R5 ;  /* 0x0000140501007387 */ /* 0x0041e20000100800 */
[----:B------:R-:W-:-:S03]  /*3a1d0*/  PRMT R8, RZ, 0x7610, R8 ;  /* 0x00007610ff087816 */ /* 0x000fc60000000008 */
[----:B------:R-:W2:Y:S04]  /*3a1e0*/  LDL R12, [R1+0xc6c] ;  /* 0x000c6c00010c7983 */ /* 0x000ea80000100800 */
[----:B---3--:R1:W3:Y:S04]  /*3a1f0*/  @!P3 LDG.E.U16 R11, desc[UR10][R14.64] ;  /* 0x0000000a0e0bb981 */ /* 0x0082e8000c1e1500 */
[----:B0-----:R-:W2:Y:S04]  /*3a200*/  LDL R5, [R1+0xcb0] ;  /* 0x000cb00001057983 */ /* 0x001ea80000100800 */
[----:B------:R-:W2:Y:S01]  /*3a210*/  LDL R15, [R1+0xd2c] ;  /* 0x000d2c00010f7983 */ /* 0x000ea20000100800 */
[----:B-1----:R-:W-:Y:S01]  /*3a220*/  @!P3 IMAD.MOV.U32 R14, RZ, RZ, R9 ;  /* 0x000000ffff0eb224 */ /* 0x002fe200078e0009 */
[----:B------:R-:W-:-:S02]  /*3a230*/  PRMT R6, RZ, 0x7610, R6 ;  /* 0x00007610ff067816 */ /* 0x000fc40000000006 */
[----:B---3--:R0:W-:Y:S01]  /*3a240*/  STL [R1+0x10], R11 ;  /* 0x0000100b01007387 */ /* 0x0081e20000100800 */
[----:B------:R-:W-:Y:S02]  /*3a250*/  PRMT R2, RZ, 0x7610, R2 ;  /* 0x00007610ff027816 */ /* 0x000fe40000000002 */
[----:B------:R-:W-:Y:S01]  /*3a260*/  PRMT R0, RZ, 0x7610, R0 ;  /* 0x00007610ff007816 */ /* 0x000fe20000000000 */
[----:B------:R-:W3:Y:S04]  /*3a270*/  LDL R9, [R1+0xc2c] ;  /* 0x000c2c0001097983 */ /* 0x000ee80000100800 */
[----:B0-----:R-:W3:Y:S04]  /*3a280*/  LDL R11, [R1+0xc70] ;  /* 0x000c7000010b7983 */ /* 0x001ee80000100800 */
[----:B--2---:R0:W2:Y:S02]  /*3a290*/  @!P3 LDG.E.U16 R8, desc[UR10][R14.64] ;  /* 0x0000000a0e08b981 */ /* 0x0040a4000c1e1500 */
[----:B0-----:R-:W-:-:S02]  /*3a2a0*/  @!P3 IMAD.MOV.U32 R14, RZ, RZ, R7 ;  /* 0x000000ffff0eb224 */ /* 0x001fc400078e0007 */
[----:B------:R-:W-:-:S05]  /*3a2b0*/  @!P3 IMAD.MOV.U32 R15, RZ, RZ, R13 ;  /* 0x000000ffff0fb224 */ /* 0x000fca00078e000d */
[----:B------:R0:W4:Y:S02]  /*3a2c0*/  @!P3 LDG.E.U16 R6, desc[UR10][R14.64] ;  /* 0x0000000a0e06b981 */ /* 0x000124000c1e1500 */
[----:B0-----:R-:W-:Y:S02]  /*3a2d0*/  @!P3 IMAD.MOV.U32 R14, RZ, RZ, R5 ;  /* 0x000000ffff0eb224 */ /* 0x001fe400078e0005 */
[----:B------:R-:W-:-:S05]  /*3a2e0*/  @!P3 IMAD.MOV.U32 R15, RZ, RZ, R10 ;  /* 0x000000ffff0fb224 */ /* 0x000fca00078e000a */
[----:B------:R0:W4:Y:S02]  /*3a2f0*/  @!P3 LDG.E.U16 R2, desc[UR10][R14.64] ;  /* 0x0000000a0e02b981 */ /* 0x000124000c1e1500 */
[----:B0-----:R-:W-:Y:S02]  /*3a300*/  @!P3 IMAD.MOV.U32 R15, RZ, RZ, R12 ;  /* 0x000000ffff0fb224 */ /* 0x001fe400078e000c */
[----:B---3--:R-:W-:Y:S01]  /*3a310*/  @!P3 IMAD.MOV.U32 R14, RZ, RZ, R11 ;  /* 0x000000ffff0eb224 */ /* 0x008fe200078e000b */
[----:B--2---:R0:W-:Y:S04]  /*3a320*/  STL [R1+0xc], R8 ;  /* 0x00000c0801007387 */ /* 0x0041e80000100800 */
[----:B------:R-:W2:Y:S04]  /*3a330*/  LDL R7, [R1+0xbec] ;  /* 0x000bec0001077983 */ /* 0x000ea80000100800 */
[----:B------:R1:W3:Y:S04]  /*3a340*/  @!P3 LDG.E.U16 R0, desc[UR10][R14.64] ;  /* 0x0000000a0e00b981 */ /* 0x0002e8000c1e1500 */
[----:B0-----:R-:W2:Y:S04]  /*3a350*/  LDL R8, [R1+0xc30] ;  /* 0x000c300001087983 */ /* 0x001ea80000100800 */
[----:B----4-:R0:W-:Y:S04]  /*3a360*/  STL [R1+0x8], R6 ;  /* 0x0000080601007387 */ /* 0x0101e80000100800 */
[----:B------:R-:W4:Y:S04]  /*3a370*/  LDL R10, [R1+0xbac] ;  /* 0x000bac00010a7983 */ /* 0x000f280000100800 */
[----:B------:R-:W4:Y:S04]  /*3a380*/  LDL R5, [R1+0xbb0] ;  /* 0x000bb00001057983 */ /* 0x000f280000100800 */
[----:B0-----:R-:W4:Y:S01]  /*3a390*/  LDL R6, [R1+0xbf0] ;  /* 0x000bf00001067983 */ /* 0x001f220000100800 */
[----:B------:R-:W-:Y:S01]  /*3a3a0*/  PRMT R29, RZ, 0x7610, R29 ;  /* 0x00007610ff1d7816 */ /* 0x000fe2000000001d */
[----:B-1----:R-:W-:-:S02]  /*3a3b0*/  @!P3 IMAD.MOV.U32 R15, RZ, RZ, R9 ;  /* 0x000000ffff0fb224 */ /* 0x002fc400078e0009 */
[----:B------:R0:W-:Y:S01]  /*3a3c0*/  STL [R1+0x26f8], R2 ;  /* 0x0026f80201007387 */ /* 0x0001e20000100800 */
[----:B------:R-:W-:-:S03]  /*3a3d0*/  PRMT R28, RZ, 0x7610, R28 ;  /* 0x00007610ff1c7816 */ /* 0x000fc6000000001c */
[----:B---3--:R1:W-:Y:S04]  /*3a3e0*/  STL [R1+0x26fc], R0 ;  /* 0x0026fc0001007387 */ /* 0x0083e80000100800 */
[----:B------:R-:W3:Y:S01]  /*3a3f0*/  LDL R9, [R1+0xb6c] ;  /* 0x000b6c0001097983 */ /* 0x000ee20000100800 */
[----:B--2---:R-:W-:-:S03]  /*3a400*/  @!P3 IMAD.MOV.U32 R14, RZ, RZ, R8 ;  /* 0x000000ffff0eb224 */ /* 0x004fc600078e0008 */
[----:B------:R-:W2:Y:S04]  /*3a410*/  LDL R8, [R1+0xb70] ;  /* 0x000b700001087983 */ /* 0x000ea80000100800 */
[----:B------:R0:W2:Y:S02]  /*3a420*/  @!P3 LDG.E.U16 R29, desc[UR10][R14.64] ;  /* 0x0000000a0e1db981 */ /* 0x0000a4000c1e1500 */
[----:B0-----:R-:W-:Y:S02]  /*3a430*/  @!P3 IMAD.MOV.U32 R15, RZ, RZ, R7 ;  /* 0x000000ffff0fb224 */ /* 0x001fe400078e0007 */
[----:B----4-:R-:W-:-:S05]  /*3a440*/  @!P3 IMAD.MOV.U32 R14, RZ, RZ, R6 ;  /* 0x000000ffff0eb224 */ /* 0x010fca00078e0006 */
[----:B------:R0:W4:Y:S01]  /*3a450*/  @!P3 LDG.E.U16 R28, desc[UR10][R14.64] ;  /* 0x0000000a0e1cb981 */ /* 0x000122000c1e1500 */
[----:B------:R-:W-:Y:S01]  /*3a460*/  PRMT R27, RZ, 0x7610, R27 ;  /* 0x00007610ff1b7816 */ /* 0x000fe2000000001b */
[----:B0-----:R-:W-:Y:S02]  /*3a470*/  @!P3 IMAD.MOV.U32 R14, RZ, RZ, R5 ;  /* 0x000000ffff0eb224 */ /* 0x001fe400078e0005 */
[----:B------:R-:W-:-:S05]  /*3a480*/  @!P3 IMAD.MOV.U32 R15, RZ, RZ, R10 ;  /* 0x000000ffff0fb224 */ /* 0x000fca00078e000a */
[----:B------:R3:W4:Y:S01]  /*3a490*/  @!P3 LDG.E.U16 R27, desc[UR10][R14.64] ;  /* 0x0000000a0e1bb981 */ /* 0x000722000c1e1500 */
[----:B------:R-:W-:Y:S01]  /*3a4a0*/  PRMT R26, RZ, 0x7610, R26 ;  /* 0x00007610ff1a7816 */ /* 0x000fe2000000001a */
[----:B---3--:R-:W-:Y:S02]  /*3a4b0*/  @!P3 IMAD.MOV.U32 R15, RZ, RZ, R9 ;  /* 0x000000ffff0fb224 */ /* 0x008fe400078e0009 */
[----:B--2---:R-:W-:Y:S01]  /*3a4c0*/  @!P3 IMAD.MOV.U32 R14, RZ, RZ, R8 ;  /* 0x000000ffff0eb224 */ /* 0x004fe200078e0008 */
[----:B------:R-:W-:Y:S04]  /*3a4d0*/  STL [R1+0x2700], R29 ;  /* 0x0027001d01007387 */ /* 0x000fe80000100800 */
[----:B------:R-:W2:Y:S04]  /*3a4e0*/  LDL R7, [R1+0xb2c] ;  /* 0x000b2c0001077983 */ /* 0x000ea80000100800 */
[----:B------:R-:W3:Y:S04]  /*3a4f0*/  LDL R6, [R1+0xb30] ;  /* 0x000b300001067983 */ /* 0x000ee80000100800 */
[----:B------:R2:W3:Y:S04]  /*3a500*/  @!P3 LDG.E.U16 R26, desc[UR10][R14.64] ;  /* 0x0000000a0e1ab981 */ /* 0x0004e8000c1e1500 */
[----:B----4-:R0:W-:Y:S04]  /*3a510*/  STL [R1+0x2704], R28 ;  /* 0x0027041c01007387 */ /* 0x0101e80000100800 */
[----:B------:R-:W4:Y:S04]  /*3a520*/  LDL R11, [R1+0xaec] ;  /* 0x000aec00010b7983 */ /* 0x000f280000100800 */
[----:B------:R-:W4:Y:S04]  /*3a530*/  LDL R10, [R1+0xaf0] ;  /* 0x000af000010a7983 */ /* 0x000f280000100800 */
[----:B------:R-:W4:Y:S04]  /*3a540*/  LDL R5, [R1+0xaac] ;  /* 0x000aac0001057983 */ /* 0x000f280000100800 */
[----:B------:R-:W4:Y:S04]  /*3a550*/  LDL R2, [R1+0xab0] ;  /* 0x000ab00001027983 */ /* 0x000f280000100800 */
[----:B------:R-:W-:Y:S04]  /*3a560*/  STL [R1+0x2708], R27 ;  /* 0x0027081b01007387 */ /* 0x000fe80000100800 */
[----:B------:R-:W4:Y:S04]  /*3a570*/  LDL R9, [R1+0xa6c] ;  /* 0x000a6c0001097983 */ /* 0x000f280000100800 */
[----:B------:R-:W4:Y:S01]  /*3a580*/  LDL R8, [R1+0xa70] ;  /* 0x000a700001087983 */ /* 0x000f220000100800 */
[----:B------:R-:W-:-:S02]  /*3a590*/  PRMT R25, RZ, 0x7610, R25 ;  /* 0x00007610ff197816 */ /* 0x000fc40000000019 */
[----:B------:R-:W-:Y:S01]  /*3a5a0*/  PRMT R24, RZ, 0x7610, R24 ;  /* 0x00007610ff187816 */ /* 0x000fe20000000018 */
[----:B--2---:R-:W-:Y:S02]  /*3a5b0*/  @!P3 IMAD.MOV.U32 R15, RZ, RZ, R7 ;  /* 0x000000ffff0fb224 */ /* 0x004fe400078e0007 */
[----:B---3--:R-:W-:Y:S01]  /*3a5c0*/  @!P3 IMAD.MOV.U32 R14, RZ, RZ, R6 ;  /* 0x000000ffff0eb224 */ /* 0x008fe200078e0006 */
[----:B------:R-:W-:Y:S04]  /*3a5d0*/  STL [R1+0x270c], R26 ;  /* 0x00270c1a01007387 */ /* 0x000fe80000100800 */
[----:B------:R-:W2:Y:S04]  /*3a5e0*/  LDL R7, [R1+0xa2c] ;  /* 0x000a2c0001077983 */ /* 0x000ea80000100800 */
[----:B------:R-:W3:Y:S04]  /*3a5f0*/  LDL R6, [R1+0xa30] ;  /* 0x000a300001067983 */ /* 0x000ee80000100800 */
[----:B------:R4:W3:Y:S02]  /*3a600*/  @!P3 LDG.E.U16 R25, desc[UR10][R14.64] ;  /* 0x0000000a0e19b981 */ /* 0x0008e4000c1e1500 */
[----:B----4-:R-:W-:-:S02]  /*3a610*/  @!P3 IMAD.MOV.U32 R15, RZ, RZ, R11 ;  /* 0x000000ffff0fb224 */ /* 0x010fc400078e000b */
[----:B------:R-:W-:-:S05]  /*3a620*/  @!P3 IMAD.MOV.U32 R14, RZ, RZ, R10 ;  /* 0x000000ffff0eb224 */ /* 0x000fca00078e000a */
[----:B------:R4:W3:Y:S01]  /*3a630*/  @!P3 LDG.E.U16 R24, desc[UR10][R14.64] ;  /* 0x0000000a0e18b981 */ /* 0x0008e2000c1e1500 */
[----:B------:R-:W-:Y:S02]  /*3a640*/  PRMT R20, RZ, 0x7610, R20 ;  /* 0x00007610ff147816 */ /* 0x000fe40000000014 */
[----:B------:R-:W-:Y:S01]  /*3a650*/  PRMT R18, RZ, 0x7610, R18 ;  /* 0x00007610ff127816 */ /* 0x000fe20000000012 */
[----:B----4-:R-:W-:Y:S02]  /*3a660*/  @!P3 IMAD.MOV.U32 R14, RZ, RZ, R2 ;  /* 0x000000ffff0eb224 */ /* 0x010fe400078e0002 */
[----:B------:R-:W-:-:S05]  /*3a670*/  @!P3 IMAD.MOV.U32 R15, RZ, RZ, R5 ;  /* 0x000000ffff0fb224 */ /* 0x000fca00078e0005 */
[----:B------:R4:W3:Y:S02]  /*3a680*/  @!P3 LDG.E.U16 R20, desc[UR10][R14.64] ;  /* 0x0000000a0e14b981 */ /* 0x0008e4000c1e1500 */
[----:B----4-:R-:W-:Y:S02]  /*3a690*/  @!P3 IMAD.MOV.U32 R14, RZ, RZ, R8 ;  /* 0x000000ffff0eb224 */ /* 0x010fe400078e0008 */
[----:B------:R-:W-:-:S05]  /*3a6a0*/  @!P3 IMAD.MOV.U32 R15, RZ, RZ, R9 ;  /* 0x000000ffff0fb224 */ /* 0x000fca00078e0009 */
[----:B------:R2:W4:Y:S01]  /*3a6b0*/  @!P3 LDG.E.U16 R18, desc[UR10][R14.64] ;  /* 0x0000000a0e12b981 */ /* 0x000522000c1e1500 */
[----:B------:R-:W-:Y:S01]  /*3a6c0*/  PRMT R16, RZ, 0x7610, R16 ;  /* 0x00007610ff107816 */ /* 0x000fe20000000010 */
[----:B--2---:R-:W-:Y:S02]  /*3a6d0*/  @!P3 IMAD.MOV.U32 R15, RZ, RZ, R7 ;  /* 0x000000ffff0fb224 */ /* 0x004fe400078e0007 */
[----:B---3--:R-:W-:-:S05]  /*3a6e0*/  @!P3 IMAD.MOV.U32 R14, RZ, RZ, R6 ;  /* 0x000000ffff0eb224 */ /* 0x008fca00078e0006 */
[----:B------:R-:W2:Y:S04]  /*3a6f0*/  @!P3 LDG.E.U16 R16, desc[UR10][R14.64] ;  /* 0x0000000a0e10b981 */ /* 0x000ea8000c1e1500 */
[----:B------:R-:W-:Y:S04]  /*3a700*/  STL [R1+0x2710], R25 ;  /* 0x0027101901007387 */ /* 0x000fe80000100800 */
[----:B------:R-:W-:Y:S04]  /*3a710*/  STL [R1+0x2714], R24 ;  /* 0x0027141801007387 */ /* 0x000fe80000100800 */
[----:B------:R-:W3:Y:S04]  /*3a720*/  LDL R5, [R1+0x9ec] ;  /* 0x0009ec0001057983 */ /* 0x000ee80000100800 */
[----:B------:R-:W3:Y:S04]  /*3a730*/  LDL R2, [R1+0x9f0] ;  /* 0x0009f00001027983 */ /* 0x000ee80000100800 */
[----:B------:R-:W-:Y:S04]  /*3a740*/  STL [R1+0x2718], R20 ;  /* 0x0027181401007387 */ /* 0x000fe80000100800 */
[----:B------:R-:W3:Y:S04]  /*3a750*/  LDL R13, [R1+0x9ac] ;  /* 0x0009ac00010d7983 */ /* 0x000ee80000100800 */
[----:B------:R-:W3:Y:S04]  /*3a760*/  LDL R12, [R1+0x9b0] ;  /* 0x0009b000010c7983 */ /* 0x000ee80000100800 */
[----:B----4-:R-:W-:Y:S04]  /*3a770*/  STL [R1+0x271c], R18 ;  /* 0x00271c1201007387 */ /* 0x010fe80000100800 */
[----:B------:R-:W4:Y:S04]  /*3a780*/  LDL R11, [R1+0x96c] ;  /* 0x00096c00010b7983 */ /* 0x000f280000100800 */
[----:B------:R-:W4:Y:S04]  /*3a790*/  LDL R10, [R1+0x970] ;  /* 0x00097000010a7983 */ /* 0x000f280000100800 */
[----:B------:R-:W4:Y:S04]  /*3a7a0*/  LDL R9, [R1+0x92c] ;  /* 0x00092c0001097983 */ /* 0x000f280000100800 */
[----:B------:R-:W4:Y:S04]  /*3a7b0*/  LDL R8, [R1+0x930] ;  /* 0x0009300001087983 */ /* 0x000f280000100800 */
[----:B------:R-:W4:Y:S04]  /*3a7c0*/  LDL R6, [R1+0x8f0] ;  /* 0x0008f00001067983 */ /* 0x000f280000100800 */
[----:B--2---:R-:W-:Y:S04]  /*3a7d0*/  STL [R1+0x2720], R16 ;  /* 0x0027201001007387 */ /* 0x004fe80000100800 */
[----:B------:R-:W2:Y:S01]  /*3a7e0*/  LDL R7, [R1+0x8ec] ;  /* 0x0008ec0001077983 */ /* 0x000ea20000100800 */
[----:B---3--:R-:W-:-:S02]  /*3a7f0*/  @!P3 IMAD.MOV.U32 R15, RZ, RZ, R5 ;  /* 0x000000ffff0fb224 */ /* 0x008fc400078e0005 */
[----:B------:R-:W-:Y:S01]  /*3a800*/  @!P3 IMAD.MOV.U32 R14, RZ, RZ, R2 ;  /* 0x000000ffff0eb224 */ /* 0x000fe200078e0002 */
[----:B------:R-:W3:Y:S04]  /*3a810*/  LDL R5, [R1+0x1724] ;  /* 0x0017240001057983 */ /* 0x000ee80000100800 */
[----:B------:R-:W3:Y:S01]  /*3a820*/  LDL R2, [R1+0x172c] ;  /* 0x00172c0001027983 */ /* 0x000ee20000100800 */
[----:B------:R-:W-:Y:S02]  /*3a830*/  PRMT R17, RZ, 0x7610, R17 ;  /* 0x00007610ff117816 */ /* 0x000fe40000000011 */
[----:B------:R-:W-:-:S04]  /*3a840*/  PRMT R19, RZ, 0x7610, R19 ;  /* 0x00007610ff137816 */ /* 0x000fc80000000013 */
[----:B------:R0:W3:Y:S01]  /*3a850*/  @!P3 LDG.E.U16 R17, desc[UR10][R14.64] ;  /* 0x0000000a0e11b981 */ /* 0x0000e2000c1e1500 */
[----:B------:R-:W-:Y:S01]  /*3a860*/  PRMT R21, RZ, 0x7610, R21 ;  /* 0x00007610ff157816 */ /* 0x000fe20000000015 */
[----:B0-----:R-:W-:Y:S02]  /*3a870*/  @!P3 IMAD.MOV.U32 R14, RZ, RZ, R12 ;  /* 0x000000ffff0eb224 */ /* 0x001fe400078e000c */
[----:B------:R-:W-:-:S05]  /*3a880*/  @!P3 IMAD.MOV.U32 R15, RZ, RZ, R13 ;  /* 0x000000ffff0fb224 */ /* 0x000fca00078e000d */
[----:B------:R4:W3:Y:S01]  /*3a890*/  @!P3 LDG.E.U16 R19, desc[UR10][R14.64] ;  /* 0x0000000a0e13b981 */ /* 0x0008e2000c1e1500 */
[----:B------:R-:W-:Y:S01]  /*3a8a0*/  PRMT R22, RZ, 0x7610, R22 ;  /* 0x00007610ff167816 */ /* 0x000fe20000000016 */
[----:B----4-:R-:W-:Y:S02]  /*3a8b0*/  @!P3 IMAD.MOV.U32 R14, RZ, RZ, R10 ;  /* 0x000000ffff0eb224 */ /* 0x010fe400078e000a */
[----:B------:R-:W-:-:S05]  /*3a8c0*/  @!P3 IMAD.MOV.U32 R15, RZ, RZ, R11 ;  /* 0x000000ffff0fb224 */ /* 0x000fca00078e000b */
[----:B------:R0:W4:Y:S01]  /*3a8d0*/  @!P3 LDG.E.U16 R21, desc[UR10][R14.64] ;  /* 0x0000000a0e15b981 */ /* 0x000122000c1e1500 */
[----:B------:R-:W-:Y:S01]  /*3a8e0*/  PRMT R23, RZ, 0x7610, R23 ;  /* 0x00007610ff177816 */ /* 0x000fe20000000017 */
[----:B0-----:R-:W-:Y:S02]  /*3a8f0*/  @!P3 IMAD.MOV.U32 R14, RZ, RZ, R8 ;  /* 0x000000ffff0eb224 */ /* 0x001fe400078e0008 */
[----:B------:R-:W-:-:S05]  /*3a900*/  @!P3 IMAD.MOV.U32 R15, RZ, RZ, R9 ;  /* 0x000000ffff0fb224 */ /* 0x000fca00078e0009 */
[----:B------:R0:W4:Y:S02]  /*3a910*/  @!P3 LDG.E.U16 R22, desc[UR10][R14.64] ;  /* 0x0000000a0e16b981 */ /* 0x000124000c1e1500 */
[----:B0-----:R-:W-:Y:S01]  /*3a920*/  @!P3 IMAD.MOV.U32 R14, RZ, RZ, R6 ;  /* 0x000000ffff0eb224 */ /* 0x001fe200078e0006 */
[----:B-1----:R-:W-:Y:S01]  /*3a930*/  PRMT R0, RZ, 0x7610, R0 ;  /* 0x00007610ff007816 */ /* 0x002fe20000000000 */
[----:B--2---:R-:W-:-:S05]  /*3a940*/  @!P3 IMAD.MOV.U32 R15, RZ, RZ, R7 ;  /* 0x000000ffff0fb224 */ /* 0x004fca00078e0007 */
[----:B------:R3:W2:Y:S02]  /*3a950*/  @!P3 LDG.E.U16 R23, desc[UR10][R14.64] ;  /* 0x0000000a0e17b981 */ /* 0x0006a4000c1e1500 */
[----:B---3--:R-:W-:Y:S02]  /*3a960*/  @!P3 IMAD.MOV.U32 R15, RZ, RZ, R5 ;  /* 0x000000ffff0fb224 */ /* 0x008fe400078e0005 */
[----:B------:R-:W-:-:S05]  /*3a970*/  @!P3 IMAD.MOV.U32 R14, RZ, RZ, R2 ;  /* 0x000000ffff0eb224 */ /* 0x000fca00078e0002 */
[----:B------:R-:W3:Y:S04]  /*3a980*/  @!P3 LDG.E.U16 R0, desc[UR10][R14.64] ;  /* 0x0000000a0e00b981 */ /* 0x000ee8000c1e1500 */
[----:B------:R-:W-:Y:S04]  /*3a990*/  STL [R1+0x2724], R17 ;  /* 0x0027241101007387 */ /* 0x000fe80000100800 */
[----:B------:R-:W-:Y:S04]  /*3a9a0*/  STL [R1+0x2728], R19 ;  /* 0x0027281301007387 */ /* 0x000fe80000100800 */
[----:B----4-:R-:W-:Y:S04]  /*3a9b0*/  STL [R1+0x272c], R21 ;  /* 0x00272c1501007387 */ /* 0x010fe80000100800 */
[----:B------:R-:W-:Y:S04]  /*3a9c0*/  STL [R1+0x2730], R22 ;  /* 0x0027301601007387 */ /* 0x000fe80000100800 */
[----:B--2---:R-:W-:Y:S04]  /*3a9d0*/  STL [R1+0x2734], R23 ;  /* 0x0027341701007387 */ /* 0x004fe80000100800 */
[----:B------:R-:W2:Y:S04]  /*3a9e0*/  LDL.LU R28, [R1+0x28c] ;  /* 0x00028c00011c7983 */ /* 0x000ea80000300800 */
[----:B------:R-:W4:Y:S04]  /*3a9f0*/  LDL.LU R29, [R1+0x2b4] ;  /* 0x0002b400011d7983 */ /* 0x000f280000300800 */
[----:B------:R-:W2:Y:S04]  /*3aa00*/  LDL.LU R9, [R1+0x2ac] ;  /* 0x0002ac0001097983 */ /* 0x000ea80000300800 */
[----:B------:R-:W2:Y:S04]  /*3aa10*/  LDL.LU R10, [R1+0x2a4] ;  /* 0x0002a400010a7983 */ /* 0x000ea80000300800 */
[----:B------:R-:W2:Y:S04]  /*3aa20*/  LDL.LU R11, [R1+0x29c] ;  /* 0x00029c00010b7983 */ /* 0x000ea80000300800 */
[----:B------:R-:W2:Y:S04]  /*3aa30*/  LDL.LU R12, [R1+0x294] ;  /* 0x00029400010c7983 */ /* 0x000ea80000300800 */
[----:B------:R-:W2:Y:S04]  /*3aa40*/  LDL.LU R13, [R1+0x288] ;  /* 0x00028800010d7983 */ /* 0x000ea80000300800 */
[----:B---3--:R0:W-:Y:S04]  /*3aa50*/  STL [R1+0x6c0], R0 ;  /* 0x0006c00001007387 */ /* 0x0081e80000100800 */
[----:B0-----:R-:W3:Y:S04]  /*3aa60*/  LDL.LU R0, [R1+0x280] ;  /* 0x0002800001007983 */ /* 0x001ee80000300800 */
[----:B------:R-:W2:Y:S04]  /*3aa70*/  LDL.LU R2, [R1+0x2b8] ;  /* 0x0002b80001027983 */ /* 0x000ea80000300800 */
[----:B------:R-:W2:Y:S04]  /*3aa80*/  LDL.LU R5, [R1+0x2b0] ;  /* 0x0002b00001057983 */ /* 0x000ea80000300800 */
[----:B------:R-:W2:Y:S04]  /*3aa90*/  LDL.LU R6, [R1+0x2a8] ;  /* 0x0002a80001067983 */ /* 0x000ea80000300800 */
[----:B------:R-:W2:Y:S04]  /*3aaa0*/  LDL.LU R7, [R1+0x2a0] ;  /* 0x0002a00001077983 */ /* 0x000ea80000300800 */
[----:B------:R-:W2:Y:S04]  /*3aab0*/  LDL.LU R8, [R1+0x298] ;  /* 0x0002980001087983 */ /* 0x000ea80000300800 */
        /* <DEDUP_REMOVED lines=78> */
[----:B------:R-:W0:Y:S03]  /*3afa0*/  S2R R3, SR_TID.X ;  /* 0x0000000000037919 */ /* 0x000e260000002100 */
        /* <DEDUP_REMOVED lines=32> */
[----:B0-----:R-:W-:-:S03]  /*3b1b0*/  LOP3.LUT R3, R3, 0x3f, RZ, 0xc0, !PT ;  /* 0x0000003f03037812 */ /* 0x001fc600078ec0ff */
[----:B------:R-:W-:Y:S04]  /*3b1c0*/  STL [R1+0x26b0], R14 ;  /* 0x0026b00e01007387 */ /* 0x000fe80000100800 */
[----:B------:R-:W-:Y:S04]  /*3b1d0*/  STL [R1+0x26b8], R14 ;  /* 0x0026b80e01007387 */ /* 0x000fe80000100800 */
[----:B------:R-:W-:Y:S04]  /*3b1e0*/  STL [R1+0x26c0], R14 ;  /* 0x0026c00e01007387 */ /* 0x000fe80000100800 */
[----:B------:R-:W-:Y:S04]  /*3b1f0*/  STL [R1+0x26c8], R14 ;  /* 0x0026c80e01007387 */ /* 0x000fe80000100800 */
[----:B------:R-:W-:Y:S01]  /*3b200*/  STL [R1+0x26d0], R14 ;  /* 0x0026d00e01007387 */ /* 0x000fe20000100800 */
[----:B------:R-:W-:-:S03]  /*3b210*/  IMAD.SHL.U32 R3, R3, 0x2, RZ ;  /* 0x0000000203037824 */ /* 0x000fc600078e00ff */
[----:B------:R-:W-:Y:S04]  /*3b220*/  STL [R1+0x26d8], R14 ;  /* 0x0026d80e01007387 */ /* 0x000fe80000100800 */
[----:B------:R-:W-:Y:S04]  /*3b230*/  STL [R1+0x26e0], R14 ;  /* 0x0026e00e01007387 */ /* 0x000fe80000100800 */
[----:B------:R-:W-:Y:S04]  /*3b240*/  STL [R1+0x26e8], R14 ;  /* 0x0026e80e01007387 */ /* 0x000fe80000100800 */
[----:B------:R-:W-:Y:S04]  /*3b250*/  STL [R1+0x26f0], R14 ;  /* 0x0026f00e01007387 */ /* 0x000fe80000100800 */
[----:B------:R-:W-:Y:S04]  /*3b260*/  STL [R1+0x2338], R15 ;  /* 0x0023380f01007387 */ /* 0x000fe80000100800 */
[----:B------:R-:W-:Y:S04]  /*3b270*/  STL [R1+0x2738], R15 ;  /* 0x0027380f01007387 */ /* 0x000fe80000100800 */
[----:B--2---:R0:W-:Y:S04]  /*3b280*/  STS.U16 [R3+UR5+0x10200], R9 ;  /* 0x0102000903007988 */ /* 0x0041e80008000405 */
[----:B------:R1:W-:Y:S04]  /*3b290*/  STS.U16 [R3+UR5+0x10300], R10 ;  /* 0x0103000a03007988 */ /* 0x0003e80008000405 */
[----:B------:R2:W-:Y:S04]  /*3b2a0*/  STS.U16 [R3+UR5+0x10400], R11 ;  /* 0x0104000b03007988 */ /* 0x0005e80008000405 */
[----:B------:R1:W-:Y:S04]  /*3b2b0*/  STS.U16 [R3+UR5+0x10500], R12 ;  /* 0x0105000c03007988 */ /* 0x0003e80008000405 */
[----:B------:R2:W-:Y:S04]  /*3b2c0*/  STS.U16 [R3+UR5+0x10600], R13 ;  /* 0x0106000d03007988 */ /* 0x0005e80008000405 */
[----:B0-----:R-:W3:Y:S04]  /*3b2d0*/  LDL.LU R9, [R1+0x290] ;  /* 0x0002900001097983 */ /* 0x001ee80000300800 */
[----:B-1----:R-:W3:Y:S04]  /*3b2e0*/  LDL.LU R10, [R1+0x284] ;  /* 0x00028400010a7983 */ /* 0x002ee80000300800 */
[----:B--2---:R-:W2:Y:S04]  /*3b2f0*/  LDL.LU R11, [R1+0x27c] ;  /* 0x00027c00010b7983 */ /* 0x004ea80000300800 */
        /* <DEDUP_REMOVED lines=11> */
[----:B------:R-:W2:Y:S01]  /*3b3b0*/  LDL.LU R24, [R1+0x24c] ;  /* 0x00024c0001187983 */ /* 0x000ea20000300800 */
[----:B------:R-:W-:-:S03]  /*3b3c0*/  LOP3.LUT R16, R3, 0x10, RZ, 0x3c, !PT ;  /* 0x0000001003107812 */ /* 0x000fc600078e3cff */
[----:B------:R-:W2:Y:S04]  /*3b3d0*/  LDL.LU R25, [R1+0x248] ;  /* 0x0002480001197983 */ /* 0x000ea80000300800 */
[----:B------:R-:W2:Y:S04]  /*3b3e0*/  LDL.LU R26, [R1+0x244] ;  /* 0x00024400011a7983 */ /* 0x000ea80000300800 */
[----:B------:R0:W-:Y:S04]  /*3b3f0*/  STS.U16 [R3+UR5+0x10000], R28 ;  /* 0x0100001c03007988 */ /* 0x0001e80008000405 */
[----:B------:R-:W2:Y:S04]  /*3b400*/  LDL.LU R27, [R1+0x240] ;  /* 0x00024000011b7983 */ /* 0x000ea80000300800 */
[----:B----4-:R1:W-:Y:S04]  /*3b410*/  STS.U16 [R3+UR5+0x10100], R29 ;  /* 0x0101001d03007988 */ /* 0x0103e80008000405 */
[----:B---3--:R3:W-:Y:S04]  /*3b420*/  STS.U16 [R3+UR5+0x10700], R0 ;  /* 0x0107000003007988 */ /* 0x0087e80008000405 */
[----:B------:R4:W-:Y:S04]  /*3b430*/  STS.U16 [R16+UR5+0x10080], R2 ;  /* 0x0100800210007988 */ /* 0x0009e80008000405 */
[----:B------:R3:W-:Y:S04]  /*3b440*/  STS.U16 [R16+UR5+0x10180], R5 ;  /* 0x0101800510007988 */ /* 0x0007e80008000405 */
[----:B0-----:R-:W2:Y:S04]  /*3b450*/  LDL.LU R28, [R1+0x23c] ;  /* 0x00023c00011c7983 */ /* 0x001ea80000300800 */
[----:B-1----:R-:W2:Y:S04]  /*3b460*/  LDL.LU R29, [R1+0x238] ;  /* 0x00023800011d7983 */ /* 0x002ea80000300800 */
[----:B---3--:R-:W3:Y:S04]  /*3b470*/  LDL.LU R0, [R1+0x234] ;  /* 0x0002340001007983 */ /* 0x008ee80000300800 */
[----:B----4-:R-:W4:Y:S04]  /*3b480*/  LDL.LU R2, [R1+0x230] ;  /* 0x0002300001027983 */ /* 0x010f280000300800 */
[----:B------:R0:W-:Y:S04]  /*3b490*/  STS.U16 [R16+UR5+0x10280], R6 ;  /* 0x0102800610007988 */ /* 0x0001e80008000405 */
[----:B------:R-:W3:Y:S04]  /*3b4a0*/  LDL.LU R5, [R1+0x22c] ;  /* 0x00022c0001057983 */ /* 0x000ee80000300800 */
[----:B------:R1:W-:Y:S04]  /*3b4b0*/  STS.U16 [R16+UR5+0x10380], R7 ;  /* 0x0103800710007988 */ /* 0x0003e80008000405 */
[----:B------:R1:W-:Y:S04]  /*3b4c0*/  STS.U16 [R16+UR5+0x10480], R8 ;  /* 0x0104800810007988 */ /* 0x0003e80008000405 */
[----:B0-----:R-:W3:Y:S04]  /*3b4d0*/  LDL.LU R6, [R1+0x228] ;  /* 0x0002280001067983 */ /* 0x001ee80000300800 */
[----:B-1----:R-:W3:Y:S04]  /*3b4e0*/  LDL.LU R7, [R1+0x224] ;  /* 0x0002240001077983 */ /* 0x002ee80000300800 */
[----:B------:R-:W3:Y:S04]  /*3b4f0*/  LDL.LU R8, [R1+0x220] ;  /* 0x0002200001087983 */ /* 0x000ee80000300800 */
[----:B------:R0:W-:Y:S04]  /*3b500*/  STS.U16 [R16+UR5+0x10580], R9 ;  /* 0x0105800910007988 */ /* 0x0001e80008000405 */
[----:B------:R1:W-:Y:S04]  /*3b510*/  STS.U16 [R16+UR5+0x10680], R10 ;  /* 0x0106800a10007988 */ /* 0x0003e80008000405 */
[----:B--2---:R2:W-:Y:S04]  /*3b520*/  STS.U16 [R16+UR5+0x10780], R11 ;  /* 0x0107800b10007988 */ /* 0x0045e80008000405 */
[----:B------:R1:W-:Y:S04]  /*3b530*/  STS.U16 [R3+UR5], R12 ;  /* 0x0000000c03007988 */ /* 0x0003e80008000405 */
[----:B------:R2:W-:Y:S04]  /*3b540*/  STS.U16 [R3+UR5+0x400], R13 ;  /* 0x0004000d03007988 */ /* 0x0005e80008000405 */
[----:B0-----:R-:W3:Y:S04]  /*3b550*/  LDL.LU R9, [R1+0x21c] ;  /* 0x00021c0001097983 */ /* 0x001ee80000300800 */
[----:B-1----:R-:W3:Y:S04]  /*3b560*/  LDL.LU R10, [R1+0x218] ;  /* 0x00021800010a7983 */ /* 0x002ee80000300800 */
[----:B--2---:R-:W2:Y:S04]  /*3b570*/  LDL.LU R11, [R1+0x214] ;  /* 0x00021400010b7983 */ /* 0x004ea80000300800 */
[----:B------:R-:W2:Y:S04]  /*3b580*/  LDL.LU R12, [R1+0x210] ;  /* 0x00021000010c7983 */ /* 0x000ea80000300800 */
[----:B------:R-:W2:Y:S04]  /*3b590*/  LDL.LU R13, [R1+0x20c] ;  /* 0x00020c00010d7983 */ /* 0x000ea80000300800 */
[----:B------:R0:W-:Y:S04]  /*3b5a0*/  STS.U16 [R3+UR5+0x2400], R18 ;  /* 0x0024001203007988 */ /* 0x0001e80008000405 */
[----:B------:R1:W-:Y:S04]  /*3b5b0*/  STS.U16 [R3+UR5+0x2800], R20 ;  /* 0x0028001403007988 */ /* 0x0003e80008000405 */
[----:B------:R1:W-:Y:S04]  /*3b5c0*/  STS.U16 [R3+UR5+0x2c00], R24 ;  /* 0x002c001803007988 */ /* 0x0003e80008000405 */
[----:B------:R1:W-:Y:S04]  /*3b5d0*/  STS.U16 [R3+UR5+0x3000], R25 ;  /* 0x0030001903007988 */ /* 0x0003e80008000405 */
[----:B0-----:R-:W2:Y:S04]  /*3b5e0*/  LDL.LU R18, [R1+0x208] ;  /* 0x0002080001127983 */ /* 0x001ea80000300800 */
[----:B-1----:R-:W2:Y:S04]  /*3b5f0*/  LDL.LU R20, [R1+0x204] ;  /* 0x0002040001147983 */ /* 0x002ea80000300800 */
[----:B------:R-:W2:Y:S04]  /*3b600*/  LDL.LU R24, [R1+0x200] ;  /* 0x0002000001187983 */ /* 0x000ea80000300800 */
[----:B------:R-:W2:Y:S04]  /*3b610*/  LDL.LU R25, [R1+0x1fc] ;  /* 0x0001fc0001197983 */ /* 0x000ea80000300800 */
[----:B----4-:R0:W-:Y:S04]  /*3b620*/  STS.U16 [R3+UR5+0x4800], R2 ;  /* 0x0048000203007988 */ /* 0x0101e80008000405 */
[----:B---3--:R1:W-:Y:S04]  /*3b630*/  STS.U16 [R3+UR5+0x4c00], R5 ;  /* 0x004c000503007988 */ /* 0x0083e80008000405 */
[----:B0-----:R-:W3:Y:S04]  /*3b640*/  LDL.LU R2, [R1+0x1f8] ;  /* 0x0001f80001027983 */ /* 0x001ee80000300800 */
[----:B------:R0:W-:Y:S04]  /*3b650*/  STS.U16 [R3+UR5+0x5000], R6 ;  /* 0x0050000603007988 */ /* 0x0001e80008000405 */
[----:B-1----:R-:W4:Y:S04]  /*3b660*/  LDL.LU R5, [R1+0x1f4] ;  /* 0x0001f40001057983 */ /* 0x002f280000300800 */
        /* <DEDUP_REMOVED lines=8> */
[----:B------:R1:W-:Y:S04]  /*3b6f0*/  STS.U16 [R3+UR5+0x6800], R12 ;  /* 0x0068000c03007988 */ /* 0x0003e80008000405 */
[----:B------:R2:W-:Y:S04]  /*3b700*/  STS.U16 [R3+UR5+0x6c00], R13 ;  /* 0x006c000d03007988 */ /* 0x0005e80008000405 */
[----:B0-----:R-:W4:Y:S04]  /*3b710*/  LDL.LU R9, [R1+0x1e4] ;  /* 0x0001e40001097983 */ /* 0x001f280000300800 */
[----:B-1----:R-:W4:Y:S04]  /*3b720*/  LDL.LU R10, [R1+0x1e0] ;  /* 0x0001e000010a7983 */ /* 0x002f280000300800 */
[----:B--2---:R-:W2:Y:S04]  /*3b730*/  LDL.LU R11, [R1+0x1dc] ;  /* 0x0001dc00010b7983 */ /* 0x004ea80000300800 */
[----:B------:R-:W2:Y:S04]  /*3b740*/  LDL.LU R12, [R1+0x1d8] ;  /* 0x0001d800010c7983 */ /* 0x000ea80000300800 */
[----:B------:R-:W2:Y:S04]  /*3b750*/  LDL.LU R13, [R1+0x1d4] ;  /* 0x0001d400010d7983 */ /* 0x000ea80000300800 */
[----:B------:R0:W-:Y:S04]  /*3b760*/  STS.U16 [R3+UR5+0x800], R15 ;  /* 0x0008000f03007988 */ /* 0x0001e80008000405 */
[----:B------:R1:W-:Y:S04]  /*3b770*/  STS.U16 [R3+UR5+0xc00], R14 ;  /* 0x000c000e03007988 */ /* 0x0003e80008000405 */
        /* <DEDUP_REMOVED lines=8> */
[----:B------:R-:W2:Y:S04]  /*3b800*/  LDL.LU R21, [R1+0x1c0] ;  /* 0x0001c00001157983 */ /* 0x000ea80000300800 */
[----:B------:R0:W-:Y:S04]  /*3b810*/  STS.U16 [R3+UR5+0x3400], R26 ;  /* 0x0034001a03007988 */ /* 0x0001e80008000405 */
[----:B------:R-:W2:Y:S04]  /*3b820*/  LDL.LU R19, [R1+0x1bc] ;  /* 0x0001bc0001137983 */ /* 0x000ea80000300800 */
        /* <DEDUP_REMOVED lines=11> */
[----:B---3--:R-:W3:Y:S04]  /*3b8e0*/  LDL.LU R17, [R1+0x1a4] ;  /* 0x0001a40001117983 */ /* 0x008ee80000300800 */
[----:B------:R1:W-:Y:S04]  /*3b8f0*/  STS.U16 [R3+UR5+0x7400], R20 ;  /* 0x0074001403007988 */ /* 0x0003e80008000405 */
[----:B------:R0:W-:Y:S04]  /*3b900*/  STS.U16 [R3+UR5+0x7800], R24 ;  /* 0x0078001803007988 */ /* 0x0001e80008000405 */
[----:B------:R1:W-:Y:S04]  /*3b910*/  STS.U16 [R3+UR5+0x7c00], R25 ;  /* 0x007c001903007988 */ /* 0x0003e80008000405 */
[----:B------:R1:W-:Y:S04]  /*3b920*/  STS.U16 [R3+UR5+0x8000], R2 ;  /* 0x0080000203007988 */ /* 0x0003e80008000405 */
[----:B0-----:R-:W3:Y:S04]  /*3b930*/  LDL.LU R18, [R1+0xc8] ;  /* 0x0000c80001127983 */ /* 0x001ee80000300800 */
[----:B-1----:R-:W3:Y:S04]  /*3b940*/  LDL.LU R20, [R1+0xc0] ;  /* 0x0000c00001147983 */ /* 0x002ee80000300800 */
[----:B------:R-:W3:Y:S04]  /*3b950*/  LDL.LU R24, [R1+0xb8] ;  /* 0x0000b80001187983 */ /* 0x000ee80000300800 */
[----:B------:R-:W3:Y:S04]  /*3b960*/  LDL.LU R25, [R1+0xb0] ;  /* 0x0000b00001197983 */ /* 0x000ee80000300800 */
[----:B------:R-:W3:Y:S04]  /*3b970*/  LDL.LU R2, [R1+0xa8] ;  /* 0x0000a80001027983 */ /* 0x000ee80000300800 */
[----:B----4-:R0:W-:Y:S04]  /*3b980*/  STS.U16 [R3+UR5+0x8400], R5 ;  /* 0x0084000503007988 */ /* 0x0101e80008000405 */
[----:B------:R1:W-:Y:S04]  /*3b990*/  STS.U16 [R3+UR5+0x8800], R6 ;  /* 0x0088000603007988 */ /* 0x0003e80008000405 */
[----:B------:R4:W-:Y:S04]  /*3b9a0*/  STS.U16 [R3+UR5+0x8c00], R7 ;  /* 0x008c000703007988 */ /* 0x0009e80008000405 */
[----:B------:R4:W-:Y:S04]  /*3b9b0*/  STS.U16 [R3+UR5+0x9000], R8 ;  /* 0x0090000803007988 */ /* 0x0009e80008000405 */
[----:B0-----:R-:W3:Y:S04]  /*3b9c0*/  LDL.LU R5, [R1+0x2788] ;  /* 0x0027880001057983 */ /* 0x001ee80000300800 */
[----:B-1----:R-:W3:Y:S04]  /*3b9d0*/  LDL.LU R6, [R1+0x2784] ;  /* 0x0027840001067983 */ /* 0x002ee80000300800 */
[----:B----4-:R-:W4:Y:S04]  /*3b9e0*/  LDL.LU R7, [R1+0x2780] ;  /* 0x0027800001077983 */ /* 0x010f280000300800 */
[----:B------:R-:W4:Y:S04]  /*3b9f0*/  LDL.LU R8, [R1+0x277c] ;  /* 0x00277c0001087983 */ /* 0x000f280000300800 */
        /* <DEDUP_REMOVED lines=10> */
[----:B------:R-:W-:Y:S04]  /*3baa0*/  STS.U16 [R3+UR5+0xa800], R15 ;  /* 0x00a8000f03007988 */ /* 0x000fe80008000405 */
[----:B------:R-:W-:Y:S04]  /*3bab0*/  STS.U16 [R3+UR5+0xac00], R14 ;  /* 0x00ac000e03007988 */ /* 0x000fe80008000405 */
[----:B------:R-:W-:Y:S04]  /*3bac0*/  STS.U16 [R3+UR5+0xb000], R23 ;  /* 0x00b0001703007988 */ /* 0x000fe80008000405 */
[----:B------:R-:W-:Y:S04]  /*3bad0*/  STS.U16 [R3+UR5+0xb400], R22 ;  /* 0x00b4001603007988 */ /* 0x000fe80008000405 */
[----:B------:R-:W-:Y:S04]  /*3bae0*/  STS.U16 [R3+UR5+0xb800], R21 ;  /* 0x00b8001503007988 */ /* 0x000fe80008000405 */
        /* <DEDUP_REMOVED lines=10> */
[----:B------:R-:W-:Y:S04]  /*3bb90*/  STS.U16 [R3+UR5+0xbc00], R19 ;  /* 0x00bc001303007988 */ /* 0x000fe80008000405 */
[----:B---3--:R0:W-:Y:S04]  /*3bba0*/  STS.U16 [R3+UR5+0xe800], R2 ;  /* 0x00e8000203007988 */ /* 0x0081e80008000405 */
[----:B------:R1:W-:Y:S04]  /*3bbb0*/  STS.U16 [R3+UR5+0xd400], R17 ;  /* 0x00d4001103007988 */ /* 0x0003e80008000405 */
[----:B------:R3:W-:Y:S04]  /*3bbc0*/  STS.U16 [R3+UR5+0xdc00], R20 ;  /* 0x00dc001403007988 */ /* 0x0007e80008000405 */
[----:B0-----:R-:W2:Y:S04]  /*3bbd0*/  LDL.LU R2, [R1+0x18c] ;  /* 0x00018c0001027983 */ /* 0x001ea80000300800 */
[----:B------:R-:W2:Y:S04]  /*3bbe0*/  LDL.LU R15, [R1+0x184] ;  /* 0x00018400010f7983 */ /* 0x000ea80000300800 */
[----:B------:R-:W2:Y:S04]  /*3bbf0*/  LDL.LU R14, [R1+0x180] ;  /* 0x00018000010e7983 */ /* 0x000ea80000300800 */
[----:B------:R-:W2:Y:S04]  /*3bc00*/  LDL.LU R23, [R1+0x17c] ;  /* 0x00017c0001177983 */ /* 0x000ea80000300800 */
[----:B------:R-:W2:Y:S04]  /*3bc10*/  LDL.LU R22, [R1+0x178] ;  /* 0x0001780001167983 */ /* 0x000ea80000300800 */
[----:B------:R-:W2:Y:S04]  /*3bc20*/  LDL.LU R21, [R1+0x174] ;  /* 0x0001740001157983 */ /* 0x000ea80000300800 */
[----:B------:R-:W2:Y:S04]  /*3bc30*/  LDL.LU R19, [R1+0x170] ;  /* 0x0001700001137983 */ /* 0x000ea80000300800 */
[----:B-1----:R-:W2:Y:S04]  /*3bc40*/  LDL.LU R17, [R1+0x16c] ;  /* 0x00016c0001117983 */ /* 0x002ea80000300800 */
[----:B---3--:R-:W3:Y:S04]  /*3bc50*/  LDL.LU R20, [R1+0x168] ;  /* 0x0001680001147983 */ /* 0x008ee80000300800 */
[----:B------:R-:W-:Y:S04]  /*3bc60*/  STS.U16 [R3+UR5+0xd800], R18 ;  /* 0x00d8001203007988 */ /* 0x000fe80008000405 */
[----:B------:R-:W-:Y:S04]  /*3bc70*/  STS.U16 [R3+UR5+0xe000], R24 ;  /* 0x00e0001803007988 */ /* 0x000fe80008000405 */
[----:B------:R-:W-:Y:S04]  /*3bc80*/  STS.U16 [R3+UR5+0xe400], R25 ;  /* 0x00e4001903007988 */ /* 0x000fe80008000405 */
[----:B----4-:R-:W-:Y:S04]  /*3bc90*/  STS.U16 [R3+UR5+0xfc00], R9 ;  /* 0x00fc000903007988 */ /* 0x010fe80008000405 */
[----:B--2---:R-:W-:Y:S04]  /*3bca0*/  STS.U16 [R3+UR5+0xf000], R12 ;  /* 0x00f0000c03007988 */ /* 0x004fe80008000405 */
[----:B------:R-:W-:Y:S04]  /*3bcb0*/  STL [R1+0x273c], R13 ;  /* 0x00273c0d01007387 */ /* 0x000fe80000100800 */
[----:B------:R-:W-:Y:S04]  /*3bcc0*/  STL [R1+0x2740], R12 ;  /* 0x0027400c01007387 */ /* 0x000fe80000100800 */
[----:B------:R-:W-:Y:S04]  /*3bcd0*/  STL [R1+0x2744], R11 ;  /* 0x0027440b01007387 */ /* 0x000fe80000100800 */
[----:B------:R-:W-:Y:S04]  /*3bce0*/  STS.U16 [R3+UR5+0xec00], R13 ;  /* 0x00ec000d03007988 */ /* 0x000fe80008000405 */
[----:B------:R-:W-:Y:S04]  /*3bcf0*/  STS.U16 [R3+UR5+0xf400], R11 ;  /* 0x00f4000b03007988 */ /* 0x000fe80008000405 */
[----:B------:R0:W-:Y:S04]  /*3bd00*/  STS.U16 [R3+UR5+0xf800], R10 ;  /* 0x00f8000a03007988 */ /* 0x0001e80008000405 */
[----:B------:R1:W-:Y:S04]  /*3bd10*/  STL [R1+0x2748], R10 ;  /* 0x0027480a01007387 */ /* 0x0003e80000100800 */
[----:B0-----:R-:W2:Y:S04]  /*3bd20*/  LDL.LU R3, [R1+0x188] ;  /* 0x0001880001037983 */ /* 0x001ea80000300800 */
[----:B------:R-:W-:Y:S04]  /*3bd30*/  STL [R1+0x274c], R9 ;  /* 0x00274c0901007387 */ /* 0x000fe80000100800 */
[----:B-1----:R-:W4:Y:S04]  /*3bd40*/  LDL.LU R10, [R1+0x164] ;  /* 0x00016400010a7983 */ /* 0x002f280000300800 */
[----:B------:R-:W3:Y:S04]  /*3bd50*/  LDL.LU R11, [R1+0x160] ;  /* 0x00016000010b7983 */ /* 0x000ee80000300800 */
[----:B------:R-:W3:Y:S04]  /*3bd60*/  LDL.LU R12, [R1+0x15c] ;  /* 0x00015c00010c7983 */ /* 0x000ee80000300800 */
[----:B------:R-:W3:Y:S04]  /*3bd70*/  LDL.LU R13, [R1+0x158] ;  /* 0x00015800010d7983 */ /* 0x000ee80000300800 */
[----:B------:R-:W3:Y:S04]  /*3bd80*/  LDL.LU R18, [R1+0x154] ;  /* 0x0001540001127983 */ /* 0x000ee80000300800 */
[----:B------:R-:W3:Y:S04]  /*3bd90*/  LDL.LU R24, [R1+0x150] ;  /* 0x0001500001187983 */ /* 0x000ee80000300800 */
[----:B------:R-:W3:Y:S04]  /*3bda0*/  LDL.LU R25, [R1+0x14c] ;  /* 0x00014c0001197983 */ /* 0x000ee80000300800 */
[----:B------:R0:W-:Y:S04]  /*3bdb0*/  STS.U16 [R16+UR5+0x80], R26 ;  /* 0x0000801a10007988 */ /* 0x0001e80008000405 */
[----:B------:R1:W-:Y:S04]  /*3bdc0*/  STS.U16 [R16+UR5+0x480], R27 ;  /* 0x0004801b10007988 */ /* 0x0003e80008000405 */
[----:B------:R0:W-:Y:S04]  /*3bdd0*/  STS.U16 [R16+UR5+0x880], R28 ;  /* 0x0008801c10007988 */ /* 0x0001e80008000405 */
[----:B------:R1:W-:Y:S04]  /*3bde0*/  STS.U16 [R16+UR5+0xc80], R29 ;  /* 0x000c801d10007988 */ /* 0x0003e80008000405 */
[----:B------:R1:W-:Y:S04]  /*3bdf0*/  STS.U16 [R16+UR5+0x1080], R0 ;  /* 0x0010800010007988 */ /* 0x0003e80008000405 */
[----:B0-----:R-:W4:Y:S04]  /*3be00*/  LDL.LU R26, [R1+0x148] ;  /* 0x00014800011a7983 */ /* 0x001f280000300800 */
[----:B-1----:R-:W4:Y:S04]  /*3be10*/  LDL.LU R27, [R1+0x144] ;  /* 0x00014400011b7983 */ /* 0x002f280000300800 */
[----:B------:R-:W4:Y:S04]  /*3be20*/  LDL.LU R28, [R1+0x140] ;  /* 0x00014000011c7983 */ /* 0x000f280000300800 */
[----:B------:R-:W4:Y:S04]  /*3be30*/  LDL.LU R29, [R1+0x13c] ;  /* 0x00013c00011d7983 */ /* 0x000f280000300800 */
[----:B------:R-:W4:Y:S04]  /*3be40*/  LDL.LU R0, [R1+0x138] ;  /* 0x0001380001007983 */ /* 0x000f280000300800 */
[----:B------:R0:W-:Y:S04]  /*3be50*/  STS.U16 [R16+UR5+0x1480], R2 ;  /* 0x0014800210007988 */ /* 0x0001e80008000405 */
[----:B0-----:R-:W4:Y:S04]  /*3be60*/  LDL.LU R2, [R1+0x134] ;  /* 0x0001340001027983 */ /* 0x001f280000300800 */
[----:B--2---:R-:W-:Y:S04]  /*3be70*/  STS.U16 [R16+UR5+0x1880], R3 ;  /* 0x0018800310007988 */ /* 0x004fe80008000405 */
[----:B------:R0:W-:Y:S04]  /*3be80*/  STS.U16 [R16+UR5+0x1c80], R15 ;  /* 0x001c800f10007988 */ /* 0x0001e80008000405 */
[----:B------:R1:W-:Y:S04]  /*3be90*/  STS.U16 [R16+UR5+0x2080], R14 ;  /* 0x0020800e10007988 */ /* 0x0003e80008000405 */
[----:B------:R2:W-:Y:S04]  /*3bea0*/  STS.U16 [R16+UR5+0x2480], R23 ;  /* 0x0024801710007988 */ /* 0x0005e80008000405 */
[----:B------:R0:W-:Y:S04]  /*3beb0*/  STS.U16 [R16+UR5+0x2880], R22 ;  /* 0x0028801610007988 */ /* 0x0001e80008000405 */
[----:B------:R0:W-:Y:S04]  /*3bec0*/  STS.U16 [R16+UR5+0x2c80], R21 ;  /* 0x002c801510007988 */ /* 0x0001e80008000405 */
[----:B------:R0:W-:Y:S04]  /*3bed0*/  STS.U16 [R16+UR5+0x3080], R19 ;  /* 0x0030801310007988 */ /* 0x0001e80008000405 */
[----:B------:R1:W-:Y:S04]  /*3bee0*/  STS.U16 [R16+UR5+0x3480], R17 ;  /* 0x0034801110007988 */ /* 0x0003e80008000405 */
[----:B---3--:R3:W-:Y:S04]  /*3bef0*/  STS.U16 [R16+UR5+0x3880], R20 ;  /* 0x0038801410007988 */ /* 0x0087e80008000405 */
[----:B0-----:R-:W4:Y:S04]  /*3bf00*/  LDL.LU R15, [R1+0x130] ;  /* 0x00013000010f7983 */ /* 0x001f280000300800 */
[----:B-1----:R-:W4:Y:S04]  /*3bf10*/  LDL.LU R14, [R1+0x12c] ;  /* 0x00012c00010e7983 */ /* 0x002f280000300800 */
[----:B----4-:R-:W-:Y:S04]  /*3bf20*/  STS.U16 [R16+UR5+0x3c80], R10 ;  /* 0x003c800a10007988 */ /* 0x010fe80008000405 */
[----:B--2---:R-:W2:Y:S04]  /*3bf30*/  LDL.LU R23, [R1+0x128] ;  /* 0x0001280001177983 */ /* 0x004ea80000300800 */
[----:B------:R-:W4:Y:S04]  /*3bf40*/  LDL.LU R22, [R1+0x124] ;  /* 0x0001240001167983 */ /* 0x000f280000300800 */
[----:B------:R-:W4:Y:S04]  /*3bf50*/  LDL.LU R21, [R1+0x120] ;  /* 0x0001200001157983 */ /* 0x000f280000300800 */
[----:B------:R-:W4:Y:S04]  /*3bf60*/  LDL.LU R19, [R1+0x11c] ;  /* 0x00011c0001137983 */ /* 0x000f280000300800 */
[----:B------:R-:W-:Y:S04]  /*3bf70*/  STS.U16 [R16+UR5+0x4080], R11 ;  /* 0x0040800b10007988 */ /* 0x000fe80008000405 */
[----:B------:R-:W4:Y:S04]  /*3bf80*/  LDL.LU R17, [R1+0x118] ;  /* 0x0001180001117983 */ /* 0x000f280000300800 */
[----:B------:R-:W-:Y:S04]  /*3bf90*/  STS.U16 [R16+UR5+0x4480], R12 ;  /* 0x0044800c10007988 */ /* 0x000fe80008000405 */
[----:B---3--:R-:W3:Y:S04]  /*3bfa0*/  LDL.LU R20, [R1+0x114] ;  /* 0x0001140001147983 */ /* 0x008ee80000300800 */
[----:B------:R-:W-:Y:S04]  /*3bfb0*/  STS.U16 [R16+UR5+0x4880], R13 ;  /* 0x0048800d10007988 */ /* 0x000fe80008000405 */
[----:B------:R0:W-:Y:S04]  /*3bfc0*/  STS.U16 [R16+UR5+0x4c80], R18 ;  /* 0x004c801210007988 */ /* 0x0001e80008000405 */
[----:B0-----:R-:W3:Y:S04]  /*3bfd0*/  LDL.LU R18, [R1+0x110] ;  /* 0x0001100001127983 */ /* 0x001ee80000300800 */
[----:B------:R0:W-:Y:S04]  /*3bfe0*/  STS.U16 [R16+UR5+0x5080], R24 ;  /* 0x0050801810007988 */ /* 0x0001e80008000405 */
[----:B------:R-:W3:Y:S04]  /*3bff0*/  LDL.LU R3, [R1+0x10c] ;  /* 0x00010c0001037983 */ /* 0x000ee80000300800 */
[----:B------:R1:W-:Y:S04]  /*3c000*/  STS.U16 [R16+UR5+0x5480], R25 ;  /* 0x0054801910007988 */ /* 0x0003e80008000405 */
        /* <DEDUP_REMOVED lines=9> */
[----:B------:R0:W-:Y:S04]  /*3c0a0*/  STS.U16 [R16+UR5+0x6880], R0 ;  /* 0x0068800010007988 */ /* 0x0001e80008000405 */
[----:B------:R-:W3:Y:S04]  /*3c0b0*/  LDL.LU R29, [R1+0xf4] ;  /* 0x0000f400011d7983 */ /* 0x000ee80000300800 */
[----:B------:R1:W-:Y:S04]  /*3c0c0*/  STS.U16 [R16+UR5+0x6c80], R2 ;  /* 0x006c800210007988 */ /* 0x0003e80008000405 */
[----:B0-----:R-:W3:Y:S04]  /*3c0d0*/  LDL.LU R0, [R1+0xf0] ;  /* 0x0000f00001007983 */ /* 0x001ee80000300800 */
[----:B-1----:R-:W3:Y:S04]  /*3c0e0*/  LDL.LU R2, [R1+0xec] ;  /* 0x0000ec0001027983 */ /* 0x002ee80000300800 */
[----:B------:R-:W3:Y:S04]  /*3c0f0*/  LDL.LU R10, [R1+0xe8] ;  /* 0x0000e800010a7983 */ /* 0x000ee80000300800 */
[----:B------:R-:W3:Y:S04]  /*3c100*/  LDL.LU R11, [R1+0xe4] ;  /* 0x0000e400010b7983 */ /* 0x000ee80000300800 */
[----:B------:R-:W3:Y:S04]  /*3c110*/  LDL.LU R12, [R1+0xe0] ;  /* 0x0000e000010c7983 */ /* 0x000ee80000300800 */
[----:B------:R-:W3:Y:S04]  /*3c120*/  LDL.LU R13, [R1+0xdc] ;  /* 0x0000dc00010d7983 */ /* 0x000ee80000300800 */
[----:B------:R0:W-:Y:S04]  /*3c130*/  STS.U16 [R16+UR5+0x7080], R15 ;  /* 0x0070800f10007988 */ /* 0x0001e80008000405 */
[----:B------:R1:W-:Y:S04]  /*3c140*/  STS.U16 [R16+UR5+0x7480], R14 ;  /* 0x0074800e10007988 */ /* 0x0003e80008000405 */
[----:B--2---:R2:W-:Y:S04]  /*3c150*/  STS.U16 [R16+UR5+0x7880], R23 ;  /* 0x0078801710007988 */ /* 0x0045e80008000405 */
[----:B----4-:R4:W-:Y:S04]  /*3c160*/  STS.U16 [R16+UR5+0x7c80], R22 ;  /* 0x007c801610007988 */ /* 0x0109e80008000405 */
[----:B------:R1:W-:Y:S04]  /*3c170*/  STS.U16 [R16+UR5+0x8080], R21 ;  /* 0x0080801510007988 */ /* 0x0003e80008000405 */
[----:B------:R2:W-:Y:S04]  /*3c180*/  STS.U16 [R16+UR5+0x8480], R19 ;  /* 0x0084801310007988 */ /* 0x0005e80008000405 */
[----:B0-----:R-:W3:Y:S04]  /*3c190*/  LDL.LU R15, [R1+0xd8] ;  /* 0x0000d800010f7983 */ /* 0x001ee80000300800 */
[----:B-1----:R-:W3:Y:S04]  /*3c1a0*/  LDL.LU R14, [R1+0xd4] ;  /* 0x0000d400010e7983 */ /* 0x002ee80000300800 */
[----:B------:R-:W-:Y:S04]  /*3c1b0*/  STS.U16 [R16+UR5+0x8880], R17 ;  /* 0x0088801110007988 */ /* 0x000fe80008000405 */
[----:B--2---:R-:W2:Y:S04]  /*3c1c0*/  LDL.LU R23, [R1+0xd0] ;  /* 0x0000d00001177983 */ /* 0x004ea80000300800 */
[----:B----4-:R-:W4:Y:S04]  /*3c1d0*/  LDL.LU R22, [R1+0xcc] ;  /* 0x0000cc0001167983 */ /* 0x010f280000300800 */
[----:B------:R-:W4:Y:S04]  /*3c1e0*/  LDL.LU R21, [R1+0xc4] ;  /* 0x0000c40001157983 */ /* 0x000f280000300800 */
[----:B---3--:R0:W-:Y:S04]  /*3c1f0*/  STS.U16 [R16+UR5+0x8c80], R20 ;  /* 0x008c801410007988 */ /* 0x0081e80008000405 */
[----:B------:R-:W3:Y:S04]  /*3c200*/  LDL.LU R19, [R1+0xbc] ;  /* 0x0000bc0001137983 */ /* 0x000ee80000300800 */
[----:B------:R1:W-:Y:S04]  /*3c210*/  STS.U16 [R16+UR5+0x9080], R18 ;  /* 0x0090801210007988 */ /* 0x0003e80008000405 */
[----:B0-----:R-:W3:Y:S04]  /*3c220*/  LDL.LU R20, [R1+0xb4] ;  /* 0x0000b40001147983 */ /* 0x001ee80000300800 */
[----:B------:R-:W3:Y:S04]  /*3c230*/  LDL.LU R17, [R1+0xac] ;  /* 0x0000ac0001117983 */ /* 0x000ee80000300800 */
[----:B-1----:R-:W3:Y:S04]  /*3c240*/  LDL.LU R18, [R1+0xa4] ;  /* 0x0000a40001127983 */ /* 0x002ee80000300800 */
[----:B------:R-:W-:Y:S04]  /*3c250*/  STS.U16 [R16+UR5+0x9480], R3 ;  /* 0x0094800310007988 */ /* 0x000fe80008000405 */
[----:B------:R0:W-:Y:S04]  /*3c260*/  STS.U16 [R16+UR5+0x9880], R24 ;  /* 0x0098801810007988 */ /* 0x0001e80008000405 */
        /* <DEDUP_REMOVED lines=11> */
[----:B------:R1:W-:Y:S04]  /*3c320*/  STS.U16 [R16+UR5+0xb480], R2 ;  /* 0x00b4800210007988 */ /* 0x0003e80008000405 */
[----:B------:R-:W-:Y:S04]  /*3c330*/  STS.U16 [R16+UR5+0xb880], R10 ;  /* 0x00b8800a10007988 */ /* 0x000fe80008000405 */
[----:B------:R-:W-:Y:S04]  /*3c340*/  STS.U16 [R16+UR5+0xbc80], R11 ;  /* 0x00bc800b10007988 */ /* 0x000fe80008000405 */
[----:B------:R-:W-:Y:S04]  /*3c350*/  STS.U16 [R16+UR5+0xc080], R12 ;  /* 0x00c0800c10007988 */ /* 0x000fe80008000405 */
[----:B------:R-:W-:Y:S04]  /*3c360*/  STS.U16 [R16+UR5+0xc480], R13 ;  /* 0x00c4800d10007988 */ /* 0x000fe80008000405 */
[----:B------:R-:W3:Y:S04]  /*3c370*/  LDL.LU R29, [R1+0x8c] ;  /* 0x00008c00011d7983 */ /* 0x000ee80000300800 */
[----:B0-----:R-:W3:Y:S04]  /*3c380*/  LDL.LU R0, [R1+0x88] ;  /* 0x0000880001007983 */ /* 0x001ee80000300800 */
[----:B-1----:R-:W3:Y:S04]  /*3c390*/  LDL.LU R2, [R1+0x84] ;  /* 0x0000840001027983 */ /* 0x002ee80000300800 */
[----:B------:R-:W-:Y:S04]  /*3c3a0*/  STL [R1+0x2750], R8 ;  /* 0x0027500801007387 */ /* 0x000fe80000100800 */
[----:B------:R-:W-:Y:S04]  /*3c3b0*/  STL [R1+0x2754], R7 ;  /* 0x0027540701007387 */ /* 0x000fe80000100800 */
[----:B------:R-:W-:Y:S04]  /*3c3c0*/  STL [R1+0x2758], R6 ;  /* 0x0027580601007387 */ /* 0x000fe80000100800 */
[----:B------:R-:W-:Y:S04]  /*3c3d0*/  STS.U16 [R16+UR5+0xc880], R15 ;  /* 0x00c8800f10007988 */ /* 0x000fe80008000405 */
[----:B------:R-:W-:Y:S04]  /*3c3e0*/  STS.U16 [R16+UR5+0xcc80], R14 ;  /* 0x00cc800e10007988 */ /* 0x000fe80008000405 */
[----:B--2---:R-:W-:Y:S04]  /*3c3f0*/  STS.U16 [R16+UR5+0xd080], R23 ;  /* 0x00d0801710007988 */ /* 0x004fe80008000405 */
[----:B----4-:R-:W-:Y:S04]  /*3c400*/  STS.U16 [R16+UR5+0xd480], R22 ;  /* 0x00d4801610007988 */ /* 0x010fe80008000405 */
[----:B------:R-:W-:Y:S04]  /*3c410*/  STS.U16 [R16+UR5+0xd880], R21 ;  /* 0x00d8801510007988 */ /* 0x000fe80008000405 */
[----:B---3--:R-:W-:Y:S04]  /*3c420*/  STS.U16 [R16+UR5+0xdc80], R19 ;  /* 0x00dc801310007988 */ /* 0x008fe80008000405 */
[----:B------:R-:W-:Y:S04]  /*3c430*/  STS.U16 [R16+UR5+0xe080], R20 ;  /* 0x00e0801410007988 */ /* 0x000fe80008000405 */
[----:B------:R-:W-:Y:S04]  /*3c440*/  STS.U16 [R16+UR5+0xe480], R17 ;  /* 0x00e4801110007988 */ /* 0x000fe80008000405 */
[----:B------:R-:W-:Y:S04]  /*3c450*/  STS.U16 [R16+UR5+0xe880], R18 ;  /* 0x00e8801210007988 */ /* 0x000fe80008000405 */
[----:B------:R-:W-:Y:S04]  /*3c460*/  STS.U16 [R16+UR5+0xec80], R8 ;  /* 0x00ec800810007988 */ /* 0x000fe80008000405 */
[----:B------:R-:W-:Y:S04]  /*3c470*/  STS.U16 [R16+UR5+0xf080], R7 ;  /* 0x00f0800710007988 */ /* 0x000fe80008000405 */
[----:B------:R0:W-:Y:S04]  /*3c480*/  STS.U16 [R16+UR5+0xf480], R6 ;  /* 0x00f4800610007988 */ /* 0x0001e80008000405 */
[----:B0-----:R-:W2:Y:S04]  /*3c490*/  LDL.LU R6, [R1+0x74] ;  /* 0x0000740001067983 */ /* 0x001ea80000300800 */
[----:B--2---:R0:W-:Y:S04]  /*3c4a0*/  STL [R1+0x275c], R6 ;  /* 0x00275c0601007387 */ /* 0x0041e80000100800 */
[----:B0-----:R-:W2:Y:S04]  /*3c4b0*/  LDL.LU R6, [R1+0x78] ;  /* 0x0000780001067983 */ /* 0x001ea80000300800 */
[----:B--2---:R0:W-:Y:S04]  /*3c4c0*/  STL [R1+0x2760], R6 ;  /* 0x0027600601007387 */ /* 0x0041e80000100800 */
[----:B0-----:R-:W2:Y:S01]  /*3c4d0*/  LDL.LU R6, [R1+0x7c] ;  /* 0x00007c0001067983 */ /* 0x001ea20000300800 */
[----:B------:R-:W0:Y:S03]  /*3c4e0*/  S2R R20, SR_TID.X ;  /* 0x0000000000147919 */ /* 0x000e260000002100 */
[----:B------:R-:W-:Y:S04]  /*3c4f0*/  STS.U16 [R16+UR5+0xf880], R5 ;  /* 0x00f8800510007988 */ /* 0x000fe80008000405 */
[----:B------:R-:W-:Y:S04]  /*3c500*/  STS.U16 [R16+UR5+0xfc80], R4 ;  /* 0x00fc800410007988 */ /* 0x000fe80008000405 */
[----:B--2---:R1:W-:Y:S04]  /*3c510*/  STL [R1+0x2764], R6 ;  /* 0x0027640601007387 */ /* 0x0043e80000100800 */
[----:B-1----:R-:W2:Y:S01]  /*3c520*/  LDL.LU R6, [R1+0x80] ;  /* 0x0000800001067983 */ /* 0x002ea20000300800 */
[----:B0-----:R-:W-:-:S03]  /*3c530*/  LOP3.LUT R20, R20, 0x3f, RZ, 0xc0, !PT ;  /* 0x0000003f14147812 */ /* 0x001fc600078ec0ff */
[----:B------:R-:W3:Y:S04]  /*3c540*/  LDL.LU R7, [R1+0x70] ;  /* 0x0000700001077983 */ /* 0x000ee80000300800 */
[----:B------:R-:W4:Y:S04]  /*3c550*/  LDL.LU R8, [R1+0x6c] ;  /* 0x00006c0001087983 */ /* 0x000f280000300800 */
[----:B------:R-:W3:Y:S04]  /*3c560*/  LDL.LU R9, [R1+0x68] ;  /* 0x0000680001097983 */ /* 0x000ee80000300800 */
[----:B------:R-:W3:Y:S04]  /*3c570*/  LDL.LU R10, [R1+0x64] ;  /* 0x00006400010a7983 */ /* 0x000ee80000300800 */
[----:B------:R-:W3:Y:S01]  /*3c580*/  LDL.LU R11, [R1+0x60] ;  /* 0x00006000010b7983 */ /* 0x000ee20000300800 */
[----:B------:R-:W-:-:S03]  /*3c590*/  IMAD.SHL.U32 R14, R20, 0x2, RZ ;  /* 0x00000002140e7824 */ /* 0x000fc600078e00ff */
[----:B------:R-:W3:Y:S04]  /*3c5a0*/  LDL.LU R12, [R1+0x5c] ;  /* 0x00005c00010c7983 */ /* 0x000ee80000300800 */
[----:B------:R-:W3:Y:S04]  /*3c5b0*/  LDL.LU R13, [R1+0x58] ;  /* 0x00005800010d7983 */ /* 0x000ee80000300800 */
[----:B------:R-:W3:Y:S04]  /*3c5c0*/  LDL.LU R15, [R1+0x54] ;  /* 0x00005400010f7983 */ /* 0x000ee80000300800 */
[----:B------:R-:W3:Y:S04]  /*3c5d0*/  LDL.LU R23, [R1+0x50] ;  /* 0x0000500001177983 */ /* 0x000ee80000300800 */
[----:B------:R-:W3:Y:S01]  /*3c5e0*/  LDL.LU R22, [R1+0x4c] ;  /* 0x00004c0001167983 */ /* 0x000ee20000300800 */
[----:B------:R-:W-:-:S03]  /*3c5f0*/  LOP3.LUT R14, R14, 0x20, RZ, 0x3c, !PT ;  /* 0x000000200e0e7812 */ /* 0x000fc600078e3cff */
[----:B------:R-:W3:Y:S04]  /*3c600*/  LDL.LU R21, [R1+0x48] ;  /* 0x0000480001157983 */ /* 0x000ee80000300800 */
[----:B------:R-:W3:Y:S04]  /*3c610*/  LDL.LU R19, [R1+0x44] ;  /* 0x0000440001137983 */ /* 0x000ee80000300800 */
[----:B------:R-:W3:Y:S04]  /*3c620*/  LDL.LU R17, [R1+0x40] ;  /* 0x0000400001117983 */ /* 0x000ee80000300800 */
[----:B------:R-:W3:Y:S04]  /*3c630*/  LDL.LU R16, [R1+0x3c] ;  /* 0x00003c0001107983 */ /* 0x000ee80000300800 */
[----:B------:R-:W3:Y:S04]  /*3c640*/  LDL.LU R18, [R1+0x38] ;  /* 0x0000380001127983 */ /* 0x000ee80000300800 */
        /* <DEDUP_REMOVED lines=20> */
[----:B--2---:R0:W-:Y:S04]  /*3c790*/  STS.U16 [R14+UR5+0x2100], R6 ;  /* 0x002100060e007988 */ /* 0x0041e80008000405 */
[----:B0-----:R-:W2:Y:S04]  /*3c7a0*/  LDL.LU R6, [R1+0x2764] ;  /* 0x0027640001067983 */ /* 0x001ea80000300800 */
[----:B--2---:R0:W-:Y:S04]  /*3c7b0*/  STS.U16 [R14+UR5+0x2500], R6 ;  /* 0x002500060e007988 */ /* 0x0041e80008000405 */
[----:B0-----:R-:W2:Y:S04]  /*3c7c0*/  LDL.LU R6, [R1+0x2760] ;  /* 0x0027600001067983 */ /* 0x001ea80000300800 */
[----:B--2---:R0:W-:Y:S04]  /*3c7d0*/  STS.U16 [R14+UR5+0x2900], R6 ;  /* 0x002900060e007988 */ /* 0x0041e80008000405 */
[----:B0-----:R-:W2:Y:S04]  /*3c7e0*/  LDL.LU R6, [R1+0x275c] ;  /* 0x00275c0001067983 */ /* 0x001ea80000300800 */
[----:B--2---:R0:W-:Y:S04]  /*3c7f0*/  STS.U16 [R14+UR5+0x2d00], R6 ;  /* 0x002d00060e007988 */ /* 0x0041e80008000405 */
[----:B---3--:R1:W-:Y:S04]  /*3c800*/  STS.U16 [R14+UR5+0x3100], R7 ;  /* 0x003100070e007988 */ /* 0x0083e80008000405 */
[----:B----4-:R2:W-:Y:S04]  /*3c810*/  STS.U16 [R14+UR5+0x3500], R8 ;  /* 0x003500080e007988 */ /* 0x0105e80008000405 */
[----:B------:R3:W-:Y:S04]  /*3c820*/  STS.U16 [R14+UR5+0x3900], R9 ;  /* 0x003900090e007988 */ /* 0x0007e80008000405 */
[----:B------:R4:W-:Y:S04]  /*3c830*/  STS.U16 [R14+UR5+0x3d00], R10 ;  /* 0x003d000a0e007988 */ /* 0x0009e80008000405 */
[----:B------:R2:W-:Y:S04]  /*3c840*/  STS.U16 [R14+UR5+0x4100], R11 ;  /* 0x0041000b0e007988 */ /* 0x0005e80008000405 */
[----:B0-----:R-:W4:Y:S04]  /*3c850*/  LDL.LU R6, [R1+0x2758] ;  /* 0x0027580001067983 */ /* 0x001f280000300800 */
[----:B-1----:R-:W4:Y:S04]  /*3c860*/  LDL.LU R7, [R1+0x2754] ;  /* 0x0027540001077983 */ /* 0x002f280000300800 */
[----:B--2---:R-:W2:Y:S04]  /*3c870*/  LDL.LU R8, [R1+0x2750] ;  /* 0x0027500001087983 */ /* 0x004ea80000300800 */
[----:B---3--:R-:W3:Y:S04]  /*3c880*/  LDL.LU R9, [R1+0x274c] ;  /* 0x00274c0001097983 */ /* 0x008ee80000300800 */
[----:B----4-:R-:W4:Y:S04]  /*3c890*/  LDL.LU R10, [R1+0x2748] ;  /* 0x00274800010a7983 */ /* 0x010f280000300800 */
        /* <DEDUP_REMOVED lines=38> */
[----:B0-----:R-:W2:Y:S04]  /*3cb00*/  LDL.LU R2, [R1+0x26f8] ;  /* 0x0026f80001027983 */ /* 0x001ea80000300800 */
[----:B------:R-:W-:Y:S04]  /*3cb10*/  STS.U16 [R14+UR5+0x9100], R4 ;  /* 0x009100040e007988 */ /* 0x000fe80008000405 */
[----:B------:R-:W-:Y:S04]  /*3cb20*/  STS.U16 [R14+UR5+0x9500], R5 ;  /* 0x009500050e007988 */ /* 0x000fe80008000405 */
[----:B------:R-:W-:Y:S04]  /*3cb30*/  STS.U16 [R14+UR5+0x9900], R3 ;  /* 0x009900030e007988 */ /* 0x000fe80008000405 */
[----:B--2---:R0:W-:Y:S04]  /*3cb40*/  STS.U16 [R14+UR5+0x9d00], R2 ;  /* 0x009d00020e007988 */ /* 0x0041e80008000405 */
[----:B0-----:R-:W2:Y:S04]  /*3cb50*/  LDL.LU R2, [R1+0x26f4] ;  /* 0x0026f40001027983 */ /* 0x001ea80000300800 */
[----:B------:R-:W3:Y:S04]  /*3cb60*/  LDL R5, [R1+0x75c] ;  /* 0x00075c0001057983 */ /* 0x000ee80000100800 */
[----:B------:R-:W3:Y:S04]  /*3cb70*/  LDL R4, [R1+0x1654] ;  /* 0x0016540001047983 */ /* 0x000ee80000100800 */
[----:B------:R0:W-:Y:S04]  /*3cb80*/  STS.U16 [R14+UR5+0xa100], R0 ;  /* 0x00a100000e007988 */ /* 0x0001e80008000405 */
[----:B------:R-:W-:Y:S04]  /*3cb90*/  STS.U16 [R14+UR5+0xa500], R29 ;  /* 0x00a5001d0e007988 */ /* 0x000fe80008000405 */
[----:B------:R-:W-:Y:S04]  /*3cba0*/  STS.U16 [R14+UR5+0xa900], R28 ;  /* 0x00a9001c0e007988 */ /* 0x000fe80008000405 */
[----:B------:R-:W-:Y:S01]  /*3cbb0*/  STS.U16 [R14+UR5+0xad00], R27 ;  /* 0x00ad001b0e007988 */ /* 0x000fe20008000405 */
[----:B--2---:R-:W-:-:S03]  /*3cbc0*/  PRMT R2, RZ, 0x7610, R2 ;  /* 0x00007610ff027816 */ /* 0x004fc60000000002 */
[----:B0-----:R-:W2:Y:S04]  /*3cbd0*/  LDL.LU R0, [R1+0x1704] ;  /* 0x0017040001007983 */ /* 0x001ea80000300800 */
[----:B------:R-:W-:Y:S04]  /*3cbe0*/  STS.U16 [R14+UR5+0xb100], R26 ;  /* 0x00b1001a0e007988 */ /* 0x000fe80008000405 */
[----:B---3--:R-:W3:Y:S04]  /*3cbf0*/  @!P3 LDG.E.U16 R2, desc[UR10][R4.64] ;  /* 0x0000000a0402b981 */ /* 0x008ee8000c1e1500 */
[----:B------:R-:W-:Y:S04]  /*3cc00*/  STS.U16 [R14+UR5+0xb500], R25 ;  /* 0x00b500190e007988 */ /* 0x000fe80008000405 */
        /* <DEDUP_REMOVED lines=8> */
[----:B------:R-:W2:Y:S04]  /*3cc90*/  LDL.LU R3, [R1+0x171c] ;  /* 0x00171c0001037983 */ /* 0x000ea80000300800 */
[----:B------:R0:W-:Y:S04]  /*3cca0*/  STS.U16 [R14+UR5+0xd900], R23 ;  /* 0x00d900170e007988 */ /* 0x0001e80008000405 */
[----:B0-----:R-:W2:Y:S04]  /*3ccb0*/  LDL.LU R14, [R1+0x26f0] ;  /* 0x0026f000010e7983 */ /* 0x001ea80000300800 */
        /* <DEDUP_REMOVED lines=2145> */
[----:B------:R-:W3:Y:S02]  /*452d0*/  LDL R5, [R1+0xa88] ;  /* 0x000a880001057983 */ /* 0x000ee40000100800 */
[----:B---3--:R-:W-:-:S02]  /*452e0*/  @!P3 LOP3.LUT R5, R5, R4, RZ, 0x3c, !PT ;  /* 0x000000040505b212 */ /* 0x008fc400078e3cff */
[----:B--2---:R-:W-:Y:S02]  /*452f0*/  PRMT R2, RZ, 0x7610, R2 ;  /* 0x00007610ff027816 */ /* 0x004fe40000000002 */
        /* <DEDUP_REMOVED lines=236> */
[----:B------:R0:W3:Y:S04]  /*461c0*/  @!P3 LDG.E.U16 R7, desc[UR10][R4.64] ;  /* 0x0000000a0407b981 */ /* 0x0000e8000c1e1500 */
[----:B------:R-:W0:Y:S04]  /*461d0*/  LDL R4, [R1+0x91c] ;  /* 0x00091c0001047983 */ /* 0x000e280000100800 */
[----:B------:R-:W0:Y:S01]  /*461e0*/  LDL R5, [R1+0x920] ;  /* 0x0009200001057983 */ /* 0x000e220000100800 */
[----:B--2---:R-:W-:Y:S02]  /*461f0*/  PRMT R2, RZ, 0x7610, R2 ;  /* 0x00007610ff027816 */ /* 0x004fe40000000002 */
        /* <DEDUP_REMOVED lines=9> */
[----:B------:R-:W2:Y:S02]  /*46290*/  LDL R5, [R1+0x918] ;  /* 0x0009180001057983 */ /* 0x000ea40000100800 */
[----:B--2---:R-:W-:-:S02]  /*462a0*/  @!P3 LOP3.LUT R5, R5, R4, RZ, 0x3c, !PT ;  /* 0x000000040505b212 */ /* 0x004fc400078e3cff */
[----:B------:R-:W-:Y:S02]  /*462b0*/  PRMT R2, RZ, 0x7610, R2 ;  /* 0x00007610ff027816 */ /* 0x000fe40000000002 */
[----:B------:R-:W-:-:S04]  /*462c0*/  @!P3 LOP3.LUT R4, R5, R4, RZ, 0x3c, !PT ;  /* 0x000000040504b212 */ /* 0x000fc800078e3cff */
[----:B------:R-:W-:-:S05]  /*462d0*/  @!P3 LOP3.LUT R5, R5, R4, RZ, 0x3c, !PT ;  /* 0x000000040505b212 */ /* 0x000fca00078e3cff */
[----:B------:R-:W2:Y:S04]  /*462e0*/  @!P3 LDG.E.U16 R2, desc[UR10][R4.64] ;  /* 0x0000000a0402b981 */ /* 0x000ea8000c1e1500 */
        /* <DEDUP_REMOVED lines=26> */
[----:B------:R-:W2:Y:S01]  /*46490*/  @!P3 LDG.E.U16 R2, desc[UR10][R4.64] ;  /* 0x0000000a0402b981 */ /* 0x000ea2000c1e1500 */
[----:B------:R-:W-:-:S03]  /*464a0*/  PRMT R6, RZ, 0x7610, R6 ;  /* 0x00007610ff067816 */ /* 0x000fc60000000006 */
[----:B--2---:R0:W-:Y:S04]  /*464b0*/  STL [R1+0x7c], R2 ;  /* 0x00007c0201007387 */ /* 0x0041e80000100800 */
[----:B0-----:R-:W2:Y:S04]  /*464c0*/  LDL.LU R2, [R1+0x22b8] ;  /* 0x0022b80001027983 */ /* 0x001ea80000300800 */
[----:B------:R-:W2:Y:S01]  /*464d0*/  LDL R5, [R1+0x86c] ;  /* 0x00086c0001057983 */ /* 0x000ea20000100800 */
[----:B---3--:R-:W-:Y:S01]  /*464e0*/  @!P3 IMAD.MOV.U32 R4, RZ, RZ, R7 ;  /* 0x000000ffff04b224 */ /* 0x008fe200078e0007 */
[----:B------:R-:W-:-:S02]  /*464f0*/  PRMT R11, RZ, 0x7610, R11 ;  /* 0x00007610ff0b7816 */ /* 0x000fc4000000000b */
[----:B------:R-:W3:Y:S04]  /*46500*/  LDL R7, [R1+0x16bc] ;  /* 0x0016bc0001077983 */ /* 0x000ee80000100800 */
[----:B--2---:R0:W2:Y:S04]  /*46510*/  @!P3 LDG.E.U16 R6, desc[UR10][R4.64] ;  /* 0x0000000a0406b981 */ /* 0x0040a8000c1e1500 */
[----:B------:R-:W0:Y:S04]  /*46520*/  LDL R4, [R1+0x82c] ;  /* 0x00082c0001047983 */ /* 0x000e280000100800 */
[----:B------:R-:W0:Y:S02]  /*46530*/  LDL R5, [R1+0x830] ;  /* 0x0008300001057983 */ /* 0x000e240000100800 */
[----:B0-----:R-:W-:-:S04]  /*46540*/  @!P3 LOP3.LUT R5, R5, R4, RZ, 0x3c, !PT ;  /* 0x000000040505b212 */ /* 0x001fc800078e3cff */
[----:B------:R-:W-:-:S04]  /*46550*/  @!P3 LOP3.LUT R4, R5, R4, RZ, 0x3c, !PT ;  /* 0x000000040504b212 */ /* 0x000fc800078e3cff */
[----:B------:R-:W-:Y:S01]  /*46560*/  @!P3 LOP3.LUT R5, R5, R4, RZ, 0x3c, !PT ;  /* 0x000000040505b212 */ /* 0x000fe200078e3cff */
[----:B--2---:R0:W-:Y:S04]  /*46570*/  STL [R1+0x74], R6 ;  /* 0x0000740601007387 */ /* 0x0041e80000100800 */
[----:B------:R1:W2:Y:S01]  /*46580*/  @!P3 LDG.E.U16 R11, desc[UR10][R4.64] ;  /* 0x0000000a040bb981 */ /* 0x0002a2000c1e1500 */
[----:B------:R-:W-:-:S03]  /*46590*/  PRMT R2, RZ, 0x7610, R2 ;  /* 0x00007610ff027816 */ /* 0x000fc60000000002 */
[----:B0-----:R-:W3:Y:S04]  /*465a0*/  LDL R6, [R1+0x16f8] ;  /* 0x0016f80001067983 */ /* 0x001ee80000100800 */
        /* <DEDUP_REMOVED lines=11> */
[----:B------:R-:W2:Y:S02]  /*46660*/  LDL R5, [R1+0x7b0] ;  /* 0x0007b00001057983 */ /* 0x000ea40000100800 */
[----:B--2---:R-:W-:-:S02]  /*46670*/  @!P3 LOP3.LUT R5, R5, R4, RZ, 0x3c, !PT ;  /* 0x000000040505b212 */ /* 0x004fc400078e3cff */
[----:B---3--:R-:W-:Y:S02]  /*46680*/  PRMT R2, RZ, 0x7610, R2 ;  /* 0x00007610ff027816 */ /* 0x008fe40000000002 */
        /* <DEDUP_REMOVED lines=20> */
[----:B------:R0:W2:Y:S02]  /*467d0*/  @!P3 LDG.E.U16 R2, desc[UR10][R4.64] ;  /* 0x0000000a0402b981 */ /* 0x0000a4000c1e1500 */
[----:B0-----:R-:W-:-:S06]  /*467e0*/  PRMT R4, RZ, 0x7610, R4 ;  /* 0x00007610ff047816 */ /* 0x001fcc0000000004 */
[----:B------:R0:W3:Y:S04]  /*467f0*/  @!P3 LDG.E.U16 R4, desc[UR10][R6.64] ;  /* 0x0000000a0604b981 */ /* 0x0000e8000c1e1500 */
[----:B--2---:R1:W-:Y:S04]  /*46800*/  STL [R1+0x10], R2 ;  /* 0x0000100201007387 */ /* 0x0043e80000100800 */
[----:B-1----:R-:W2:Y:S04]  /*46810*/  LDL.LU R2, [R1+0x22a8] ;  /* 0x0022a80001027983 */ /* 0x002ea80000300800 */
[----:B------:R-:W2:Y:S01]  /*46820*/  LDL R7, [R1+0x16fc] ;  /* 0x0016fc0001077983 */ /* 0x000ea20000100800 */
[----:B------:R-:W-:Y:S01]  /*46830*/  PRMT R5, RZ, 0x7610, R5 ;  /* 0x00007610ff057816 */ /* 0x000fe20000000005 */
[----:B0-----:R-:W-:-:S02]  /*46840*/  @!P3 IMAD.MOV.U32 R6, RZ, RZ, R11 ;  /* 0x000000ffff06b224 */ /* 0x001fc400078e000b */
[----:B------:R-:W3:Y:S04]  /*46850*/  LDL R11, [R1+0x7e8] ;  /* 0x0007e800010b7983 */ /* 0x000ee80000100800 */
[----:B--2---:R0:W2:Y:S04]  /*46860*/  @!P3 LDG.E.U16 R5, desc[UR10][R6.64] ;  /* 0x0000000a0605b981 */ /* 0x0040a8000c1e1500 */
[----:B------:R-:W0:Y:S04]  /*46870*/  LDL R6, [R1+0x8e4] ;  /* 0x0008e40001067983 */ /* 0x000e280000100800 */
[----:B------:R-:W0:Y:S01]  /*46880*/  LDL R7, [R1+0x8e8] ;  /* 0x0008e80001077983 */ /* 0x000e220000100800 */
[----:B------:R-:W-:-:S02]  /*46890*/  PRMT R2, RZ, 0x7610, R2 ;  /* 0x00007610ff027816 */ /* 0x000fc40000000002 */
[----:B0-----:R-:W-:-:S04]  /*468a0*/  @!P3 LOP3.LUT R7, R7, R6, RZ, 0x3c, !PT ;  /* 0x000000060707b212 */ /* 0x001fc800078e3cff */
        /* <DEDUP_REMOVED lines=42> */
[----:B------:R-:W-:-:S03]  /*46b50*/  @!P3 IMAD.MOV.U32 R6, RZ, RZ, R11 ;  /* 0x000000ffff06b224 */ /* 0x000fc600078e000b */
[----:B------:R-:W4:Y:S01]  /*46b60*/  LDL R11, [R1+0x173c] ;  /* 0x00173c00010b7983 */ /* 0x000f220000100800 */
[----:B---3--:R-:W-:-:S06]  /*46b70*/  PRMT R2, RZ, 0x7610, R2 ;  /* 0x00007610ff027816 */ /* 0x008fcc0000000002 */
[----:B--2---:R-:W2:Y:S04]  /*46b80*/  @!P3 LDG.E.U16 R2, desc[UR10][R6.64] ;  /* 0x0000000a0602b981 */ /* 0x004ea8000c1e1500 */
        /* <DEDUP_REMOVED lines=26> */
[----:B------:R-:W2:Y:S01]  /*46d30*/  @!P3 LDG.E.U16 R2, desc[UR10][R6.64] ;  /* 0x0000000a0602b981 */ /* 0x000ea2000c1e1500 */
[----:B------:R-:W-:-:S03]  /*46d40*/  PRMT R9, RZ, 0x7610, R9 ;  /* 0x00007610ff097816 */ /* 0x000fc60000000009 */
[----:B--2---:R0:W-:Y:S04]  /*46d50*/  STL [R1+0xc], R2 ;  /* 0x00000c0201007387 */ /* 0x0041e80000100800 */
[----:B0-----:R-:W2:Y:S04]  /*46d60*/  LDL.LU R2, [R1+0x2288] ;  /* 0x0022880001027983 */ /* 0x001ea80000300800 */
[----:B------:R-:W3:Y:S01]  /*46d70*/  LDL R7, [R1+0x16c4] ;  /* 0x0016c40001077983 */ /* 0x000ee20000100800 */
[----:B------:R-:W-:Y:S01]  /*46d80*/  @!P3 IMAD.MOV.U32 R6, RZ, RZ, R15 ;  /* 0x000000ffff06b224 */ /* 0x000fe200078e000f */
[----:B------:R-:W-:-:S02]  /*46d90*/  PRMT R8, RZ, 0x7610, R8 ;  /* 0x00007610ff087816 */ /* 0x000fc40000000008 */
[----:B------:R-:W2:Y:S04]  /*46da0*/  LDL R15, [R1+0x860] ;  /* 0x00086000010f7983 */ /* 0x000ea80000100800 */
[----:B---3--:R4:W3:Y:S02]  /*46db0*/  @!P3 LDG.E.U16 R9, desc[UR10][R6.64] ;  /* 0x0000000a0609b981 */ /* 0x0088e4000c1e1500 */
[----:B----4-:R-:W-:Y:S02]  /*46dc0*/  @!P3 IMAD.MOV.U32 R6, RZ, RZ, R11 ;  /* 0x000000ffff06b224 */ /* 0x010fe400078e000b */
[----:B------:R-:W-:-:S05]  /*46dd0*/  @!P3 IMAD.MOV.U32 R7, RZ, RZ, R0 ;  /* 0x000000ffff07b224 */ /* 0x000fca00078e0000 */
[----:B------:R0:W4:Y:S04]  /*46de0*/  @!P3 LDG.E.U16 R8, desc[UR10][R6.64] ;  /* 0x0000000a0608b981 */ /* 0x000128000c1e1500 */
[----:B---3--:R1:W-:Y:S04]  /*46df0*/  STL [R1+0x224c], R9 ;  /* 0x00224c0901007387 */ /* 0x0083e80000100800 */
[----:B------:R-:W3:Y:S04]  /*46e00*/  LDL R11, [R1+0x820] ;  /* 0x00082000010b7983 */ /* 0x000ee80000100800 */
[----:B-1----:R-:W3:Y:S04]  /*46e10*/  LDL R9, [R1+0x7e0] ;  /* 0x0007e00001097983 */ /* 0x002ee80000100800 */
[----:B------:R-:W-:Y:S04]  /*46e20*/  STL [R1+0x17c8], R0 ;  /* 0x0017c80001007387 */ /* 0x000fe80000100800 */
[----:B------:R-:W0:Y:S04]  /*46e30*/  LDL R6, [R1+0x8d4] ;  /* 0x0008d40001067983 */ /* 0x000e280000100800 */
[----:B------:R-:W0:Y:S01]  /*46e40*/  LDL R7, [R1+0x8d8] ;  /* 0x0008d80001077983 */ /* 0x000e220000100800 */
[----:B--2---:R-:W-:-:S02]  /*46e50*/  PRMT R2, RZ, 0x7610, R2 ;  /* 0x00007610ff027816 */ /* 0x004fc40000000002 */
[----:B0-----:R-:W-:-:S04]  /*46e60*/  @!P3 LOP3.LUT R7, R7, R6, RZ, 0x3c, !PT ;  /* 0x000000060707b212 */ /* 0x001fc800078e3cff */
[----:B------:R-:W-:-:S04]  /*46e70*/  @!P3 LOP3.LUT R6, R7, R6, RZ, 0x3c, !PT ;  /* 0x000000060706b212 */ /* 0x000fc800078e3cff */
[----:B------:R-:W-:-:S05]  /*46e80*/  @!P3 LOP3.LUT R7, R7, R6, RZ, 0x3c, !PT ;  /* 0x000000060707b212 */ /* 0x000fca00078e3cff */
[----:B------:R-:W2:Y:S04]  /*46e90*/  @!P3 LDG.E.U16 R2, desc[UR10][R6.64] ;  /* 0x0000000a0602b981 */ /* 0x000ea8000c1e1500 */
[----:B----4-:R-:W-:Y:S04]  /*46ea0*/  STL [R1+0x2250], R8 ;  /* 0x0022500801007387 */ /* 0x010fe80000100800 */
[----:B--2---:R0:W-:Y:S04]  /*46eb0*/  STL [R1+0x5c], R2 ;  /* 0x00005c0201007387 */ /* 0x0041e80000100800 */
[----:B0-----:R-:W2:Y:S04]  /*46ec0*/  LDL.LU R2, [R1+0x2284] ;  /* 0x0022840001027983 */ /* 0x001ea80000300800 */
[----:B------:R-:W4:Y:S04]  /*46ed0*/  LDL R6, [R1+0x89c] ;  /* 0x00089c0001067983 */ /* 0x000f280000100800 */
[----:B------:R-:W4:Y:S02]  /*46ee0*/  LDL R7, [R1+0x8a0] ;  /* 0x0008a00001077983 */ /* 0x000f240000100800 */
[----:B----4-:R-:W-:-:S02]  /*46ef0*/  @!P3 LOP3.LUT R7, R7, R6, RZ, 0x3c, !PT ;  /* 0x000000060707b212 */ /* 0x010fc400078e3cff */
[----:B--2---:R-:W-:Y:S02]  /*46f00*/  PRMT R2, RZ, 0x7610, R2 ;  /* 0x00007610ff027816 */ /* 0x004fe40000000002 */
[----:B------:R-:W-:-:S04]  /*46f10*/  @!P3 LOP3.LUT R6, R7, R6, RZ, 0x3c, !PT ;  /* 0x000000060706b212 */ /* 0x000fc800078e3cff */
[----:B------:R-:W-:-:S05]  /*46f20*/  @!P3 LOP3.LUT R7, R7, R6, RZ, 0x3c, !PT ;  /* 0x000000060707b212 */ /* 0x000fca00078e3cff */
[----:B------:R-:W2:Y:S01]  /*46f30*/  @!P3 LDG.E.U16 R2, desc[UR10][R6.64] ;  /* 0x0000000a0602b981 */ /* 0x000ea2000c1e1500 */
[----:B------:R-:W-:-:S03]  /*46f40*/  PRMT R13, RZ, 0x7610, R13 ;  /* 0x00007610ff0d7816 */ /* 0x000fc6000000000d */
[----:B--2---:R0:W-:Y:S04]  /*46f50*/  STL [R1+0x58], R2 ;  /* 0x0000580201007387 */ /* 0x0041e80000100800 */
[----:B0-----:R-:W2:Y:S04]  /*46f60*/  LDL.LU R2, [R1+0x2280] ;  /* 0x0022800001027983 */ /* 0x001ea80000300800 */
[----:B------:R-:W4:Y:S01]  /*46f70*/  LDL R7, [R1+0x85c] ;  /* 0x00085c0001077983 */ /* 0x000f220000100800 */
[----:B------:R-:W-:Y:S01]  /*46f80*/  @!P3 IMAD.MOV.U32 R6, RZ, RZ, R15 ;  /* 0x000000ffff06b224 */ /* 0x000fe200078e000f */
[----:B------:R-:W-:-:S02]  /*46f90*/  PRMT R10, RZ, 0x7610, R10 ;  /* 0x00007610ff0a7816 */ /* 0x000fc4000000000a */
[----:B------:R-:W2:Y:S04]  /*46fa0*/  LDL R15, [R1+0x168c] ;  /* 0x00168c00010f7983 */ /* 0x000ea80000100800 */
[----:B----4-:R3:W4:Y:S04]  /*46fb0*/  @!P3 LDG.E.U16 R13, desc[UR10][R6.64] ;  /* 0x0000000a060db981 */ /* 0x010728000c1e1500 */
[----:B------:R-:W2:Y:S01]  /*46fc0*/  LDL R7, [R1+0x81c] ;  /* 0x00081c0001077983 */ /* 0x000ea20000100800 */
[----:B---3--:R-:W-:-:S03]  /*46fd0*/  @!P3 IMAD.MOV.U32 R6, RZ, RZ, R11 ;  /* 0x000000ffff06b224 */ /* 0x008fc600078e000b */
[----:B----4-:R0:W-:Y:S01]  /*46fe0*/  STL [R1+0x54], R13 ;  /* 0x0000540d01007387 */ /* 0x0101e20000100800 */
[----:B------:R-:W-:-:S03]  /*46ff0*/  PRMT R0, RZ, 0x7610, R0 ;  /* 0x00007610ff007816 */ /* 0x000fc60000000000 */
[----:B------:R-:W3:Y:S04]  /*47000*/  LDL R11, [R1+0x16cc] ;  /* 0x0016cc00010b7983 */ /* 0x000ee80000100800 */
[----:B--2---:R1:W2:Y:S04]  /*47010*/  @!P3 LDG.E.U16 R10, desc[UR10][R6.64] ;  /* 0x0000000a060ab981 */ /* 0x0042a8000c1e1500 */
[----:B0-----:R-:W4:Y:S04]  /*47020*/  LDL R13, [R1+0x16c8] ;  /* 0x0016c800010d7983 */ /* 0x001f280000100800 */
[----:B------:R-:W3:Y:S01]  /*47030*/  LDL R7, [R1+0x7dc] ;  /* 0x0007dc0001077983 */ /* 0x000ee20000100800 */
[----:B-1----:R-:W-:-:S03]  /*47040*/  @!P3 IMAD.MOV.U32 R6, RZ, RZ, R9 ;  /* 0x000000ffff06b224 */ /* 0x002fc600078e0009 */
[----:B--2---:R0:W-:Y:S01]  /*47050*/  STL [R1+0x50], R10 ;  /* 0x0000500a01007387 */ /* 0x0041e20000100800 */
[----:B------:R-:W-:-:S03]  /*47060*/  PRMT R2, RZ, 0x7610, R2 ;  /* 0x00007610ff027816 */ /* 0x000fc60000000002 */
[----:B------:R-:W2:Y:S04]  /*47070*/  LDL R9, [R1+0x170c] ;  /* 0x00170c0001097983 */ /* 0x000ea80000100800 */
[----:B---3--:R1:W3:Y:S04]  /*47080*/  @!P3 LDG.E.U16 R0, desc[UR10][R6.64] ;  /* 0x0000000a0600b981 */ /* 0x0082e8000c1e1500 */
[----:B0-----:R-:W2:Y:S04]  /*47090*/  LDL R10, [R1+0x1708] ;  /* 0x00170800010a7983 */ /* 0x001ea80000100800 */
[----:B------:R-:W1:Y:S04]  /*470a0*/  LDL R6, [R1+0x79c] ;  /* 0x00079c0001067983 */ /* 0x000e680000100800 */
[----:B------:R-:W1:Y:S02]  /*470b0*/  LDL R7, [R1+0x7a0] ;  /* 0x0007a00001077983 */ /* 0x000e640000100800 */
[----:B-1----:R-:W-:-:S04]  /*470c0*/  @!P3 LOP3.LUT R7, R7, R6, RZ, 0x3c, !PT ;  /* 0x000000060707b212 */ /* 0x002fc800078e3cff */
        /* <DEDUP_REMOVED lines=10> */
[-C--:B--2---:R-:W-:Y:S02]  /*47170*/  @!P3 LOP3.LUT R7, R7, R6.reuse, RZ, 0x3c, !PT ;  /* 0x000000060707b212 */ /* 0x084fe400078e3cff */
[----:B------:R-:W-:Y:S02]  /*47180*/  PRMT R2, RZ, 0x7610, R2 ;  /* 0x00007610ff027816 */ /* 0x000fe40000000002 */
[----:B------:R-:W-:-:S04]  /*47190*/  @!P3 LOP3.LUT R6, R7, R6, RZ, 0x3c, !PT ;  /* 0x000000060706b212 */ /* 0x000fc800078e3cff */
[----:B------:R-:W-:-:S05]  /*471a0*/  @!P3 LOP3.LUT R7, R7, R6, RZ, 0x3c, !PT ;  /* 0x000000060707b212 */ /* 0x000fca00078e3cff */
[----:B------:R4:W2:Y:S02]  /*471b0*/  @!P3 LDG.E.U16 R2, desc[UR10][R6.64] ;  /* 0x0000000a0602b981 */ /* 0x0008a4000c1e1500 */
[----:B----4-:R-:W-:Y:S02]  /*471c0*/  @!P3 IMAD.MOV.U32 R6, RZ, RZ, R13 ;  /* 0x000000ffff06b224 */ /* 0x010fe400078e000d */
[----:B------:R-:W-:-:S05]  /*471d0*/  @!P3 IMAD.MOV.U32 R7, RZ, RZ, R15 ;  /* 0x000000ffff07b224 */ /* 0x000fca00078e000f */
[----:B------:R0:W4:Y:S02]  /*471e0*/  @!P3 LDG.E.U16 R18, desc[UR10][R6.64] ;  /* 0x0000000a0612b981 */ /* 0x000124000c1e1500 */
[----:B0-----:R-:W-:-:S06]  /*471f0*/  PRMT R7, RZ, 0x7610, R7 ;  /* 0x00007610ff077816 */ /* 0x001fcc0000000007 */
[----:B------:R3:W4:Y:S01]  /*47200*/  @!P3 LDG.E.U16 R7, desc[UR10][R10.64] ;  /* 0x0000000a0a07b981 */ /* 0x000722000c1e1500 */
[----:B------:R-:W-:Y:S01]  /*47210*/  PRMT R6, RZ, 0x7610, R6 ;  /* 0x00007610ff067816 */ /* 0x000fe20000000006 */
[----:B---3--:R-:W-:Y:S02]  /*47220*/  @!P3 IMAD.MOV.U32 R10, RZ, RZ, R0 ;  /* 0x000000ffff0ab224 */ /* 0x008fe400078e0000 */
[----:B------:R-:W-:-:S05]  /*47230*/  @!P3 IMAD.MOV.U32 R11, RZ, RZ, R9 ;  /* 0x000000ffff0bb224 */ /* 0x000fca00078e0009 */
[----:B------:R0:W3:Y:S04]  /*47240*/  @!P3 LDG.E.U16 R6, desc[UR10][R10.64] ;  /* 0x0000000a0a06b981 */ /* 0x0000e8000c1e1500 */
[----:B--2---:R1:W-:Y:S04]  /*47250*/  STL [R1+0x18], R2 ;  /* 0x0000180201007387 */ /* 0x0043e80000100800 */
[----:B-1----:R-:W2:Y:S04]  /*47260*/  LDL.LU R2, [R1+0x2278] ;  /* 0x0022780001027983 */ /* 0x002ea80000300800 */
[----:B----4-:R-:W-:Y:S04]  /*47270*/  STL [R1+0x2238], R18 ;  /* 0x0022381201007387 */ /* 0x010fe80000100800 */
[----:B------:R-:W4:Y:S04]  /*47280*/  LDL R15, [R1+0x854] ;  /* 0x00085400010f7983 */ /* 0x000f280000100800 */
[----:B------:R-:W3:Y:S04]  /*47290*/  LDL R13, [R1+0x858] ;  /* 0x00085800010d7983 */ /* 0x000ee80000100800 */
[----:B------:R-:W-:Y:S04]  /*472a0*/  STL [R1+0x223c], R7 ;  /* 0x00223c0701007387 */ /* 0x000fe80000100800 */
[----:B------:R-:W3:Y:S04]  /*472b0*/  LDL R9, [R1+0x818] ;  /* 0x0008180001097983 */ /* 0x000ee80000100800 */
[----:B------:R-:W3:Y:S04]  /*472c0*/  LDL.LU R0, [R1+0x1734] ;  /* 0x0017340001007983 */ /* 0x000ee80000300800 */
[----:B------:R-:W0:Y:S04]  /*472d0*/  LDL R10, [R1+0x8cc] ;  /* 0x0008cc00010a7983 */ /* 0x000e280000100800 */
[----:B------:R-:W0:Y:S01]  /*472e0*/  LDL R11, [R1+0x8d0] ;  /* 0x0008d000010b7983 */ /* 0x000e220000100800 */
[----:B--2---:R-:W-:-:S02]  /*472f0*/  PRMT R2, RZ, 0x7610, R2 ;  /* 0x00007610ff027816 */ /* 0x004fc40000000002 */
[----:B0-----:R-:W-:-:S04]  /*47300*/  @!P3 LOP3.LUT R11, R11, R10, RZ, 0x3c, !PT ;  /* 0x0000000a0b0bb212 */ /* 0x001fc800078e3cff */
[----:B------:R-:W-:-:S04]  /*47310*/  @!P3 LOP3.LUT R10, R11, R10, RZ, 0x3c, !PT ;  /* 0x0000000a0b0ab212 */ /* 0x000fc800078e3cff */
[----:B------:R-:W-:-:S05]  /*47320*/  @!P3 LOP3.LUT R11, R11, R10, RZ, 0x3c, !PT ;  /* 0x0000000a0b0bb212 */ /* 0x000fca00078e3cff */
[----:B------:R-:W2:Y:S04]  /*47330*/  @!P3 LDG.E.U16 R2, desc[UR10][R10.64] ;  /* 0x0000000a0a02b981 */ /* 0x000ea8000c1e1500 */
[----:B---3--:R-:W-:Y:S04]  /*47340*/  STL [R1+0x2240], R6 ;  /* 0x0022400601007387 */ /* 0x008fe80000100800 */
        /* <DEDUP_REMOVED lines=17> */
[----:B------:R0:W3:Y:S01]  /*47460*/  @!P3 LDG.E.U16 R18, desc[UR10][R10.64] ;  /* 0x0000000a0a12b981 */ /* 0x0000e2000c1e1500 */
[----:B------:R-:W-:Y:S01]  /*47470*/  PRMT R12, RZ, 0x7610, R12 ;  /* 0x00007610ff0c7816 */ /* 0x000fe2000000000c */
[----:B0-----:R-:W-:Y:S02]  /*47480*/  @!P3 IMAD.MOV.U32 R10, RZ, RZ, R13 ;  /* 0x000000ffff0ab224 */ /* 0x001fe400078e000d */
[----:B----4-:R-:W-:-:S05]  /*47490*/  @!P3 IMAD.MOV.U32 R11, RZ, RZ, R15 ;  /* 0x000000ffff0bb224 */ /* 0x010fca00078e000f */
[----:B------:R0:W4:Y:S04]  /*474a0*/  @!P3 LDG.E.U16 R12, desc[UR10][R10.64] ;  /* 0x0000000a0a0cb981 */ /* 0x000128000c1e1500 */
[----:B---3--:R1:W-:Y:S04]  /*474b0*/  STL [R1+0x2c], R18 ;  /* 0x00002c1201007387 */ /* 0x0083e80000100800 */
[----:B------:R-:W3:Y:S01]  /*474c0*/  LDL R11, [R1+0x814] ;  /* 0x00081400010b7983 */ /* 0x000ee20000100800 */
[----:B------:R-:W-:Y:S01]  /*474d0*/  PRMT R8, RZ, 0x7610, R8 ;  /* 0x00007610ff087816 */ /* 0x000fe20000000008 */
[----:B0-----:R-:W-:-:S02]  /*474e0*/  @!P3 IMAD.MOV.U32 R10, RZ, RZ, R9 ;  /* 0x000000ffff0ab224 */ /* 0x001fc400078e0009 */
[----:B------:R-:W3:Y:S04]  /*474f0*/  LDL R15, [R1+0x1690] ;  /* 0x00169000010f7983 */ /* 0x000ee80000100800 */
[----:B------:R-:W3:Y:S04]  /*47500*/  LDL R13, [R1+0x1694] ;  /* 0x00169400010d7983 */ /* 0x000ee80000100800 */
[----:B-1----:R-:W3:Y:S04]  /*47510*/  LDL R18, [R1+0x76c] ;  /* 0x00076c0001127983 */ /* 0x002ee80000100800 */
[----:B----4-:R0:W-:Y:S01]  /*47520*/  STL [R1+0x28], R12 ;  /* 0x0000280c01007387 */ /* 0x0101e20000100800 */
[----:B--2---:R-:W-:-:S03]  /*47530*/  PRMT R2, RZ, 0x7610, R2 ;  /* 0x00007610ff027816 */ /* 0x004fc60000000002 */
[----:B------:R-:W2:Y:S04]  /*47540*/  LDL R9, [R1+0x16d4] ;  /* 0x0016d40001097983 */ /* 0x000ea80000100800 */
[----:B0-----:R-:W4:Y:S04]  /*47550*/  LDL R12, [R1+0x16d0] ;  /* 0x0016d000010c7983 */ /* 0x001f280000100800 */
[----:B---3--:R0:W3:Y:S04]  /*47560*/  @!P3 LDG.E.U16 R8, desc[UR10][R10.64] ;  /* 0x0000000a0a08b981 */ /* 0x0080e8000c1e1500 */
[----:B------:R-:W0:Y:S04]  /*47570*/  LDL R10, [R1+0x7d4] ;  /* 0x0007d400010a7983 */ /* 0x000e280000100800 */
[----:B------:R-:W0:Y:S02]  /*47580*/  LDL R11, [R1+0x7d8] ;  /* 0x0007d800010b7983 */ /* 0x000e240000100800 */
        /* <DEDUP_REMOVED lines=11> */
[----:B------:R-:W-:Y:S02]  /*47640*/  PRMT R14, RZ, 0x7610, R14 ;  /* 0x00007610ff0e7816 */ /* 0x000fe4000000000e */
[----:B------:R-:W-:Y:S02]  /*47650*/  PRMT R16, RZ, 0x7610, R16 ;  /* 0x00007610ff107816 */ /* 0x000fe40000000010 */
[----:B--2---:R-:W-:-:S04]  /*47660*/  @!P3 LOP3.LUT R11, R11, R10, RZ, 0x3c, !PT ;  /* 0x0000000a0b0bb212 */ /* 0x004fc800078e3cff */
[----:B------:R-:W-:-:S04]  /*47670*/  @!P3 LOP3.LUT R10, R11, R10, RZ, 0x3c, !PT ;  /* 0x0000000a0b0ab212 */ /* 0x000fc800078e3cff */
[----:B------:R-:W-:-:S05]  /*47680*/  @!P3 LOP3.LUT R11, R11, R10, RZ, 0x3c, !PT ;  /* 0x0000000a0b0bb212 */ /* 0x000fca00078e3cff */
[----:B------:R0:W2:Y:S02]  /*47690*/  @!P3 LDG.E.U16 R7, desc[UR10][R10.64] ;  /* 0x0000000a0a07b981 */ /* 0x0000a4000c1e1500 */
[----:B0-----:R-:W-:Y:S02]  /*476a0*/  @!P3 IMAD.MOV.U32 R10, RZ, RZ, R15 ;  /* 0x000000ffff0ab224 */ /* 0x001fe400078e000f */
[----:B------:R-:W-:-:S05]  /*476b0*/  @!P3 IMAD.MOV.U32 R11, RZ, RZ, R18 ;  /* 0x000000ffff0bb224 */ /* 0x000fca00078e0012 */
[----:B------:R4:W2:Y:S02]  /*476c0*/  @!P3 LDG.E.U16 R14, desc[UR10][R10.64] ;  /* 0x0000000a0a0eb981 */ /* 0x0008a4000c1e1500 */
[----:B----4-:R-:W-:Y:S02]  /*476d0*/  @!P3 IMAD.MOV.U32 R10, RZ, RZ, R12 ;  /* 0x000000ffff0ab224 */ /* 0x010fe400078e000c */
[----:B------:R-:W-:Y:S02]  /*476e0*/  @!P3 IMAD.MOV.U32 R11, RZ, RZ, R13 ;  /* 0x000000ffff0bb224 */ /* 0x000fe400078e000d */
[----:B---3--:R-:W-:Y:S02]  /*476f0*/  @!P3 IMAD.MOV.U32 R12, RZ, RZ, R8 ;  /* 0x000000ffff0cb224 */ /* 0x008fe400078e0008 */
[----:B------:R-:W-:Y:S01]  /*47700*/  @!P3 IMAD.MOV.U32 R13, RZ, RZ, R9 ;  /* 0x000000ffff0db224 */ /* 0x000fe200078e0009 */
[----:B------:R0:W3:Y:S02]  /*47710*/  @!P3 LDG.E.U16 R16, desc[UR10][R10.64] ;  /* 0x0000000a0a10b981 */ /* 0x0000e4000c1e1500 */
[----:B0-----:R-:W-:-:S06]  /*47720*/  PRMT R10, RZ, 0x7610, R10 ;  /* 0x00007610ff0a7816 */ /* 0x001fcc000000000a */
[----:B------:R-:W4:Y:S04]  /*47730*/  @!P3 LDG.E.U16 R10, desc[UR10][R12.64] ;  /* 0x0000000a0c0ab981 */ /* 0x000f28000c1e1500 */
[----:B--2---:R0:W-:Y:S04]  /*47740*/  STL [R1+0x1c], R7 ;  /* 0x00001c0701007387 */ /* 0x0041e80000100800 */
[----:B------:R-:W2:Y:S04]  /*47750*/  LDL R18, [R1+0x890] ;  /* 0x0008900001127983 */ /* 0x000ea80000100800 */
[----:B0-----:R-:W2:Y:S04]  /*47760*/  LDL R7, [R1+0x1714] ;  /* 0x0017140001077983 */ /* 0x001ea80000100800 */
[----:B---3--:R0:W-:Y:S04]  /*47770*/  STL [R1+0x221c], R16 ;  /* 0x00221c1001007387 */ /* 0x0081e80000100800 */
[----:B------:R-:W3:Y:S04]  /*47780*/  LDL R9, [R1+0x884] ;  /* 0x0008840001097983 */ /* 0x000ee80000100800 */
[----:B------:R-:W3:Y:S04]  /*47790*/  LDL R8, [R1+0x888] ;  /* 0x0008880001087983 */ /* 0x000ee80000100800 */
[----:B----4-:R1:W-:Y:S01]  /*477a0*/  STL [R1+0x2218], R10 ;  /* 0x0022180a01007387 */ /* 0x0103e20000100800 */
[----:B------:R-:W-:Y:S01]  /*477b0*/  PRMT R11, RZ, 0x7610, R11 ;  /* 0x00007610ff0b7816 */ /* 0x000fe2000000000b */
[----:B------:R-:W-:Y:S01]  /*477c0*/  @!P3 IMAD.MOV.U32 R12, RZ, RZ, R0 ;  /* 0x000000ffff0cb224 */ /* 0x000fe200078e0000 */
[----:B------:R-:W-:Y:S01]  /*477d0*/  PRMT R6, RZ, 0x7610, R6 ;  /* 0x00007610ff067816 */ /* 0x000fe20000000006 */
[----:B0-----:R-:W4:Y:S04]  /*477e0*/  LDL R16, [R1+0x84c] ;  /* 0x00084c0001107983 */ /* 0x001f280000100800 */
[----:B------:R-:W3:Y:S04]  /*477f0*/  LDL R15, [R1+0x850] ;  /* 0x00085000010f7983 */ /* 0x000ee80000100800 */
[----:B-1----:R-:W3:Y:S01]  /*47800*/  LDL R10, [R1+0x88c] ;  /* 0x00088c00010a7983 */ /* 0x002ee20000100800 */
[----:B--2---:R-:W-:-:S05]  /*47810*/  @!P3 IMAD.MOV.U32 R13, RZ, RZ, R7 ;  /* 0x000000ffff0db224 */ /* 0x004fca00078e0007 */
[----:B------:R0:W2:Y:S02]  /*47820*/  @!P3 LDG.E.U16 R11, desc[UR10][R12.64] ;  /* 0x0000000a0c0bb981 */ /* 0x0000a4000c1e1500 */
[----:B0-----:R-:W-:Y:S02]  /*47830*/  @!P3 IMAD.MOV.U32 R12, RZ, RZ, R18 ;  /* 0x000000ffff0cb224 */ /* 0x001fe400078e0012 */
[----:B---3--:R-:W-:-:S05]  /*47840*/  @!P3 IMAD.MOV.U32 R13, RZ, RZ, R10 ;  /* 0x000000ffff0db224 */ /* 0x008fca00078e000a */
[----:B------:R0:W3:Y:S01]  /*47850*/  @!P3 LDG.E.U16 R6, desc[UR10][R12.64] ;  /* 0x0000000a0c06b981 */ /* 0x0000e2000c1e1500 */
[----:B------:R-:W-:-:S03]  /*47860*/  PRMT R2, RZ, 0x7610, R2 ;  /* 0x00007610ff027816 */ /* 0x000fc60000000002 */
[----:B------:R1:W-:Y:S04]  /*47870*/  STL [R1+0x14], R14 ;  /* 0x0000140e01007387 */ /* 0x0003e80000100800 */
[----:B------:R-:W3:Y:S01]  /*47880*/  LDL R7, [R1+0x848] ;  /* 0x0008480001077983 */ /* 0x000ee20000100800 */
[----:B0-----:R-:W-:Y:S02]  /*47890*/  @!P3 IMAD.MOV.U32 R12, RZ, RZ, R8 ;  /* 0x000000ffff0cb224 */ /* 0x001fe400078e0008 */
[----:B------:R-:W-:Y:S01]  /*478a0*/  @!P3 IMAD.MOV.U32 R13, RZ, RZ, R9 ;  /* 0x000000ffff0db224 */ /* 0x000fe200078e0009 */
[----:B-1----:R-:W3:Y:S04]  /*478b0*/  LDL R14, [R1+0x844] ;  /* 0x00084400010e7983 */ /* 0x002ee80000100800 */
[----:B------:R0:W-:Y:S04]  /*478c0*/  STL [R1+0x17cc], R0 ;  /* 0x0017cc0001007387 */ /* 0x0001e80000100800 */
[----:B------:R1:W3:Y:S01]  /*478d0*/  @!P3 LDG.E.U16 R2, desc[UR10][R12.64] ;  /* 0x0000000a0c02b981 */ /* 0x0002e2000c1e1500 */
[----:B0-----:R-:W-:Y:S01]  /*478e0*/  PRMT R0, RZ, 0x7610, R0 ;  /* 0x00007610ff007816 */ /* 0x001fe20000000000 */
[----:B-1----:R-:W-:-:S02]  /*478f0*/  @!P3 IMAD.MOV.U32 R12, RZ, RZ, R15 ;  /* 0x000000ffff0cb224 */ /* 0x002fc400078e000f */
[----:B----4-:R-:W-:-:S05]  /*47900*/  @!P3 IMAD.MOV.U32 R13, RZ, RZ, R16 ;  /* 0x000000ffff0db224 */ /* 0x010fca00078e0010 */
[----:B------:R0:W4:Y:S04]  /*47910*/  @!P3 LDG.E.U16 R0, desc[UR10][R12.64] ;  /* 0x0000000a0c00b981 */ /* 0x000128000c1e1500 */
[----:B--2---:R-:W-:Y:S04]  /*47920*/  STL [R1+0x2220], R11 ;  /* 0x0022200b01007387 */ /* 0x004fe80000100800 */
[----:B------:R-:W2:Y:S04]  /*47930*/  LDL R10, [R1+0x80c] ;  /* 0x00080c00010a7983 */ /* 0x000ea80000100800 */
[----:B---3--:R1:W-:Y:S04]  /*47940*/  STL [R1+0x8], R6 ;  /* 0x0000080601007387 */ /* 0x0083e80000100800 */
[----:B------:R-:W3:Y:S04]  /*47950*/  LDL R9, [R1+0x7cc] ;  /* 0x0007cc0001097983 */ /* 0x000ee80000100800 */
[----:B------:R-:W3:Y:S04]  /*47960*/  LDL R8, [R1+0x7d0] ;  /* 0x0007d00001087983 */ /* 0x000ee80000100800 */
[----:B-1----:R-:W3:Y:S01]  /*47970*/  LDL R6, [R1+0x810] ;  /* 0x0008100001067983 */ /* 0x002ee20000100800 */
[----:B------:R-:W-:Y:S01]  /*47980*/  PRMT R28, RZ, 0x7610, R28 ;  /* 0x00007610ff1c7816 */ /* 0x000fe2000000001c */
[----:B0-----:R-:W-:-:S02]  /*47990*/  @!P3 IMAD.MOV.U32 R12, RZ, RZ, R7 ;  /* 0x000000ffff0cb224 */ /* 0x001fc400078e0007 */
[----:B------:R-:W-:Y:S01]  /*479a0*/  @!P3 IMAD.MOV.U32 R13, RZ, RZ, R14 ;  /* 0x000000ffff0db224 */ /* 0x000fe200078e000e */
[----:B------:R-:W-:Y:S01]  /*479b0*/  PRMT R26, RZ, 0x7610, R26 ;  /* 0x00007610ff1a7816 */ /* 0x000fe2000000001a */
[----:B------:R0:W-:Y:S04]  /*479c0*/  STL [R1+0x21c8], R2 ;  /* 0x0021c80201007387 */ /* 0x0001e80000100800 */
[----:B------:R2:W3:Y:S04]  /*479d0*/  @!P3 LDG.E.U16 R28, desc[UR10][R12.64] ;  /* 0x0000000a0c1cb981 */ /* 0x0004e8000c1e1500 */
[----:B----4-:R1:W-:Y:S04]  /*479e0*/  STL [R1+0x21f0], R0 ;  /* 0x0021f00001007387 */ /* 0x0103e80000100800 */
[----:B------:R-:W4:Y:S04]  /*479f0*/  LDL R11, [R1+0x78c] ;  /* 0x00078c00010b7983 */ /* 0x000f280000100800 */
[----:B------:R-:W4:Y:S01]  /*47a00*/  LDL R7, [R1+0x790] ;  /* 0x0007900001077983 */ /* 0x000f220000100800 */
[----:B--2---:R-:W-:-:S02]  /*47a10*/  @!P3 IMAD.MOV.U32 R13, RZ, RZ, R10 ;  /* 0x000000ffff0db224 */ /* 0x004fc400078e000a */
[----:B---3--:R-:W-:-:S05]  /*47a20*/  @!P3 IMAD.MOV.U32 R12, RZ, RZ, R6 ;  /* 0x000000ffff0cb224 */ /* 0x008fca00078e0006 */
[----:B------:R2:W3:Y:S01]  /*47a30*/  @!P3 LDG.E.U16 R26, desc[UR10][R12.64] ;  /* 0x0000000a0c1ab981 */ /* 0x0004e2000c1e1500 */
[----:B------:R-:W-:Y:S01]  /*47a40*/  PRMT R24, RZ, 0x7610, R24 ;  /* 0x00007610ff187816 */ /* 0x000fe20000000018 */
[----:B--2---:R-:W-:Y:S02]  /*47a50*/  @!P3 IMAD.MOV.U32 R12, RZ, RZ, R8 ;  /* 0x000000ffff0cb224 */ /* 0x004fe400078e0008 */
[----:B------:R-:W-:-:S05]  /*47a60*/  @!P3 IMAD.MOV.U32 R13, RZ, RZ, R9 ;  /* 0x000000ffff0db224 */ /* 0x000fca00078e0009 */
[----:B------:R4:W2:Y:S04]  /*47a70*/  @!P3 LDG.E.U16 R24, desc[UR10][R12.64] ;  /* 0x0000000a0c18b981 */ /* 0x0008a8000c1e1500 */
[----:B------:R-:W-:Y:S04]  /*47a80*/  STL [R1+0x21cc], R28 ;  /* 0x0021cc1c01007387 */ /* 0x000fe80000100800 */
[----:B------:R-:W2:Y:S04]  /*47a90*/  LDL R6, [R1+0x768] ;  /* 0x0007680001067983 */ /* 0x000ea80000100800 */
[----:B0-----:R-:W2:Y:S01]  /*47aa0*/  LDL R2, [R1+0x1698] ;  /* 0x0016980001027983 */ /* 0x001ea20000100800 */
[----:B------:R-:W-:Y:S01]  /*47ab0*/  PRMT R22, RZ, 0x7610, R22 ;  /* 0x00007610ff167816 */ /* 0x000fe20000000016 */
[----:B----4-:R-:W-:-:S02]  /*47ac0*/  @!P3 IMAD.MOV.U32 R12, RZ, RZ, R7 ;  /* 0x000000ffff0cb224 */ /* 0x010fc400078e0007 */
[----:B------:R-:W-:-:S05]  /*47ad0*/  @!P3 IMAD.MOV.U32 R13, RZ, RZ, R11 ;  /* 0x000000ffff0db224 */ /* 0x000fca00078e000b */
[----:B------:R0:W4:Y:S04]  /*47ae0*/  @!P3 LDG.E.U16 R22, desc[UR10][R12.64] ;  /* 0x0000000a0c16b981 */ /* 0x000128000c1e1500 */
[----:B---3--:R-:W-:Y:S04]  /*47af0*/  STL [R1+0x21f4], R26 ;  /* 0x0021f41a01007387 */ /* 0x008fe80000100800 */
[----:B------:R-:W3:Y:S04]  /*47b00*/  LDL R10, [R1+0x169c] ;  /* 0x00169c00010a7983 */ /* 0x000ee80000100800 */
[----:B------:R-:W3:Y:S04]  /*47b10*/  LDL R9, [R1+0x16d8] ;  /* 0x0016d80001097983 */ /* 0x000ee80000100800 */
[----:B------:R-:W3:Y:S04]  /*47b20*/  LDL R8, [R1+0x16dc] ;  /* 0x0016dc0001087983 */ /* 0x000ee80000100800 */
[----:B-1----:R-:W3:Y:S01]  /*47b30*/  LDL R0, [R1+0x1718] ;  /* 0x0017180001007983 */ /* 0x002ee20000100800 */
[----:B------:R-:W-:-:S03]  /*47b40*/  PRMT R20, RZ, 0x7610, R20 ;  /* 0x00007610ff147816 */ /* 0x000fc60000000014 */
[----:B--2---:R-:W-:Y:S04]  /*47b50*/  STL [R1+0x21f8], R24 ;  /* 0x0021f81801007387 */ /* 0x004fe80000100800 */
[----:B------:R-:W2:Y:S01]  /*47b60*/  LDL R7, [R1+0x1730] ;  /* 0x0017300001077983 */ /* 0x000ea20000100800 */
[----:B0-----:R-:W-:Y:S02]  /*47b70*/  @!P3 IMAD.MOV.U32 R12, RZ, RZ, R2 ;  /* 0x000000ffff0cb224 */ /* 0x001fe400078e0002 */
[----:B------:R-:W-:-:S05]  /*47b80*/  @!P3 IMAD.MOV.U32 R13, RZ, RZ, R6 ;  /* 0x000000ffff0db224 */ /* 0x000fca00078e0006 */
[----:B------:R0:W2:Y:S04]  /*47b90*/  @!P3 LDG.E.U16 R20, desc[UR10][R12.64] ;  /* 0x0000000a0c14b981 */ /* 0x0000a8000c1e1500 */
[----:B----4-:R-:W-:Y:S04]  /*47ba0*/  STL [R1+0x21fc], R22 ;  /* 0x0021fc1601007387 */ /* 0x010fe80000100800 */
[----:B------:R-:W4:Y:S01]  /*47bb0*/  LDL R6, [R1+0x804] ;  /* 0x0008040001067983 */ /* 0x000f220000100800 */
[----:B0-----:R-:W-:-:S03]  /*47bc0*/  PRMT R12, RZ, 0x7610, R12 ;  /* 0x00007610ff0c7816 */ /* 0x001fc6000000000c */
[----:B------:R-:W4:Y:S01]  /*47bd0*/  LDL R2, [R1+0x808] ;  /* 0x0008080001027983 */ /* 0x000f220000100800 */
[----:B---3--:R-:W-:Y:S02]  /*47be0*/  @!P3 IMAD.MOV.U32 R15, RZ, RZ, R10 ;  /* 0x000000ffff0fb224 */ /* 0x008fe400078e000a */
[----:B------:R-:W-:-:S05]  /*47bf0*/  @!P3 IMAD.MOV.U32 R14, RZ, RZ, R9 ;  /* 0x000000ffff0eb224 */ /* 0x000fca00078e0009 */
[----:B------:R0:W3:Y:S01]  /*47c00*/  @!P3 LDG.E.U16 R12, desc[UR10][R14.64] ;  /* 0x0000000a0e0cb981 */ /* 0x0000e2000c1e1500 */
[----:B------:R-:W-:Y:S02]  /*47c10*/  PRMT R13, RZ, 0x7610, R13 ;  /* 0x00007610ff0d7816 */ /* 0x000fe4000000000d */
[----:B------:R-:W-:Y:S01]  /*47c20*/  PRMT R17, RZ, 0x7610, R17 ;  /* 0x00007610ff117816 */ /* 0x000fe20000000011 */
[----:B0-----:R-:W-:Y:S02]  /*47c30*/  @!P3 IMAD.MOV.U32 R14, RZ, RZ, R0 ;  /* 0x000000ffff0eb224 */ /* 0x001fe400078e0000 */
[----:B------:R-:W-:-:S05]  /*47c40*/  @!P3 IMAD.MOV.U32 R15, RZ, RZ, R8 ;  /* 0x000000ffff0fb224 */ /* 0x000fca00078e0008 */
[----:B------:R2:W3:Y:S02]  /*47c50*/  @!P3 LDG.E.U16 R13, desc[UR10][R14.64] ;  /* 0x0000000a0e0db981 */ /* 0x0004e4000c1e1500 */
[----:B--2---:R-:W-:Y:S02]  /*47c60*/  @!P3 IMAD.MOV.U32 R14, RZ, RZ, R7 ;  /* 0x000000ffff0eb224 */ /* 0x004fe400078e0007 */
[----:B------:R-:W-:-:S05]  /*47c70*/  @!P3 IMAD.MOV.U32 R15, RZ, RZ, R3 ;  /* 0x000000ffff0fb224 */ /* 0x000fca00078e0003 */
[----:B------:R4:W2:Y:S01]  /*47c80*/  @!P3 LDG.E.U16 R17, desc[UR10][R14.64] ;  /* 0x0000000a0e11b981 */ /* 0x0008a2000c1e1500 */
[----:B------:R-:W-:-:S03]  /*47c90*/  PRMT R19, RZ, 0x7610, R19 ;  /* 0x00007610ff137816 */ /* 0x000fc60000000013 */
[----:B------:R-:W-:Y:S01]  /*47ca0*/  STL [R1+0x2200], R20 ;  /* 0x0022001401007387 */ /* 0x000fe20000100800 */
[----:B----4-:R-:W-:Y:S02]  /*47cb0*/  @!P3 IMAD.MOV.U32 R14, RZ, RZ, R2 ;  /* 0x000000ffff0eb224 */ /* 0x010fe400078e0002 */
[----:B------:R-:W-:-:S05]  /*47cc0*/  @!P3 IMAD.MOV.U32 R15, RZ, RZ, R6 ;  /* 0x000000ffff0fb224 */ /* 0x000fca00078e0006 */
[----:B------:R-:W4:Y:S04]  /*47cd0*/  @!P3 LDG.E.U16 R19, desc[UR10][R14.64] ;  /* 0x0000000a0e13b981 */ /* 0x000f28000c1e1500 */
[----:B---3--:R-:W-:Y:S04]  /*47ce0*/  STL [R1+0x21ec], R12 ;  /* 0x0021ec0c01007387 */ /* 0x008fe80000100800 */
[----:B------:R-:W3:Y:S04]  /*47cf0*/  LDL R0, [R1+0x7c8] ;  /* 0x0007c80001007983 */ /* 0x000ee80000100800 */
[----:B------:R-:W3:Y:S04]  /*47d00*/  LDL R8, [R1+0x7c4] ;  /* 0x0007c40001087983 */ /* 0x000ee80000100800 */
[----:B------:R-:W-:Y:S04]  /*47d10*/  STL [R1+0x2204], R13 ;  /* 0x0022040d01007387 */ /* 0x000fe80000100800 */
[----:B------:R0:W-:Y:S04]  /*47d20*/  STL [R1+0x17c4], R3 ;  /* 0x0017c40301007387 */ /* 0x0001e80000100800 */
[----:B0-----:R-:W3:Y:S04]  /*47d30*/  LDL.LU R3, [R1+0x16e4] ;  /* 0x0016e40001037983 */ /* 0x001ee80000300800 */
[----:B--2---:R0:W-:Y:S04]  /*47d40*/  STL [R1+0x2208], R17 ;  /* 0x0022081101007387 */ /* 0x0041e80000100800 */
[----:B------:R-:W2:Y:S04]  /*47d50*/  LDL R20, [R1+0x784] ;  /* 0x0007840001147983 */ /* 0x000ea80000100800 */
[----:B------:R-:W2:Y:S04]  /*47d60*/  LDL R13, [R1+0x1664] ;  /* 0x00166400010d7983 */ /* 0x000ea80000100800 */
[----:B------:R-:W2:Y:S04]  /*47d70*/  LDL R9, [R1+0x16a0] ;  /* 0x0016a00001097983 */ /* 0x000ea80000100800 */
[----:B------:R-:W2:Y:S04]  /*47d80*/  LDL R12, [R1+0x16a4] ;  /* 0x0016a400010c7983 */ /* 0x000ea80000100800 */
[----:B------:R-:W2:Y:S04]  /*47d90*/  LDL R7, [R1+0x16e0] ;  /* 0x0016e00001077983 */ /* 0x000ea80000100800 */
[----:B0-----:R-:W2:Y:S04]  /*47da0*/  LDL R17, [R1+0x788] ;  /* 0x0007880001117983 */ /* 0x001ea80000100800 */
[----:B------:R-:W2:Y:S04]  /*47db0*/  LDL.LU R2, [R1+0x7c] ;  /* 0x00007c0001027983 */ /* 0x000ea80000300800 */
[----:B------:R-:W2:Y:S04]  /*47dc0*/  LDL.LU R11, [R1+0x74] ;  /* 0x00007400010b7983 */ /* 0x000ea80000300800 */
[----:B------:R-:W2:Y:S04]  /*47dd0*/  LDL.LU R10, [R1+0x6c] ;  /* 0x00006c00010a7983 */ /* 0x000ea80000300800 */
[----:B------:R-:W2:Y:S04]  /*47de0*/  LDL.LU R16, [R1+0x64] ;  /* 0x0000640001107983 */ /* 0x000ea80000300800 */
[----:B------:R-:W2:Y:S04]  /*47df0*/  LDL.LU R6, [R1+0x48] ;  /* 0x0000480001067983 */ /* 0x000ea80000300800 */
[----:B------:R-:W2:Y:S04]  /*47e00*/  LDL.LU R18, [R1+0x3c] ;  /* 0x00003c0001127983 */ /* 0x000ea80000300800 */
[----:B----4-:R-:W-:Y:S01]  /*47e10*/  STL [R1+0x21d0], R19 ;  /* 0x0021d01301007387 */ /* 0x010fe20000100800 */
[----:B---3--:R-:W-:-:S03]  /*47e20*/  @!P3 IMAD.MOV.U32 R14, RZ, RZ, R0 ;  /* 0x000000ffff0eb224 */ /* 0x008fc600078e0000 */
[----:B------:R-:W3:Y:S01]  /*47e30*/  LDL R0, [R1+0x1720] ;  /* 0x0017200001007983 */ /* 0x000ee20000100800 */
[----:B------:R-:W-:Y:S01]  /*47e40*/  PRMT R21, RZ, 0x7610, R21 ;  /* 0x00007610ff157816 */ /* 0x000fe20000000015 */
[----:B------:R-:W-:Y:S01]  /*47e50*/  @!P3 IMAD.MOV.U32 R15, RZ, RZ, R8 ;  /* 0x000000ffff0fb224 */ /* 0x000fe200078e0008 */
[----:B------:R-:W-:Y:S02]  /*47e60*/  PRMT R23, RZ, 0x7610, R23 ;  /* 0x00007610ff177816 */ /* 0x000fe40000000017 */
[----:B------:R-:W-:Y:S02]  /*47e70*/  PRMT R25, RZ, 0x7610, R25 ;  /* 0x00007610ff197816 */ /* 0x000fe40000000019 */
[----:B------:R-:W-:Y:S02]  /*47e80*/  PRMT R27, RZ, 0x7610, R27 ;  /* 0x00007610ff1b7816 */ /* 0x000fe4000000001b */
[----:B------:R-:W-:Y:S01]  /*47e90*/  PRMT R29, RZ, 0x7610, R29 ;  /* 0x00007610ff1d7816 */ /* 0x000fe2000000001d */
[----:B------:R2:W4:Y:S04]  /*47ea0*/  @!P3 LDG.E.U16 R21, desc[UR10][R14.64] ;  /* 0x0000000a0e15b981 */ /* 0x000528000c1e1500 */
[----:B------:R-:W4:Y:S01]  /*47eb0*/  LDL.LU R8, [R1+0x10] ;  /* 0x0000100001087983 */ /* 0x000f220000300800 */
[----:B--2---:R-:W-:-:S02]  /*47ec0*/  @!P3 IMAD.MOV.U32 R15, RZ, RZ, R20 ;  /* 0x000000ffff0fb224 */ /* 0x004fc400078e0014 */
[----:B------:R-:W-:-:S05]  /*47ed0*/  @!P3 IMAD.MOV.U32 R14, RZ, RZ, R17 ;  /* 0x000000ffff0eb224 */ /* 0x000fca00078e0011 */
[----:B------:R0:W2:Y:S02]  /*47ee0*/  @!P3 LDG.E.U16 R23, desc[UR10][R14.64] ;  /* 0x0000000a0e17b981 */ /* 0x0000a4000c1e1500 */
[----:B0-----:R-:W-:Y:S02]  /*47ef0*/  @!P3 IMAD.MOV.U32 R14, RZ, RZ, R9 ;  /* 0x000000ffff0eb224 */ /* 0x001fe400078e0009 */
[----:B------:R-:W-:-:S05]  /*47f00*/  @!P3 IMAD.MOV.U32 R15, RZ, RZ, R13 ;  /* 0x000000ffff0fb224 */ /* 0x000fca00078e000d */
[----:B------:R0:W2:Y:S02]  /*47f10*/  @!P3 LDG.E.U16 R25, desc[UR10][R14.64] ;  /* 0x0000000a0e19b981 */ /* 0x0000a4000c1e1500 */
[----:B0-----:R-:W-:Y:S02]  /*47f20*/  @!P3 IMAD.MOV.U32 R14, RZ, RZ, R7 ;  /* 0x000000ffff0eb224 */ /* 0x001fe400078e0007 */
[----:B------:R-:W-:-:S05]  /*47f30*/  @!P3 IMAD.MOV.U32 R15, RZ, RZ, R12 ;  /* 0x000000ffff0fb224 */ /* 0x000fca00078e000c */
[----:B------:R0:W2:Y:S02]  /*47f40*/  @!P3 LDG.E.U16 R27, desc[UR10][R14.64] ;  /* 0x0000000a0e1bb981 */ /* 0x0000a4000c1e1500 */
[----:B0-----:R-:W-:Y:S02]  /*47f50*/  @!P3 IMAD.MOV.U32 R15, RZ, RZ, R3 ;  /* 0x000000ffff0fb224 */ /* 0x001fe400078e0003 */
[----:B---3--:R-:W-:-:S05]  /*47f60*/  @!P3 IMAD.MOV.U32 R14, RZ, RZ, R0 ;  /* 0x000000ffff0eb224 */ /* 0x008fca00078e0000 */
[----:B------:R-:W3:Y:S01]  /*47f70*/  @!P3 LDG.E.U16 R29, desc[UR10][R14.64] ;  /* 0x0000000a0e1db981 */ /* 0x000ee2000c1e1500 */
[----:B------:R-:W0:Y:S01]  /*47f80*/  S2R R9, SR_TID.X ;  /* 0x0000000000097919 */ /* 0x000e220000002100 */
[----:B------:R-:W1:Y:S02]  /*47f90*/  S2R R7, SR_TID.X ;  /* 0x0000000000077919 */ /* 0x000e640000002100 */
[----:B----4-:R-:W-:Y:S01]  /*47fa0*/  STL [R1+0x21d4], R21 ;  /* 0x0021d41501007387 */ /* 0x010fe20000100800 */
[----:B0-----:R-:W-:-:S05]  /*47fb0*/  LOP3.LUT R9, R9, 0x3f, RZ, 0xc0, !PT ;  /* 0x0000003f09097812 */ /* 0x001fca00078ec0ff */
[----:B------:R-:W-:-:S05]  /*47fc0*/  IMAD.SHL.U32 R9, R9, 0x2, RZ ;  /* 0x0000000209097824 */ /* 0x000fca00078e00ff */
[----:B------:R-:W-:Y:S01]  /*47fd0*/  LOP3.LUT R9, R9, 0x20, RZ, 0x3c, !PT ;  /* 0x0000002009097812 */ /* 0x000fe200078e3cff */
[----:B--2---:R-:W-:Y:S01]  /*47fe0*/  STL [R1+0x21d8], R23 ;  /* 0x0021d81701007387 */ /* 0x004fe20000100800 */
[----:B-1----:R-:W-:-:S03]  /*47ff0*/  LOP3.LUT R7, R7, 0x3f, RZ, 0xc0, !PT ;  /* 0x0000003f07077812 */ /* 0x002fc600078ec0ff */
[----:B------:R-:W-:Y:S04]  /*48000*/  STS.U16 [R9+UR5+0xdd00], R2 ;  /* 0x00dd000209007988 */ /* 0x000fe80008000405 */
[----:B------:R-:W-:Y:S04]  /*48010*/  STS.U16 [R9+UR5+0xe100], R11 ;  /* 0x00e1000b09007988 */ /* 0x000fe80008000405 */
[----:B------:R-:W-:Y:S04]  /*48020*/  STS.U16 [R9+UR5+0xe500], R10 ;  /* 0x00e5000a09007988 */ /* 0x000fe80008000405 */
[----:B------:R-:W-:Y:S04]  /*48030*/  STS.U16 [R9+UR5+0xe900], R16 ;  /* 0x00e9001009007988 */ /* 0x000fe80008000405 */
[----:B------:R-:W-:Y:S04]  /*48040*/  STS.U16 [R9+UR5+0xed00], R6 ;  /* 0x00ed000609007988 */ /* 0x000fe80008000405 */
[----:B------:R-:W-:Y:S04]  /*48050*/  STL [R1+0x21dc], R25 ;  /* 0x0021dc1901007387 */ /* 0x000fe80000100800 */
[----:B------:R-:W-:Y:S04]  /*48060*/  STS.U16 [R9+UR5+0xf100], R18 ;  /* 0x00f1001209007988 */ /* 0x000fe80008000405 */
[----:B------:R-:W-:Y:S04]  /*48070*/  STS.U16 [R9+UR5+0xf500], R8 ;  /* 0x00f5000809007988 */ /* 0x000fe80008000405 */
[----:B------:R-:W-:Y:S04]  /*48080*/  STS.U16 [R9+UR5+0xf900], R4 ;  /* 0x00f9000409007988 */ /* 0x000fe80008000405 */
[----:B------:R0:W-:Y:S04]  /*48090*/  STS.U16 [R9+UR5+0xfd00], R5 ;  /* 0x00fd000509007988 */ /* 0x0001e80008000405 */
[----:B------:R-:W-:Y:S04]  /*480a0*/  STL [R1+0x21e0], R27 ;  /* 0x0021e01b01007387 */ /* 0x000fe80000100800 */
[----:B------:R-:W-:Y:S04]  /*480b0*/  STL [R1+0x17d0], R3 ;  /* 0x0017d00301007387 */ /* 0x000fe80000100800 */
[----:B---3--:R-:W-:Y:S04]  /*480c0*/  STL [R1+0x21e4], R29 ;  /* 0x0021e41d01007387 */ /* 0x008fe80000100800 */
[----:B------:R-:W-:Y:S04]  /*480d0*/  STL [R1+0x2254], R7 ;  /* 0x0022540701007387 */ /* 0x000fe80000100800 */
[----:B0-----:R-:W2:Y:S04]  /*480e0*/  LDL.LU R5, [R1+0x680] ;  /* 0x0006800001057983 */ /* 0x001ea80000300800 */
[----:B--2---:R0:W-:Y:S04]  /*480f0*/  STL [R1+0x2260], R5 ;  /* 0x0022600501007387 */ /* 0x0041e80000100800 */
[----:B0-----:R-:W2:Y:S04]  /*48100*/  LDL.LU R5, [R1+0x694] ;  /* 0x0006940001057983 */ /* 0x001ea80000300800 */
[----:B--2---:R0:W-:Y:S04]  /*48110*/  STL [R1+0x2264], R5 ;  /* 0x0022640501007387 */ /* 0x0041e80000100800 */
[----:B0-----:R-:W2:Y:S01]  /*48120*/  LDL.LU R5, [R1+0x6a8] ;  /* 0x0006a80001057983 */ /* 0x001ea20000300800 */
[----:B------:R-:W-:-:S03]  /*48130*/  IMAD.SHL.U32 R6, R7, 0x2, RZ ;  /* 0x0000000207067824 */ /* 0x000fc600078e00ff */
        /* <DEDUP_REMOVED lines=36> */
[----:B--2---:R-:W-:Y:S04]  /*48380*/  STS.U16 [R6+UR5+0xd80], R5 ;  /* 0x000d800506007988 */ /* 0x004fe80008000405 */
[----:B---3--:R-:W-:Y:S04]  /*48390*/  STS.U16 [R6+UR5+0x1180], R4 ;  /* 0x0011800406007988 */ /* 0x008fe80008000405 */
[----:B----4-:R-:W-:Y:S04]  /*483a0*/  STS.U16 [R6+UR5+0x1580], R7 ;  /* 0x0015800706007988 */ /* 0x010fe80008000405 */
        /* <DEDUP_REMOVED lines=26> */
[----:B------:R-:W3:Y:S04]  /*48550*/  LDL.LU R7, [R1+0x214] ;  /* 0x0002140001077983 */ /* 0x000ee80000300800 */
[----:B------:R-:W-:Y:S04]  /*48560*/  STS.U16 [R6+UR5+0x7580], R8 ;  /* 0x0075800806007988 */ /* 0x000fe80008000405 */
[----:B------:R-:W-:Y:S04]  /*48570*/  STS.U16 [R6+UR5+0x7980], R9 ;  /* 0x0079800906007988 */ /* 0x000fe80008000405 */
[----:B---3--:R0:W-:Y:S04]  /*48580*/  STL [R1+0x2258], R7 ;  /* 0x0022580701007387 */ /* 0x0081e80000100800 */
[----:B0-----:R-:W3:Y:S04]  /*48590*/  LDL.LU R7, [R1+0x228] ;  /* 0x0002280001077983 */ /* 0x001ee80000300800 */
        /* <DEDUP_REMOVED lines=29> */
[----:B---3--:R1:W-:Y:S04]  /*48770*/  STS.U16 [R6+UR5+0x8580], R7 ;  /* 0x0085800706007988 */ /* 0x0083e80008000405 */
[----:B0-----:R-:W2:Y:S04]  /*48780*/  LDL.LU R18, [R1+0xc] ;  /* 0x00000c0001127983 */ /* 0x001ea80000300800 */
[----:B-1----:R-:W3:Y:S04]  /*48790*/  LDL.LU R7, [R1+0x2258] ;  /* 0x0022580001077983 */ /* 0x002ee80000300800 */
[----:B---3--:R0:W-:Y:S04]  /*487a0*/  STS.U16 [R6+UR5+0x8980], R7 ;  /* 0x0089800706007988 */ /* 0x0081e80008000405 */
[----:B----4-:R1:W-:Y:S04]  /*487b0*/  STS.U16 [R6+UR5+0x8d80], R8 ;  /* 0x008d800806007988 */ /* 0x0103e80008000405 */
[----:B------:R3:W-:Y:S04]  /*487c0*/  STS.U16 [R6+UR5+0x9180], R9 ;  /* 0x0091800906007988 */ /* 0x0007e80008000405 */
        /* <DEDUP_REMOVED lines=22> */
[----:B0-----:R-:W4:Y:S04]  /*48930*/  LDL.LU R7, [R1+0x2254] ;  /* 0x0022540001077983 */ /* 0x001f280000300800 */
[----:B------:R-:W-:Y:S04]  /*48940*/  STS.U16 [R6+UR5+0xed80], R10 ;  /* 0x00ed800a06007988 */ /* 0x000fe80008000405 */
[----:B-1----:R-:W4:Y:S04]  /*48950*/  LDL.LU R8, [R1+0x2250] ;  /* 0x0022500001087983 */ /* 0x002f280000300800 */
[----:B------:R-:W-:Y:S04]  /*48960*/  STS.U16 [R6+UR5+0xf180], R16 ;  /* 0x00f1801006007988 */ /* 0x000fe80008000405 */
[----:B---3--:R-:W3:Y:S04]  /*48970*/  LDL.LU R9, [R1+0x224c] ;  /* 0x00224c0001097983 */ /* 0x008ee80000300800 */
[----:B--2---:R0:W-:Y:S04]  /*48980*/  STS.U16 [R6+UR5+0xf580], R18 ;  /* 0x00f5801206007988 */ /* 0x0041e80008000405 */
[----:B0-----:R-:W2:Y:S04]  /*48990*/  LDL.LU R18, [R1+0x6b8] ;  /* 0x0006b80001127983 */ /* 0x001ea80000300800 */
[----:B------:R-:W2:Y:S04]  /*489a0*/  LDL.LU R5, [R1+0x668] ;  /* 0x0006680001057983 */ /* 0x000ea80000300800 */
[----:B--2---:R0:W-:Y:S04]  /*489b0*/  STL [R1+0x2248], R5 ;  /* 0x0022480501007387 */ /* 0x0041e80000100800 */
[----:B0-----:R-:W2:Y:S04]  /*489c0*/  LDL.LU R5, [R1+0x6a4] ;  /* 0x0006a40001057983 */ /* 0x001ea80000300800 */
        /* <DEDUP_REMOVED lines=15> */
[----:B----4-:R-:W-:-:S03]  /*48ac0*/  IMAD.SHL.U32 R0, R7, 0x2, RZ ;  /* 0x0000000207007824 */ /* 0x010fc600078e00ff */
[----:B------:R-:W4:Y:S04]  /*48ad0*/  LDL.LU R24, [R1+0x328] ;  /* 0x0003280001187983 */ /* 0x000f280000300800 */
[----:B------:R-:W4:Y:S04]  /*48ae0*/  LDL.LU R26, [R1+0x314] ;  /* 0x00031400011a7983 */ /* 0x000f280000300800 */
[----:B------:R-:W4:Y:S04]  /*48af0*/  LDL.LU R28, [R1+0x300] ;  /* 0x00030000011c7983 */ /* 0x000f280000300800 */
[----:B------:R-:W4:Y:S04]  /*48b00*/  LDL.LU R2, [R1+0x2ec] ;  /* 0x0002ec0001027983 */ /* 0x000f280000300800 */
[----:B------:R-:W4:Y:S04]  /*48b10*/  LDL.LU R11, [R1+0x2d8] ;  /* 0x0002d800010b7983 */ /* 0x000f280000300800 */
[----:B---3--:R0:W-:Y:S01]  /*48b20*/  STS.U16 [R6+UR5+0xf980], R9 ;  /* 0x00f9800906007988 */ /* 0x0081e20008000405 */
[----:B------:R-:W-:-:S03]  /*48b30*/  LOP3.LUT R0, R0, 0x40, RZ, 0x3c, !PT ;  /* 0x0000004000007812 */ /* 0x000fc600078e3cff */
[----:B------:R1:W-:Y:S04]  /*48b40*/  STS.U16 [R6+UR5+0xfd80], R8 ;  /* 0x00fd800806007988 */ /* 0x0003e80008000405 */
[----:B0-----:R-:W3:Y:S04]  /*48b50*/  LDL.LU R9, [R1+0x67c] ;  /* 0x00067c0001097983 */ /* 0x001ee80000300800 */
[----:B-1----:R-:W3:Y:S04]  /*48b60*/  LDL.LU R8, [R1+0x690] ;  /* 0x0006900001087983 */ /* 0x002ee80000300800 */
[----:B------:R-:W4:Y:S04]  /*48b70*/  LDL.LU R10, [R1+0x2c4] ;  /* 0x0002c400010a7983 */ /* 0x000f280000300800 */
[----:B------:R-:W4:Y:S04]  /*48b80*/  LDL.LU R16, [R1+0x2b0] ;  /* 0x0002b00001107983 */ /* 0x000f280000300800 */
[----:B------:R-:W4:Y:S04]  /*48b90*/  LDL.LU R6, [R1+0x29c] ;  /* 0x00029c0001067983 */ /* 0x000f280000300800 */
[----:B------:R0:W-:Y:S04]  /*48ba0*/  STS.U16 [R0+UR5+0x200], R18 ;  /* 0x0002001200007988 */ /* 0x0001e80008000405 */
[----:B------:R-:W4:Y:S04]  /*48bb0*/  LDL.LU R7, [R1+0x288] ;  /* 0x0002880001077983 */ /* 0x000f280000300800 */
[----:B0-----:R-:W4:Y:S04]  /*48bc0*/  LDL.LU R18, [R1+0x274] ;  /* 0x0002740001127983 */ /* 0x001f280000300800 */
[----:B--2---:R0:W-:Y:S04]  /*48bd0*/  STS.U16 [R0+UR5+0x600], R5 ;  /* 0x0006000500007988 */ /* 0x0041e80008000405 */
[----:B0-----:R-:W2:Y:S04]  /*48be0*/  LDL.LU R5, [R1+0x2248] ;  /* 0x0022480001057983 */ /* 0x001ea80000300800 */
[----:B---3--:R-:W-:Y:S04]  /*48bf0*/  STS.U16 [R0+UR5+0xa00], R8 ;  /* 0x000a000800007988 */ /* 0x008fe80008000405 */
[----:B------:R-:W-:Y:S04]  /*48c00*/  STS.U16 [R0+UR5+0xe00], R9 ;  /* 0x000e000900007988 */ /* 0x000fe80008000405 */
[----:B--2---:R-:W-:Y:S04]  /*48c10*/  STS.U16 [R0+UR5+0x1200], R5 ;  /* 0x0012000500007988 */ /* 0x004fe80008000405 */
        /* <DEDUP_REMOVED lines=15> */
[----:B----4-:R-:W-:Y:S04]  /*48d10*/  STS.U16 [R0+UR5+0x5200], R24 ;  /* 0x0052001800007988 */ /* 0x010fe80008000405 */
[----:B------:R-:W-:Y:S04]  /*48d20*/  STS.U16 [R0+UR5+0x5600], R26 ;  /* 0x0056001a00007988 */ /* 0x000fe80008000405 */
[----:B------:R-:W-:Y:S04]  /*48d30*/  STS.U16 [R0+UR5+0x5a00], R28 ;  /* 0x005a001c00007988 */ /* 0x000fe80008000405 */
[----:B------:R-:W-:Y:S04]  /*48d40*/  STS.U16 [R0+UR5+0x5e00], R2 ;  /* 0x005e000200007988 */ /* 0x000fe80008000405 */
[----:B------:R0:W-:Y:S04]  /*48d50*/  STS.U16 [R0+UR5+0x6200], R11 ;  /* 0x0062000b00007988 */ /* 0x0001e80008000405 */
[----:B------:R1:W-:Y:S04]  /*48d60*/  STS.U16 [R0+UR5+0x6600], R10 ;  /* 0x0066000a00007988 */ /* 0x0003e80008000405 */
[----:B------:R-:W-:Y:S04]  /*48d70*/  STS.U16 [R0+UR5+0x6a00], R16 ;  /* 0x006a001000007988 */ /* 0x000fe80008000405 */
[----:B------:R2:W-:Y:S04]  /*48d80*/  STS.U16 [R0+UR5+0x6e00], R6 ;  /* 0x006e000600007988 */ /* 0x0005e80008000405 */
[----:B0-----:R-:W3:Y:S04]  /*48d90*/  LDL.LU R11, [R1+0x260] ;  /* 0x00026000010b7983 */ /* 0x001ee80000300800 */
[----:B-1----:R-:W4:Y:S04]  /*48da0*/  LDL.LU R10, [R1+0x24c] ;  /* 0x00024c00010a7983 */ /* 0x002f280000300800 */
[----:B--2---:R-:W2:Y:S04]  /*48db0*/  LDL.LU R6, [R1+0x224] ;  /* 0x0002240001067983 */ /* 0x004ea80000300800 */
[----:B------:R-:W-:Y:S04]  /*48dc0*/  STS.U16 [R0+UR5+0x7200], R7 ;  /* 0x0072000700007988 */ /* 0x000fe80008000405 */
[----:B------:R-:W-:Y:S04]  /*48dd0*/  STS.U16 [R0+UR5+0x7600], R18 ;  /* 0x0076001200007988 */ /* 0x000fe80008000405 */
        /* <DEDUP_REMOVED lines=26> */
[----:B---3--:R0:W-:Y:S04]  /*48f80*/  STS.U16 [R0+UR5+0x7a00], R11 ;  /* 0x007a000b00007988 */ /* 0x0081e80008000405 */
[----:B------:R-:W3:Y:S04]  /*48f90*/  LDL.LU R2, [R1+0x4c] ;  /* 0x00004c0001027983 */ /* 0x000ee80000300800 */
[----:B----4-:R1:W-:Y:S04]  /*48fa0*/  STS.U16 [R0+UR5+0x7e00], R10 ;  /* 0x007e000a00007988 */ /* 0x0103e80008000405 */
[----:B0-----:R-:W4:Y:S04]  /*48fb0*/  LDL.LU R11, [R1+0x40] ;  /* 0x00004000010b7983 */ /* 0x001f280000300800 */
[----:B-1----:R-:W3:Y:S04]  /*48fc0*/  LDL.LU R10, [R1+0x18] ;  /* 0x00001800010a7983 */ /* 0x002ee80000300800 */
[----:B--2---:R0:W-:Y:S04]  /*48fd0*/  STS.U16 [R0+UR5+0x8200], R6 ;  /* 0x0082000600007988 */ /* 0x0041e80008000405 */
[----:B0-----:R-:W2:Y:S04]  /*48fe0*/  LDL.LU R6, [R1+0x2244] ;  /* 0x0022440001067983 */ /* 0x001ea80000300800 */
[----:B--2---:R0:W-:Y:S04]  /*48ff0*/  STS.U16 [R0+UR5+0x8600], R6 ;  /* 0x0086000600007988 */ /* 0x0041e80008000405 */
[----:B------:R1:W-:Y:S04]  /*49000*/  STS.U16 [R0+UR5+0x8a00], R7 ;  /* 0x008a000700007988 */ /* 0x0003e80008000405 */
[----:B------:R2:W-:Y:S04]  /*49010*/  STS.U16 [R0+UR5+0x8e00], R18 ;  /* 0x008e001200007988 */ /* 0x0005e80008000405 */
[----:B------:R2:W-:Y:S04]  /*49020*/  STS.U16 [R0+UR5+0x9200], R8 ;  /* 0x0092000800007988 */ /* 0x0005e80008000405 */
[----:B0-----:R-:W3:Y:S04]  /*49030*/  LDL.LU R6, [R1+0x2240] ;  /* 0x0022400001067983 */ /* 0x001ee80000300800 */
[----:B-1----:R-:W3:Y:S04]  /*49040*/  LDL.LU R7, [R1+0x223c] ;  /* 0x00223c0001077983 */ /* 0x002ee80000300800 */
[----:B--2---:R-:W2:Y:S04]  /*49050*/  LDL.LU R18, [R1+0x2238] ;  /* 0x0022380001127983 */ /* 0x004ea80000300800 */
[----:B------:R-:W2:Y:S04]  /*49060*/  LDL.LU R8, [R1+0x650] ;  /* 0x0006500001087983 */ /* 0x000ea80000300800 */
        /* <DEDUP_REMOVED lines=18> */
[----:B--2---:R0:W-:Y:S04]  /*49190*/  STL [R1+0x2230], R8 ;  /* 0x0022300801007387 */ /* 0x0041e80000100800 */
[----:B0-----:R-:W2:Y:S01]  /*491a0*/  LDL.LU R8, [R1+0x6b4] ;  /* 0x0006b40001087983 */ /* 0x001ea20000300800 */
[----:B------:R-:W0:Y:S03]  /*491b0*/  S2R R16, SR_TID.X ;  /* 0x0000000000107919 */ /* 0x000e260000002100 */
[----:B------:R-:W-:Y:S04]  /*491c0*/  STS.U16 [R0+UR5+0xde00], R24 ;  /* 0x00de001800007988 */ /* 0x000fe80008000405 */
[----:B------:R-:W-:Y:S04]  /*491d0*/  STS.U16 [R0+UR5+0xe200], R26 ;  /* 0x00e2001a00007988 */ /* 0x000fe80008000405 */
[----:B------:R-:W-:Y:S04]  /*491e0*/  STS.U16 [R0+UR5+0xe600], R28 ;  /* 0x00e6001c00007988 */ /* 0x000fe80008000405 */
[----:B---3--:R-:W-:Y:S04]  /*491f0*/  STS.U16 [R0+UR5+0xea00], R2 ;  /* 0x00ea000200007988 */ /* 0x008fe80008000405 */
[----:B----4-:R-:W-:Y:S04]  /*49200*/  STS.U16 [R0+UR5+0xee00], R11 ;  /* 0x00ee000b00007988 */ /* 0x010fe80008000405 */
[----:B------:R1:W-:Y:S01]  /*49210*/  STS.U16 [R0+UR5+0xf200], R10 ;  /* 0x00f2000a00007988 */ /* 0x0003e20008000405 */
[----:B0-----:R-:W-:-:S05]  /*49220*/  LOP3.LUT R12, R16, 0x3f, RZ, 0xc0, !PT ;  /* 0x0000003f100c7812 */ /* 0x001fca00078ec0ff */
[----:B-1----:R-:W-:Y:S01]  /*49230*/  IMAD.SHL.U32 R10, R12, 0x2, RZ ;  /* 0x000000020c0a7824 */ /* 0x002fe200078e00ff */
[----:B--2---:R0:W-:Y:S04]  /*49240*/  STL [R1+0x2234], R8 ;  /* 0x0022340801007387 */ /* 0x0041e80000100800 */
[----:B------:R-:W2:Y:S04]  /*49250*/  LDL.LU R9, [R1+0x63c] ;  /* 0x00063c0001097983 */ /* 0x000ea80000300800 */
[----:B------:R-:W3:Y:S04]  /*49260*/  LDL.LU R5, [R1+0x628] ;  /* 0x0006280001057983 */ /* 0x000ee80000300800 */
[----:B------:R-:W4:Y:S04]  /*49270*/  LDL.LU R4, [R1+0x614] ;  /* 0x0006140001047983 */ /* 0x000f280000300800 */
[----:B------:R-:W2:Y:S04]  /*49280*/  LDL.LU R29, [R1+0x600] ;  /* 0x00060000011d7983 */ /* 0x000ea80000300800 */
[----:B------:R-:W2:Y:S04]  /*49290*/  LDL.LU R14, [R1+0x5ec] ;  /* 0x0005ec00010e7983 */ /* 0x000ea80000300800 */
[----:B------:R-:W2:Y:S04]  /*492a0*/  LDL.LU R15, [R1+0x5d8] ;  /* 0x0005d800010f7983 */ /* 0x000ea80000300800 */
[----:B------:R-:W2:Y:S04]  /*492b0*/  LDL.LU R3, [R1+0x5c4] ;  /* 0x0005c40001037983 */ /* 0x000ea80000300800 */
[----:B------:R-:W2:Y:S04]  /*492c0*/  LDL.LU R27, [R1+0x5b0] ;  /* 0x0005b000011b7983 */ /* 0x000ea80000300800 */
[----:B------:R-:W2:Y:S04]  /*492d0*/  LDL.LU R25, [R1+0x39c] ;  /* 0x00039c0001197983 */ /* 0x000ea80000300800 */
[----:B------:R-:W2:Y:S01]  /*492e0*/  LDL.LU R23, [R1+0x388] ;  /* 0x0003880001177983 */ /* 0x000ea20000300800 */
[----:B0-----:R-:W-:-:S03]  /*492f0*/  LOP3.LUT R8, R16, 0x3f, RZ, 0xc0, !PT ;  /* 0x0000003f10087812 */ /* 0x001fc600078ec0ff */
[----:B------:R-:W2:Y:S04]  /*49300*/  LDL.LU R21, [R1+0x374] ;  /* 0x0003740001157983 */ /* 0x000ea80000300800 */
[----:B------:R-:W2:Y:S04]  /*49310*/  LDL.LU R19, [R1+0x360] ;  /* 0x0003600001137983 */ /* 0x000ea80000300800 */
[----:B------:R-:W2:Y:S04]  /*49320*/  LDL.LU R17, [R1+0x34c] ;  /* 0x00034c0001117983 */ /* 0x000ea80000300800 */
[----:B------:R-:W2:Y:S04]  /*49330*/  LDL.LU R13, [R1+0x338] ;  /* 0x00033800010d7983 */ /* 0x000ea80000300800 */
[----:B------:R-:W2:Y:S01]  /*49340*/  LDL.LU R20, [R1+0x324] ;  /* 0x0003240001147983 */ /* 0x000ea20000300800 */
[----:B------:R-:W-:-:S03]  /*49350*/  IMAD.SHL.U32 R8, R8, 0x2, RZ ;  /* 0x0000000208087824 */ /* 0x000fc600078e00ff */
        /* <DEDUP_REMOVED lines=8> */
[----:B------:R-:W2:Y:S04]  /*493e0*/  LDL.LU R16, [R1+0x284] ;  /* 0x0002840001107983 */ /* 0x000ea80000300800 */
[----:B------:R0:W-:Y:S04]  /*493f0*/  STL [R1+0x2224], R12 ;  /* 0x0022240c01007387 */ /* 0x0001e80000100800 */
[----:B------:R1:W-:Y:S04]  /*49400*/  STS.U16 [R8+UR5+0xf600], R18 ;  /* 0x00f6001208007988 */ /* 0x0003e80008000405 */
[----:B------:R1:W-:Y:S04]  /*49410*/  STS.U16 [R8+UR5+0xfa00], R7 ;  /* 0x00fa000708007988 */ /* 0x0003e80008000405 */
[----:B------:R1:W-:Y:S04]  /*49420*/  STS.U16 [R8+UR5+0xfe00], R6 ;  /* 0x00fe000608007988 */ /* 0x0003e80008000405 */
[----:B0-----:R-:W2:Y:S04]  /*49430*/  LDL.LU R12, [R1+0x664] ;  /* 0x00066400010c7983 */ /* 0x001ea80000300800 */
[----:B-1----:R-:W2:Y:S04]  /*49440*/  LDL.LU R18, [R1+0x678] ;  /* 0x0006780001127983 */ /* 0x002ea80000300800 */
[----:B------:R-:W2:Y:S04]  /*49450*/  LDL.LU R7, [R1+0x68c] ;  /* 0x00068c0001077983 */ /* 0x000ea80000300800 */
[----:B------:R-:W2:Y:S01]  /*49460*/  LDL.LU R8, [R1+0x2234] ;  /* 0x0022340001087983 */ /* 0x000ea20000300800 */
[----:B------:R-:W-:-:S03]  /*49470*/  LOP3.LUT R10, R10, 0x50, RZ, 0x3c, !PT ;  /* 0x000000500a0a7812 */ /* 0x000fc600078e3cff */
[----:B------:R-:W3:Y:S04]  /*49480*/  LDL.LU R6, [R1+0x6a0] ;  /* 0x0006a00001067983 */ /* 0x000ee80000300800 */
[----:B--2---:R0:W-:Y:S04]  /*49490*/  STS.U16 [R10+UR5+0x280], R8 ;  /* 0x000280080a007988 */ /* 0x0041e80008000405 */
[----:B0-----:R-:W2:Y:S04]  /*494a0*/  LDL.LU R8, [R1+0x2230] ;  /* 0x0022300001087983 */ /* 0x001ea80000300800 */
[----:B---3--:R-:W-:Y:S04]  /*494b0*/  STS.U16 [R10+UR5+0x680], R6 ;  /* 0x000680060a007988 */ /* 0x008fe80008000405 */
[----:B------:R-:W-:Y:S04]  /*494c0*/  STS.U16 [R10+UR5+0xa80], R7 ;  /* 0x000a80070a007988 */ /* 0x000fe80008000405 */
[----:B------:R-:W-:Y:S04]  /*494d0*/  STS.U16 [R10+UR5+0xe80], R18 ;  /* 0x000e80120a007988 */ /* 0x000fe80008000405 */
[----:B------:R-:W-:Y:S04]  /*494e0*/  STS.U16 [R10+UR5+0x1280], R12 ;  /* 0x0012800c0a007988 */ /* 0x000fe80008000405 */
[----:B--2---:R-:W-:Y:S04]  /*494f0*/  STS.U16 [R10+UR5+0x1680], R8 ;  /* 0x001680080a007988 */ /* 0x004fe80008000405 */
[----:B------:R-:W-:Y:S04]  /*49500*/  STS.U16 [R10+UR5+0x1a80], R9 ;  /* 0x001a80090a007988 */ /* 0x000fe80008000405 */
[----:B------:R-:W-:Y:S04]  /*49510*/  STS.U16 [R10+UR5+0x1e80], R5 ;  /* 0x001e80050a007988 */ /* 0x000fe80008000405 */
        /* <DEDUP_REMOVED lines=19> */
[----:B------:R-:W3:Y:S04]  /*49650*/  LDL.LU R12, [R1+0x234] ;  /* 0x00023400010c7983 */ /* 0x000ee80000300800 */
[----:B---3--:R0:W-:Y:S04]  /*49660*/  STL [R1+0x2228], R12 ;  /* 0x0022280c01007387 */ /* 0x0081e80000100800 */
[----:B0-----:R-:W3:Y:S04]  /*49670*/  LDL.LU R12, [R1+0x248] ;  /* 0x00024800010c7983 */ /* 0x001ee80000300800 */
[----:B------:R-:W-:Y:S04]  /*49680*/  STS.U16 [R10+UR5+0x6a80], R0 ;  /* 0x006a80000a007988 */ /* 0x000fe80008000405 */
[----:B------:R-:W-:Y:S04]  /*49690*/  STS.U16 [R10+UR5+0x6e80], R11 ;  /* 0x006e800b0a007988 */ /* 0x000fe80008000405 */
[----:B------:R-:W-:Y:S04]  /*496a0*/  STS.U16 [R10+UR5+0x7280], R16 ;  /* 0x007280100a007988 */ /* 0x000fe80008000405 */
[----:B---3--:R0:W-:Y:S04]  /*496b0*/  STL [R1+0x222c], R12 ;  /* 0x00222c0c01007387 */ /* 0x0081e80000100800 */
[----:B0-----:R-:W3:Y:S04]  /*496c0*/  LDL.LU R12, [R1+0x25c] ;  /* 0x00025c00010c7983 */ /* 0x001ee80000300800 */
        /* <DEDUP_REMOVED lines=25> */
[----:B--2---:R0:W-:Y:S04]  /*49860*/  STS.U16 [R10+UR5+0x7680], R2 ;  /* 0x007680020a007988 */ /* 0x0041e80008000405 */
[----:B------:R-:W2:Y:S04]  /*49870*/  LDL.LU R0, [R1+0x20] ;  /* 0x0000200001007983 */ /* 0x000ea80000300800 */
[----:B0-----:R-:W2:Y:S04]  /*49880*/  LDL.LU R2, [R1+0x1c] ;  /* 0x00001c0001027983 */ /* 0x001ea80000300800 */
[----:B---3--:R0:W-:Y:S04]  /*49890*/  STS.U16 [R10+UR5+0x7a80], R12 ;  /* 0x007a800c0a007988 */ /* 0x0081e80008000405 */
[----:B0-----:R-:W3:Y:S04]  /*498a0*/  LDL.LU R12, [R1+0x222c] ;  /* 0x00222c00010c7983 */ /* 0x001ee80000300800 */
[----:B---3--:R0:W-:Y:S04]  /*498b0*/  STS.U16 [R10+UR5+0x7e80], R12 ;  /* 0x007e800c0a007988 */ /* 0x0081e80008000405 */
[----:B0-----:R-:W3:Y:S04]  /*498c0*/  LDL.LU R12, [R1+0x2228] ;  /* 0x00222800010c7983 */ /* 0x001ee80000300800 */
[----:B---3--:R0:W-:Y:S04]  /*498d0*/  STS.U16 [R10+UR5+0x8280], R12 ;  /* 0x0082800c0a007988 */ /* 0x0081e80008000405 */
[----:B----4-:R1:W-:Y:S04]  /*498e0*/  STS.U16 [R10+UR5+0x8680], R11 ;  /* 0x0086800b0a007988 */ /* 0x0103e80008000405 */
        /* <DEDUP_REMOVED lines=19> */
[----:B0-----:R-:W3:Y:S04]  /*49a20*/  LDL.LU R12, [R1+0x2224] ;  /* 0x00222400010c7983 */ /* 0x001ee80000300800 */
[----:B------:R-:W-:Y:S04]  /*49a30*/  STS.U16 [R10+UR5+0xd680], R22 ;  /* 0x00d680160a007988 */ /* 0x000fe80008000405 */
[----:B-1----:R-:W4:Y:S04]  /*49a40*/  LDL.LU R11, [R1+0x2220] ;  /* 0x00222000010b7983 */ /* 0x002f280000300800 */
[----:B------:R0:W-:Y:S04]  /*49a50*/  STS.U16 [R10+UR5+0xda80], R16 ;  /* 0x00da80100a007988 */ /* 0x0001e80008000405 */
        /* <DEDUP_REMOVED lines=20> */
[----:B------:R0:W-:Y:S04]  /*49ba0*/  STS.U16 [R10+UR5+0xde80], R24 ;  /* 0x00de80180a007988 */ /* 0x0001e80008000405 */
[----:B------:R-:W4:Y:S04]  /*49bb0*/  LDL.LU R22, [R1+0x334] ;  /* 0x0003340001167983 */ /* 0x000f280000300800 */
[----:B------:R1:W-:Y:S04]  /*49bc0*/  STS.U16 [R10+UR5+0xe280], R26 ;  /* 0x00e2801a0a007988 */ /* 0x0003e80008000405 */
[----:B------:R0:W-:Y:S04]  /*49bd0*/  STS.U16 [R10+UR5+0xe680], R28 ;  /* 0x00e6801c0a007988 */ /* 0x0001e80008000405 */
[----:B--2---:R2:W-:Y:S04]  /*49be0*/  STS.U16 [R10+UR5+0xea80], R0 ;  /* 0x00ea80000a007988 */ /* 0x0045e80008000405 */
[----:B------:R2:W-:Y:S04]  /*49bf0*/  STS.U16 [R10+UR5+0xee80], R2 ;  /* 0x00ee80020a007988 */ /* 0x0005e80008000405 */
[----:B0-----:R-:W4:Y:S04]  /*49c00*/  LDL.LU R24, [R1+0x320] ;  /* 0x0003200001187983 */ /* 0x001f280000300800 */
[----:B-1----:R-:W4:Y:S04]  /*49c10*/  LDL.LU R26, [R1+0x30c] ;  /* 0x00030c00011a7983 */ /* 0x002f280000300800 */
[----:B------:R-:W4:Y:S04]  /*49c20*/  LDL.LU R28, [R1+0x2f8] ;  /* 0x0002f800011c7983 */ /* 0x000f280000300800 */
[----:B--2---:R-:W2:Y:S04]  /*49c30*/  LDL.LU R0, [R1+0x2e4] ;  /* 0x0002e40001007983 */ /* 0x004ea80000300800 */
[----:B------:R-:W2:Y:S04]  /*49c40*/  LDL.LU R2, [R1+0x2d0] ;  /* 0x0002d00001027983 */ /* 0x000ea80000300800 */
[----:B---3--:R0:W-:Y:S04]  /*49c50*/  STS.U16 [R10+UR5+0xf280], R16 ;  /* 0x00f280100a007988 */ /* 0x0081e80008000405 */
[----:B0-----:R-:W3:Y:S01]  /*49c60*/  LDL.LU R16, [R1+0x221c] ;  /* 0x00221c0001107983 */ /* 0x001ee20000300800 */
[----:B------:R-:W-:-:S03]  /*49c70*/  IMAD.SHL.U32 R12, R12, 0x2, RZ ;  /* 0x000000020c0c7824 */ /* 0x000fc600078e00ff */
[----:B---3--:R0:W-:Y:S04]  /*49c80*/  STS.U16 [R10+UR5+0xf680], R16 ;  /* 0x00f680100a007988 */ /* 0x0081e80008000405 */
[----:B0-----:R-:W3:Y:S01]  /*49c90*/  LDL.LU R10, [R1+0x2218] ;  /* 0x00221800010a7983 */ /* 0x001ee20000300800 */
[----:B------:R-:W0:Y:S01]  /*49ca0*/  S2R R16, SR_TID.X ;  /* 0x0000000000107919 */ /* 0x000e220000002100 */
[----:B------:R-:W-:Y:S02]  /*49cb0*/  LOP3.LUT R12, R12, 0x60, RZ, 0x3c, !PT ;  /* 0x000000600c0c7812 */ /* 0x000fe400078e3cff */
[----:B0-----:R-:W-:-:S05]  /*49cc0*/  LOP3.LUT R16, R16, 0x3f, RZ, 0xc0, !PT ;  /* 0x0000003f10107812 */ /* 0x001fca00078ec0ff */
[----:B------:R-:W-:-:S05]  /*49cd0*/  IMAD.SHL.U32 R16, R16, 0x2, RZ ;  /* 0x0000000210107824 */ /* 0x000fca00078e00ff */
[----:B------:R-:W-:-:S05]  /*49ce0*/  LOP3.LUT R16, R16, 0x50, RZ, 0x3c, !PT ;  /* 0x0000005010107812 */ /* 0x000fca00078e3cff */
        /* <DEDUP_REMOVED lines=19> */
[----:B0-----:R-:W3:Y:S04]  /*49e20*/  LDL.LU R17, [R1+0x280] ;  /* 0x0002800001117983 */ /* 0x001ee80000300800 */
[----:B---3--:R0:W-:Y:S04]  /*49e30*/  STL [R1+0x220c], R17 ;  /* 0x00220c1101007387 */ /* 0x0081e80000100800 */
[----:B0-----:R-:W3:Y:S04]  /*49e40*/  LDL.LU R17, [R1+0x294] ;  /* 0x0002940001117983 */ /* 0x001ee80000300800 */
[----:B---3--:R0:W-:Y:S04]  /*49e50*/  STL [R1+0x2210], R17 ;  /* 0x0022101101007387 */ /* 0x0081e80000100800 */
[----:B0-----:R-:W3:Y:S04]  /*49e60*/  LDL.LU R17, [R1+0x2a8] ;  /* 0x0002a80001117983 */ /* 0x001ee80000300800 */
[----:B------:R-:W-:Y:S04]  /*49e70*/  STS.U16 [R12+UR5+0x4700], R13 ;  /* 0x0047000d0c007988 */ /* 0x000fe80008000405 */
[----:B------:R-:W-:Y:S04]  /*49e80*/  STS.U16 [R12+UR5+0x4b00], R20 ;  /* 0x004b00140c007988 */ /* 0x000fe80008000405 */
[----:B------:R-:W-:Y:S04]  /*49e90*/  STS.U16 [R12+UR5+0x4f00], R22 ;  /* 0x004f00160c007988 */ /* 0x000fe80008000405 */
[----:B------:R-:W-:Y:S04]  /*49ea0*/  STS.U16 [R12+UR5+0x5300], R24 ;  /* 0x005300180c007988 */ /* 0x000fe80008000405 */
[----:B------:R-:W-:Y:S04]  /*49eb0*/  STS.U16 [R12+UR5+0x5700], R26 ;  /* 0x0057001a0c007988 */ /* 0x000fe80008000405 */
[----:B------:R-:W-:Y:S04]  /*49ec0*/  STS.U16 [R12+UR5+0x5b00], R28 ;  /* 0x005b001c0c007988 */ /* 0x000fe80008000405 */
[----:B--2---:R-:W-:Y:S04]  /*49ed0*/  STS.U16 [R12+UR5+0x5f00], R0 ;  /* 0x005f00000c007988 */ /* 0x004fe80008000405 */
[----:B---3--:R0:W-:Y:S04]  /*49ee0*/  STL [R1+0x2214], R17 ;  /* 0x0022141101007387 */ /* 0x0081e80000100800 */
        /* <DEDUP_REMOVED lines=26> */
[----:B------:R0:W-:Y:S04]  /*4a090*/  STS.U16 [R12+UR5+0x6300], R2 ;  /* 0x006300020c007988 */ /* 0x0001e80008000405 */
[----:B------:R-:W3:Y:S04]  /*4a0a0*/  LDL.LU R28, [R1+0x34] ;  /* 0x00003400011c7983 */ /* 0x000ee80000300800 */
[----:B0-----:R-:W3:Y:S04]  /*4a0b0*/  LDL.LU R2, [R1+0x8] ;  /* 0x0000080001027983 */ /* 0x001ee80000300800 */
        /* <DEDUP_REMOVED lines=19> */
[----:B0-----:R-:W2:Y:S04]  /*4a1f0*/  LDL.LU R0, [R1+0x21f0] ;  /* 0x0021f00001007983 */ /* 0x001ea80000300800 */
        /* <DEDUP_REMOVED lines=42> */
[----:B------:R1:W-:Y:S04]  /*4a4a0*/  STS.U16 [R12+UR5+0xe700], R26 ;  /* 0x00e7001a0c007988 */ /* 0x0003e80008000405 */
[----:B----4-:R2:W-:Y:S04]  /*4a4b0*/  STS.U16 [R12+UR5+0xeb00], R24 ;  /* 0x00eb00180c007988 */ /* 0x0105e80008000405 */
[----:B---3--:R3:W-:Y:S04]  /*4a4c0*/  STS.U16 [R12+UR5+0xef00], R22 ;  /* 0x00ef00160c007988 */ /* 0x0087e80008000405 */
[----:B------:R4:W-:Y:S04]  /*4a4d0*/  STS.U16 [R12+UR5+0xf300], R20 ;  /* 0x00f300140c007988 */ /* 0x0009e80008000405 */
[----:B0-----:R-:W3:Y:S04]  /*4a4e0*/  LDL.LU R0, [R1+0x2e0] ;  /* 0x0002e00001007983 */ /* 0x001ee80000300800 */
[----:B-1----:R-:W3:Y:S04]  /*4a4f0*/  LDL.LU R26, [R1+0x684] ;  /* 0x00068400011a7983 */ /* 0x002ee80000300800 */
[----:B--2---:R-:W2:Y:S04]  /*4a500*/  LDL.LU R24, [R1+0x698] ;  /* 0x0006980001187983 */ /* 0x004ea80000300800 */
[----:B---3--:R-:W3:Y:S04]  /*4a510*/  LDL.LU R22, [R1+0x6ac] ;  /* 0x0006ac0001167983 */ /* 0x008ee80000300800 */
[----:B----4-:R-:W4:Y:S01]  /*4a520*/  LDL.LU R12, [R1+0x21ec] ;  /* 0x0021ec00010c7983 */ /* 0x010f220000300800 */
[----:B------:R-:W0:Y:S02]  /*4a530*/  S2R R3, SR_TID.X ;  /* 0x0000000000037919 */ /* 0x000e240000002100 */
[----:B0-----:R-:W-:-:S05]  /*4a540*/  LOP3.LUT R3, R3, 0x3f, RZ, 0xc0, !PT ;  /* 0x0000003f03037812 */ /* 0x001fca00078ec0ff */
[C---:B------:R-:W-:Y:S02]  /*4a550*/  IMAD.SHL.U32 R20, R3.reuse, 0x2, RZ ;  /* 0x0000000203147824 */ /* 0x040fe400078e00ff */
[----:B------:R-:W-:-:S03]  /*4a560*/  IMAD.SHL.U32 R3, R3, 0x2, RZ ;  /* 0x0000000203037824 */ /* 0x000fc600078e00ff */
[----:B------:R-:W-:Y:S02]  /*4a570*/  LOP3.LUT R20, R20, 0x60, RZ, 0x3c, !PT ;  /* 0x0000006014147812 */ /* 0x000fe400078e3cff */
[----:B------:R-:W-:-:S03]  /*4a580*/  LOP3.LUT R3, R3, 0x70, RZ, 0x3c, !PT ;  /* 0x0000007003037812 */ /* 0x000fc600078e3cff */
[----:B----4-:R-:W-:Y:S04]  /*4a590*/  STS.U16 [R20+UR5+0xf700], R12 ;  /* 0x00f7000c14007988 */ /* 0x010fe80008000405 */
[----:B------:R-:W-:Y:S04]  /*4a5a0*/  STS.U16 [R20+UR5+0xfb00], R13 ;  /* 0x00fb000d14007988 */ /* 0x000fe80008000405 */
[----:B------:R-:W-:Y:S04]  /*4a5b0*/  STS.U16 [R20+UR5+0xff00], R17 ;  /* 0x00ff001114007988 */ /* 0x000fe80008000405 */
[----:B---3--:R-:W-:Y:S04]  /*4a5c0*/  STS.U16 [R3+UR5+0x380], R22 ;  /* 0x0003801603007988 */ /* 0x008fe80008000405 */
[----:B--2---:R-:W-:Y:S04]  /*4a5d0*/  STS.U16 [R3+UR5+0x780], R24 ;  /* 0x0007801803007988 */ /* 0x004fe80008000405 */
[----:B------:R-:W-:Y:S04]  /*4a5e0*/  STS.U16 [R3+UR5+0xb80], R26 ;  /* 0x000b801a03007988 */ /* 0x000fe80008000405 */
        /* <DEDUP_REMOVED lines=13> */
[----:B0-----:R-:W2:Y:S04]  /*4a6c0*/  LDL.LU R2, [R1+0x2cc] ;  /* 0x0002cc0001027983 */ /* 0x001ea80000300800 */
[----:B------:R0:W-:Y:S04]  /*4a6d0*/  STS.U16 [R3+UR5+0x4380], R15 ;  /* 0x0043800f03007988 */ /* 0x0001e80008000405 */
[----:B0-----:R-:W3:Y:S04]  /*4a6e0*/  LDL.LU R15, [R1+0x2b8] ;  /* 0x0002b800010f7983 */ /* 0x001ee80000300800 */
[----:B------:R-:W4:Y:S04]  /*4a6f0*/  LDL.LU R29, [R1+0x290] ;  /* 0x00029000011d7983 */ /* 0x000f280000300800 */
[----:B------:R-:W-:Y:S04]  /*4a700*/  STS.U16 [R3+UR5+0x4780], R27 ;  /* 0x0047801b03007988 */ /* 0x000fe80008000405 */
[----:B------:R-:W-:Y:S04]  /*4a710*/  STS.U16 [R3+UR5+0x4b80], R25 ;  /* 0x004b801903007988 */ /* 0x000fe80008000405 */
[----:B------:R-:W-:Y:S04]  /*4a720*/  STS.U16 [R3+UR5+0x4f80], R23 ;  /* 0x004f801703007988 */ /* 0x000fe80008000405 */
[----:B------:R-:W-:Y:S04]  /*4a730*/  STS.U16 [R3+UR5+0x5380], R21 ;  /* 0x0053801503007988 */ /* 0x000fe80008000405 */
[----:B------:R-:W-:Y:S04]  /*4a740*/  STS.U16 [R3+UR5+0x5780], R19 ;  /* 0x0057801303007988 */ /* 0x000fe80008000405 */
[----:B------:R-:W-:Y:S04]  /*4a750*/  STS.U16 [R3+UR5+0x5b80], R28 ;  /* 0x005b801c03007988 */ /* 0x000fe80008000405 */
[----:B------:R-:W-:Y:S04]  /*4a760*/  STS.U16 [R3+UR5+0x5f80], R0 ;  /* 0x005f800003007988 */ /* 0x000fe80008000405 */
[----:B----4-:R0:W-:Y:S04]  /*4a770*/  STL [R1+0x21e8], R29 ;  /* 0x0021e81d01007387 */ /* 0x0101e80000100800 */
[----:B0-----:R-:W4:Y:S04]  /*4a780*/  LDL.LU R29, [R1+0x2a4] ;  /* 0x0002a400011d7983 */ /* 0x001f280000300800 */
        /* <DEDUP_REMOVED lines=28> */
[----:B0-----:R-:W2:Y:S04]  /*4a950*/  LDL.LU R15, [R1+0x30] ;  /* 0x00003000010f7983 */ /* 0x001ea80000300800 */
[----:B----4-:R0:W-:Y:S04]  /*4a960*/  STS.U16 [R3+UR5+0x6b80], R29 ;  /* 0x006b801d03007988 */ /* 0x0101e80008000405 */
[----:B0-----:R-:W4:Y:S04]  /*4a970*/  LDL.LU R29, [R1+0x21e8] ;  /* 0x0021e800011d7983 */ /* 0x001f280000300800 */
[----:B----4-:R0:W-:Y:S04]  /*4a980*/  STS.U16 [R3+UR5+0x6f80], R29 ;  /* 0x006f801d03007988 */ /* 0x0101e80008000405 */
[----:B------:R1:W-:Y:S04]  /*4a990*/  STS.U16 [R3+UR5+0x7380], R27 ;  /* 0x0073801b03007988 */ /* 0x0003e80008000405 */
[----:B------:R4:W-:Y:S04]  /*4a9a0*/  STS.U16 [R3+UR5+0x7780], R25 ;  /* 0x0077801903007988 */ /* 0x0009e80008000405 */
[----:B------:R0:W-:Y:S04]  /*4a9b0*/  STS.U16 [R3+UR5+0x7b80], R23 ;  /* 0x007b801703007988 */ /* 0x0001e80008000405 */
[----:B------:R1:W-:Y:S04]  /*4a9c0*/  STS.U16 [R3+UR5+0x7f80], R21 ;  /* 0x007f801503007988 */ /* 0x0003e80008000405 */
[----:B------:R2:W-:Y:S04]  /*4a9d0*/  STS.U16 [R3+UR5+0x8380], R19 ;  /* 0x0083801303007988 */ /* 0x0005e80008000405 */
[----:B0-----:R-:W3:Y:S04]  /*4a9e0*/  LDL.LU R29, [R1+0x21e4] ;  /* 0x0021e400011d7983 */ /* 0x001ee80000300800 */
[----:B-1----:R-:W3:Y:S04]  /*4a9f0*/  LDL.LU R27, [R1+0x21e0] ;  /* 0x0021e000011b7983 */ /* 0x002ee80000300800 */
[----:B----4-:R-:W4:Y:S04]  /*4aa00*/  LDL.LU R25, [R1+0x21dc] ;  /* 0x0021dc0001197983 */ /* 0x010f280000300800 */
[----:B------:R-:W4:Y:S04]  /*4aa10*/  LDL.LU R23, [R1+0x21d8] ;  /* 0x0021d80001177983 */ /* 0x000f280000300800 */
[----:B------:R-:W4:Y:S04]  /*4aa20*/  LDL.LU R21, [R1+0x21d4] ;  /* 0x0021d40001157983 */ /* 0x000f280000300800 */
[----:B--2---:R-:W2:Y:S04]  /*4aa30*/  LDL.LU R19, [R1+0x21d0] ;  /* 0x0021d00001137983 */ /* 0x004ea80000300800 */
[----:B------:R0:W-:Y:S04]  /*4aa40*/  STS.U16 [R3+UR5+0x8780], R0 ;  /* 0x0087800003007988 */ /* 0x0001e80008000405 */
[----:B------:R1:W-:Y:S04]  /*4aa50*/  STS.U16 [R3+UR5+0x8b80], R28 ;  /* 0x008b801c03007988 */ /* 0x0003e80008000405 */
[----:B------:R1:W-:Y:S04]  /*4aa60*/  STS.U16 [R3+UR5+0x8f80], R2 ;  /* 0x008f800203007988 */ /* 0x0003e80008000405 */
[----:B0-----:R-:W2:Y:S04]  /*4aa70*/  LDL.LU R0, [R1+0x6c0] ;  /* 0x0006c00001007983 */ /* 0x001ea80000300800 */
[----:B-1----:R-:W2:Y:S04]  /*4aa80*/  LDL.LU R28, [R1+0x21cc] ;  /* 0x0021cc00011c7983 */ /* 0x002ea80000300800 */
        /* <DEDUP_REMOVED lines=15> */
[----:B------:R-:W-:Y:S04]  /*4ab80*/  STS.U16 [R3+UR5+0xcb80], R9 ;  /* 0x00cb800903007988 */ /* 0x000fe80008000405 */
[----:B------:R-:W-:Y:S04]  /*4ab90*/  STS.U16 [R3+UR5+0xcf80], R5 ;  /* 0x00cf800503007988 */ /* 0x000fe80008000405 */
[----:B------:R-:W-:Y:S04]  /*4aba0*/  STS.U16 [R3+UR5+0xd380], R4 ;  /* 0x00d3800403007988 */ /* 0x000fe80008000405 */
[----:B---3--:R-:W-:Y:S04]  /*4abb0*/  STS.U16 [R3+UR5+0xd780], R14 ;  /* 0x00d7800e03007988 */ /* 0x008fe80008000405 */
[----:B------:R-:W-:Y:S04]  /*4abc0*/  STS.U16 [R3+UR5+0xdb80], R15 ;  /* 0x00db800f03007988 */ /* 0x000fe80008000405 */
[----:B0-----:R-:W3:Y:S04]  /*4abd0*/  LDL R8, [R1+0x6c4] ;  /* 0x0006c40001087983 */ /* 0x001ee80000100800 */
[----:B--2---:R0:W-:Y:S04]  /*4abe0*/  STS.U16 [R3+UR5+0xdf80], R2 ;  /* 0x00df800203007988 */ /* 0x0041e80008000405 */
[----:B0-----:R-:W2:Y:S04]  /*4abf0*/  LDL.LU R2, [R1+0x21c4] ;  /* 0x0021c40001027983 */ /* 0x001ea80000300800 */
[----:B------:R-:W-:Y:S04]  /*4ac00*/  STS.U16 [R3+UR5+0xe380], R28 ;  /* 0x00e3801c03007988 */ /* 0x000fe80008000405 */
[----:B------:R-:W-:Y:S04]  /*4ac10*/  STS.U16 [R3+UR5+0xe780], R19 ;  /* 0x00e7801303007988 */ /* 0x000fe80008000405 */
[----:B----4-:R-:W-:Y:S04]  /*4ac20*/  STS.U16 [R3+UR5+0xeb80], R21 ;  /* 0x00eb801503007988 */ /* 0x010fe80008000405 */
[----:B------:R-:W-:Y:S04]  /*4ac30*/  STS.U16 [R3+UR5+0xef80], R23 ;  /* 0x00ef801703007988 */ /* 0x000fe80008000405 */
[----:B------:R-:W-:Y:S04]  /*4ac40*/  STS.U16 [R3+UR5+0xf380], R25 ;  /* 0x00f3801903007988 */ /* 0x000fe80008000405 */
[----:B------:R-:W-:Y:S04]  /*4ac50*/  STS.U16 [R3+UR5+0xf780], R27 ;  /* 0x00f7801b03007988 */ /* 0x000fe80008000405 */
[----:B------:R-:W-:Y:S04]  /*4ac60*/  STS.U16 [R3+UR5+0xfb80], R29 ;  /* 0x00fb801d03007988 */ /* 0x000fe80008000405 */
[----:B------:R-:W-:Y:S01]  /*4ac70*/  STS.U16 [R3+UR5+0xff80], R0 ;  /* 0x00ff800003007988 */ /* 0x000fe20008000405 */
[----:B------:R-:W-:Y:S06]  /*4ac80*/  BAR.SYNC.DEFER_BLOCKING 0x0 ;  /* 0x0000000000007b1d */ /* 0x000fec0000010000 */
[----:B---3--:R-:W-:Y:S04]  /*4ac90*/  STL [R1+0x21c0], R8 ;  /* 0x0021c00801007387 */ /* 0x008fe80000100800 */
[----:B------:R-:W-:Y:S04]  /*4aca0*/  LDSM.16.MT88.4 R12, [R8+0x10000] ;  /* 0x01000000080c783b */ /* 0x000fe80000004200 */
[----:B--2---:R-:W0:Y:S04]  /*4acb0*/  LDSM.16.M88.4 R16, [R2+UR5] ;  /* 0x000000050210783b */ /* 0x004e280008000200 */
[----:B------:R-:W-:Y:S04]  /*4acc0*/  LDSM.16.M88.4 R20, [R2+UR5+0x1800] ;  /* 0x001800050214783b */ /* 0x000fe80008000200 */
[----:B------:R-:W-:Y:S01]  /*4acd0*/  LDSM.16.M88.4 R24, [R2+UR5+0x3800] ;  /* 0x003800050218783b */ /* 0x000fe20008000200 */
[----:B0-----:R-:W-:-:S03]  /*4ace0*/  IMAD.MOV.U32 R4, RZ, RZ, R16 ;  /* 0x000000ffff047224 */ /* 0x001fc600078e0010 */
[----:B------:R-:W-:Y:S01]  /*4acf0*/  STL.64 [R1+0x3a8], R18 ;  /* 0x0003a81201007387 */ /* 0x000fe20000100a00 */
[----:B------:R-:W-:-:S03]  /*4ad00*/  IMAD.MOV.U32 R0, RZ, RZ, R17 ;  /* 0x000000ffff007224 */ /* 0x000fc600078e0011 */
[----:B------:R-:W0:Y:S02]  /*4ad10*/  LDSM.16.M88.4 R16, [R2+UR5+0x800] ;  /* 0x000800050210783b */ /* 0x000e240008000200 */
[----:B0-----:R-:W-:Y:S02]  /*4ad20*/  IMAD.MOV.U32 R9, RZ, RZ, R16 ;  /* 0x000000ffff097224 */ /* 0x001fe400078e0010 */
[----:B------:R-:W-:Y:S01]  /*4ad30*/  STL.64 [R1+0x398], R18 ;  /* 0x0003981201007387 */ /* 0x000fe20000100a00 */
[----:B------:R-:W-:-:S03]  /*4ad40*/  IMAD.MOV.U32 R8, RZ, RZ, R17 ;  /* 0x000000ffff087224 */ /* 0x000fc600078e0011 */
[----:B------:R-:W0:Y:S01]  /*4ad50*/  LDSM.16.M88.4 R16, [R2+UR5+0x1000] ;  /* 0x001000050210783b */ /* 0x000e220008000200 */
[----:B------:R-:W-:Y:S02]  /*4ad60*/  IMAD.MOV.U32 R7, RZ, RZ, R20 ;  /* 0x000000ffff077224 */ /* 0x000fe400078e0014 */
[----:B0-----:R-:W-:Y:S01]  /*4ad70*/  IMAD.MOV.U32 R11, RZ, RZ, R16 ;  /* 0x000000ffff0b7224 */ /* 0x001fe200078e0010 */
[----:B------:R-:W-:Y:S01]  /*4ad80*/  STL.64 [R1+0x388], R18 ;  /* 0x0003881201007387 */ /* 0x000fe20000100a00 */
[----:B------:R-:W-:-:S03]  /*4ad90*/  IMAD.MOV.U32 R16, RZ, RZ, R21 ;  /* 0x000000ffff107224 */ /* 0x000fc600078e0015 */
[----:B------:R-:W-:Y:S04]  /*4ada0*/  STL.64 [R1+0x378], R22 ;  /* 0x0003781601007387 */ /* 0x000fe80000100a00 */
[----:B------:R-:W0:Y:S02]  /*4adb0*/  LDSM.16.M88.4 R20, [R2+UR5+0x2000] ;  /* 0x002000050214783b */ /* 0x000e240008000200 */
[----:B0-----:R-:W-:Y:S02]  /*4adc0*/  IMAD.MOV.U32 R6, RZ, RZ, R21 ;  /* 0x000000ffff067224 */ /* 0x001fe400078e0015 */
        /* <DEDUP_REMOVED lines=11> */
[----:B------:R-:W0:Y:S04]  /*4ae80*/  LDSM.16.M88.4 R20, [R2+UR5+0x4000] ;  /* 0x004000050214783b */ /* 0x000e280008000200 */
[----:B------:R-:W-:Y:S04]  /*4ae90*/  STL.64 [R1+0x330], R24 ;  /* 0x0003301801007387 */ /* 0x000fe80000100a00 */
[----:B------:R-:W-:Y:S04]  /*4aea0*/  STL.64 [R1+0x338], R26 ;  /* 0x0003381a01007387 */ /* 0x000fe80000100a00 */
[----:B------:R-:W1:Y:S04]  /*4aeb0*/  LDSM.16.M88.4 R24, [R2+UR5+0x4800] ;  /* 0x004800050218783b */ /* 0x000e680008000200 */
[----:B0-----:R-:W-:Y:S04]  /*4aec0*/  STL.64 [R1+0x320], R20 ;  /* 0x0003201401007387 */ /* 0x001fe80000100a00 */
[----:B------:R-:W-:Y:S04]  /*4aed0*/  STL.64 [R1+0x328], R22 ;  /* 0x0003281601007387 */ /* 0x000fe80000100a00 */
[----:B------:R-:W0:Y:S04]  /*4aee0*/  LDSM.16.M88.4 R20, [R2+UR5+0x5000] ;  /* 0x005000050214783b */ /* 0x000e280008000200 */
[----:B-1----:R-:W-:Y:S04]  /*4aef0*/  STL.64 [R1+0x310], R24 ;  /* 0x0003101801007387 */ /* 0x002fe80000100a00 */
        /* <DEDUP_REMOVED lines=46> */
[----:B-1----:R-:W-:Y:S04]  /*4b1e0*/  STL.64 [R1+0x210], R24 ;  /* 0x0002101801007387 */ /* 0x002fe80000100a00 */
[----:B------:R-:W-:Y:S04]  /*4b1f0*/  STL.64 [R1+0x218], R26 ;  /* 0x0002181a01007387 */ /* 0x000fe80000100a00 */
[----:B------:R-:W0:Y:S04]  /*4b200*/  LDSM.16.M88.4 R24, [R2+UR5+0xd800] ;  /* 0x00d800050218783b */ /* 0x000e280008000200 */
[----:B------:R-:W1:Y:S01]  /*4b210*/  LDSM.16.M88.4 R20, [R2+UR5+0xd000] ;  /* 0x00d000050214783b */ /* 0x000e620008000200 */
[----:B0-----:R-:W-:-:S03]  /*4b220*/  IMAD.MOV.U32 R28, RZ, RZ, R27 ;  /* 0x000000ffff1c7224 */ /* 0x001fc600078e001b */
[----:B-1----:R-:W-:Y:S04]  /*4b230*/  STL.64 [R1+0x200], R20 ;  /* 0x0002001401007387 */ /* 0x002fe80000100a00 */
[----:B------:R-:W-:Y:S01]  /*4b240*/  STL.64 [R1+0x208], R22 ;  /* 0x0002081601007387 */ /* 0x000fe20000100a00 */
[----:B------:R-:W-:-:S03]  /*4b250*/  IMAD.MOV.U32 R27, RZ, RZ, R19 ;  /* 0x000000ffff1b7224 */ /* 0x000fc600078e0013 */
[----:B------:R-:W-:Y:S04]  /*4b260*/  LDSM.16.M88.4 R20, [R2+UR5+0xe000] ;  /* 0x00e000050214783b */ /* 0x000fe80008000200 */
[----:B------:R0:W-:Y:S04]  /*4b270*/  STL [R1+0x201c], R28 ;  /* 0x00201c1c01007387 */ /* 0x0001e80000100800 */
[----:B------:R1:W-:Y:S04]  /*4b280*/  STL [R1+0x1f8], R26 ;  /* 0x0001f81a01007387 */ /* 0x0003e80000100800 */
[----:B------:R2:W-:Y:S01]  /*4b290*/  STL.64 [R1+0x2120], R24 ;  /* 0x0021201801007387 */ /* 0x0005e20000100a00 */
[----:B0-----:R-:W-:-:S02]  /*4b2a0*/  IMAD.MOV.U32 R28, RZ, RZ, R18 ;  /* 0x000000ffff1c7224 */ /* 0x001fc400078e0012 */
[----:B-1----:R-:W-:Y:S02]  /*4b2b0*/  IMAD.MOV.U32 R26, RZ, RZ, R17 ;  /* 0x000000ffff1a7224 */ /* 0x002fe400078e0011 */
[----:B--2---:R-:W-:Y:S02]  /*4b2c0*/  IMAD.MOV.U32 R24, RZ, RZ, R16 ;  /* 0x000000ffff187224 */ /* 0x004fe400078e0010 */
[----:B------:R-:W0:Y:S01]  /*4b2d0*/  LDSM.16.M88.4 R16, [R2+UR5+0xe800] ;  /* 0x00e800050210783b */ /* 0x000e220008000200 */
[----:B------:R-:W-:Y:S02]  /*4b2e0*/  IMAD.MOV.U32 R25, RZ, RZ, R3 ;  /* 0x000000ffff197224 */ /* 0x000fe400078e0003 */
[----:B0-----:R-:W-:Y:S02]  /*4b2f0*/  IMAD.MOV.U32 R3, RZ, RZ, R19 ;  /* 0x000000ffff037224 */ /* 0x001fe400078e0013 */
[----:B------:R-:W-:-:S03]  /*4b300*/  IMAD.MOV.U32 R19, RZ, RZ, R7 ;  /* 0x000000ffff137224 */ /* 0x000fc600078e0007 */
[----:B------:R0:W-:Y:S04]  /*4b310*/  STL [R1+0x2010], R3 ;  /* 0x0020100301007387 */ /* 0x0001e80000100800 */
[----:B------:R1:W-:Y:S04]  /*4b320*/  STL.64 [R1+0x1e8], R22 ;  /* 0x0001e81601007387 */ /* 0x0003e80000100a00 */
[----:B------:R2:W-:Y:S01]  /*4b330*/  STL.64 [R1+0x2118], R20 ;  /* 0x0021181401007387 */ /* 0x0005e20000100a00 */
[----:B0-----:R-:W-:Y:S02]  /*4b340*/  IMAD.MOV.U32 R3, RZ, RZ, R6 ;  /* 0x000000ffff037224 */ /* 0x001fe400078e0006 */
[----:B-1----:R-:W-:-:S02]  /*4b350*/  IMAD.MOV.U32 R23, RZ, RZ, R5 ;  /* 0x000000ffff177224 */ /* 0x002fc400078e0005 */
[----:B--2---:R-:W-:Y:S02]  /*4b360*/  IMAD.MOV.U32 R20, RZ, RZ, R4 ;  /* 0x000000ffff147224 */ /* 0x004fe400078e0004 */
[----:B------:R-:W0:Y:S01]  /*4b370*/  LDSM.16.M88.4 R4, [R2+UR5+0xf000] ;  /* 0x00f000050204783b */ /* 0x000e220008000200 */
[----:B------:R-:W-:-:S03]  /*4b380*/  IMAD.MOV.U32 R21, RZ, RZ, R0 ;  /* 0x000000ffff157224 */ /* 0x000fc600078e0000 */
[----:B0-----:R0:W-:Y:S01]  /*4b390*/  STL.64 [R1+0x2110], R4 ;  /* 0x0021100401007387 */ /* 0x0011e20000100a00 */
[----:B------:R-:W-:Y:S02]  /*4b3a0*/  IMAD.MOV.U32 R29, RZ, RZ, R6 ;  /* 0x000000ffff1d7224 */ /* 0x000fe400078e0006 */
[----:B0-----:R-:W-:Y:S02]  /*4b3b0*/  IMAD.MOV.U32 R4, RZ, RZ, R23 ;  /* 0x000000ffff047224 */ /* 0x001fe400078e0017 */
[----:B------:R-:W-:-:S05]  /*4b3c0*/  IMAD.MOV.U32 R5, RZ, RZ, R3 ;  /* 0x000000ffff057224 */ /* 0x000fca00078e0003 */
[----:B------:R0:W-:Y:S04]  /*4b3d0*/  STL.64 [R1+0x2188], R4 ;  /* 0x0021880401007387 */ /* 0x0001e80000100a00 */
[----:B------:R-:W-:Y:S04]  /*4b3e0*/  STL [R1+0x1d8], R18 ;  /* 0x0001d81201007387 */ /* 0x000fe80000100800 */
[----:B------:R1:W-:Y:S01]  /*4b3f0*/  STL.64 [R1+0x2128], R16 ;  /* 0x0021281001007387 */ /* 0x0003e20000100a00 */
[----:B------:R-:W-:-:S03]  /*4b400*/  IMAD.MOV.U32 R0, RZ, RZ, R7 ;  /* 0x000000ffff007224 */ /* 0x000fc600078e0007 */
[----:B0-----:R-:W2:Y:S04]  /*4b410*/  LDL.LU.64 R4, [R1+0x5a0] ;  /* 0x0005a00001047983 */ /* 0x001ea80000300a00 */
[----:B------:R-:W2:Y:S01]  /*4b420*/  LDL.LU.64 R6, [R1+0x5a8] ;  /* 0x0005a80001067983 */ /* 0x000ea20000300a00 */
[----:B-1----:R-:W-:Y:S02]  /*4b430*/  IMAD.MOV.U32 R16, RZ, RZ, R19 ;  /* 0x000000ffff107224 */ /* 0x002fe400078e0013 */
[----:B------:R-:W-:-:S05]  /*4b440*/  IMAD.MOV.U32 R17, RZ, RZ, R24 ;  /* 0x000000ffff117224 */ /* 0x000fca00078e0018 */
[----:B------:R0:W-:Y:S02]  /*4b450*/  STL.64 [R1+0x2190], R16 ;  /* 0x0021901001007387 */ /* 0x0001e40000100a00 */
[----:B0-----:R-:W-:Y:S02]  /*4b460*/  IMAD.MOV.U32 R16, RZ, RZ, R11 ;  /* 0x000000ffff107224 */ /* 0x001fe400078e000b */
[----:B------:R-:W-:-:S05]  /*4b470*/  IMAD.MOV.U32 R17, RZ, RZ, R10 ;  /* 0x000000ffff117224 */ /* 0x000fca00078e000a */
[----:B------:R0:W-:Y:S02]  /*4b480*/  STL.64 [R1+0x21a8], R16 ;  /* 0x0021a81001007387 */ /* 0x0001e40000100a00 */
[----:B0-----:R-:W-:Y:S02]  /*4b490*/  IMAD.MOV.U32 R16, RZ, RZ, R9 ;  /* 0x000000ffff107224 */ /* 0x001fe400078e0009 */
[----:B------:R-:W-:Y:S02]  /*4b4a0*/  IMAD.MOV.U32 R17, RZ, RZ, R8 ;  /* 0x000000ffff117224 */ /* 0x000fe400078e0008 */
[----:B------:R-:W0:Y:S04]  /*4b4b0*/  LDSM.16.M88.4 R8, [R2+UR5+0xf800] ;  /* 0x00f800050208783b */ /* 0x000e280008000200 */
[----:B------:R-:W-:Y:S04]  /*4b4c0*/  STL [R1+0x2018], R0 ;  /* 0x0020180001007387 */ /* 0x000fe80000100800 */
[----:B------:R-:W-:Y:S04]  /*4b4d0*/  STL [R1+0x2014], R29 ;  /* 0x0020141d01007387 */ /* 0x000fe80000100800 */
[----:B0-----:R0:W-:Y:S04]  /*4b4e0*/  STL.64 [R1+0x1b0], R8 ;  /* 0x0001b00801007387 */ /* 0x0011e80000100a00 */
[----:B------:R-:W-:Y:S04]  /*4b4f0*/  STL.64 [R1+0x1b8], R10 ;  /* 0x0001b80a01007387 */ /* 0x000fe80000100a00 */
[----:B0-----:R-:W3:Y:S04]  /*4b500*/  LDL.LU R8, [R1+0x21c0] ;  /* 0x0021c00001087983 */ /* 0x001ee80000300800 */
[----:B------:R-:W-:Y:S01]  /*4b510*/  STL [R1+0x17d4], R2 ;  /* 0x0017d40201007387 */ /* 0x000fe20000100800 */
[----:B------:R-:W-:-:S02]  /*4b520*/  IMAD.MOV.U32 R24, RZ, RZ, R25 ;  /* 0x000000ffff187224 */ /* 0x000fc400078e0019 */
[----:B------:R-:W-:Y:S01]  /*4b530*/  IMAD.MOV.U32 R25, RZ, RZ, R28 ;  /* 0x000000ffff197224 */ /* 0x000fe200078e001c */
[----:B--2---:R-:W-:-:S15]  /*4b540*/  HMMA.16816.F32 R4, R12, R20, R4 ;  /* 0x000000140c04723c */ /* 0x004fde0000001804 */
[----:B------:R-:W-:-:S04]  /*4b550*/  NOP ;  /* 0x0000000000007918 */ /* 0x000fc80000000000 */
[----:B------:R-:W-:Y:S02]  /*4b560*/  IMAD.MOV.U32 R28, RZ, RZ, R5 ;  /* 0x000000ffff1c7224 */ /* 0x000fe400078e0005 */
[----:B------:R-:W-:Y:S02]  /*4b570*/  IMAD.MOV.U32 R0, RZ, RZ, R6 ;  /* 0x000000ffff007224 */ /* 0x000fe400078e0006 */
[----:B------:R-:W-:Y:S01]  /*4b580*/  IMAD.MOV.U32 R29, RZ, RZ, R7 ;  /* 0x000000ffff1d7224 */ /* 0x000fe200078e0007 */
[----:B---3--:R-:W0:Y:S04]  /*4b590*/  LDSM.16.MT88.4 R8, [R8+0x10200] ;  /* 0x010200000808783b */ /* 0x008e280000004200 */
[----:B0-----:R-:W-:Y:S04]  /*4b5a0*/  STL.64 [R1+0x2000], R10 ;  /* 0x0020000a01007387 */ /* 0x001fe80000100a00 */
[----:B------:R-:W-:Y:S04]  /*4b5b0*/  STL.64 [R1+0x1ff8], R8 ;  /* 0x001ff80801007387 */ /* 0x000fe80000100a00 */
[----:B------:R0:W-:Y:S04]  /*4b5c0*/  STL [R1+0x1a0], R4 ;  /* 0x0001a00401007387 */ /* 0x0001e80000100800 */
[----:B0-----:R-:W2:Y:S04]  /*4b5d0*/  LDL.LU.64 R4, [R1+0x570] ;  /* 0x0005700001047983 */ /* 0x001ea80000300a00 */
[----:B------:R-:W3:Y:S04]  /*4b5e0*/  LDL.LU.64 R6, [R1+0x578] ;  /* 0x0005780001067983 */ /* 0x000ee80000300a00 */
[----:B---3--:R-:W-:Y:S04]  /*4b5f0*/  STL.64 [R1+0x21a0], R6 ;  /* 0x0021a00601007387 */ /* 0x008fe80000100a00 */
[----:B--2---:R0:W-:Y:S04]  /*4b600*/  STL.64 [R1+0x2198], R4 ;  /* 0x0021980401007387 */ /* 0x0041e80000100a00 */
[----:B0-----:R-:W2:Y:S04]  /*4b610*/  LDL.LU.64 R4, [R1+0x580] ;  /* 0x0005800001047983 */ /* 0x001ea80000300a00 */
[----:B------:R-:W3:Y:S04]  /*4b620*/  LDL.LU.64 R6, [R1+0x588] ;  /* 0x0005880001067983 */ /* 0x000ee80000300a00 */
[----:B---3--:R-:W-:Y:S04]  /*4b630*/  STL.64 [R1+0x21b8], R6 ;  /* 0x0021b80601007387 */ /* 0x008fe80000100a00 */
[----:B--2---:R0:W-:Y:S04]  /*4b640*/  STL.64 [R1+0x21b0], R4 ;  /* 0x0021b00401007387 */ /* 0x0041e80000100a00 */
[----:B0-----:R-:W2:Y:S04]  /*4b650*/  LDL.LU.64 R4, [R1+0x590] ;  /* 0x0005900001047983 */ /* 0x001ea80000300a00 */
[----:B------:R-:W2:Y:S04]  /*4b660*/  LDL.LU.64 R6, [R1+0x598] ;  /* 0x0005980001067983 */ /* 0x000ea80000300a00 */
[----:B------:R-:W3:Y:S04]  /*4b670*/  LDL.LU.64 R8, [R1+0x560] ;  /* 0x0005600001087983 */ /* 0x000ee80000300a00 */
[----:B------:R-:W3:Y:S04]  /*4b680*/  LDL.LU.64 R10, [R1+0x568] ;  /* 0x00056800010a7983 */ /* 0x000ee80000300a00 */
[----:B------:R-:W-:Y:S04]  /*4b690*/  STL [R1+0x2028], R29 ;  /* 0x0020281d01007387 */ /* 0x000fe80000100800 */
[----:B------:R-:W-:Y:S04]  /*4b6a0*/  STL [R1+0x2024], R0 ;  /* 0x0020240001007387 */ /* 0x000fe80000100800 */
[----:B------:R-:W-:Y:S01]  /*4b6b0*/  STL [R1+0x2020], R28 ;  /* 0x0020201c01007387 */ /* 0x000fe20000100800 */
[----:B--2---:R-:W-:Y:S03]  /*4b6c0*/  HMMA.16816.F32 R16, R12, R16, R4 ;  /* 0x000000100c10723c */ /* 0x004fe60000001804 */
[----:B------:R-:W2:Y:S04]  /*4b6d0*/  LDL.LU.64 R6, [R1+0x21b8] ;  /* 0x0021b80001067983 */ /* 0x000ea80000300a00 */
[----:B------:R-:W2:-:S12]  /*4b6e0*/  LDL.LU.64 R4, [R1+0x21b0] ;  /* 0x0021b00001047983 */ /* 0x000e980000300a00 */
[----:B------:R0:W-:Y:S04]  /*4b6f0*/  STL.64 [R1+0x190], R16 ;  /* 0x0001901001007387 */ /* 0x0001e80000100a00 */
[----:B------:R2:W-:Y:S04]  /*4b700*/  STL.64 [R1+0x198], R18 ;  /* 0x0001981201007387 */ /* 0x0005e80000100a00 */
[----:B0-----:R-:W2:Y:S02]  /*4b710*/  LDL.LU.64 R16, [R1+0x21a8] ;  /* 0x0021a80001107983 */ /* 0x001ea40000300a00 */
[----:B--2---:R-:W-:Y:S02]  /*4b720*/  HMMA.16816.F32 R16, R12, R16, R4 ;  /* 0x000000100c10723c */ /* 0x004fe40000001804 */
[----:B------:R-:W2:Y:S04]  /*4b730*/  LDL.LU.64 R6, [R1+0x21a0] ;  /* 0x0021a00001067983 */ /* 0x000ea80000300a00 */
[----:B------:R-:W2:-:S13]  /*4b740*/  LDL.LU.64 R4, [R1+0x2198] ;  /* 0x0021980001047983 */ /* 0x000e9a0000300a00 */
[----:B------:R-:W-:Y:S01]  /*4b750*/  IMAD.MOV.U32 R29, RZ, RZ, R17 ;  /* 0x000000ffff1d7224 */ /* 0x000fe200078e0011 */
[----:B------:R0:W-:Y:S04]  /*4b760*/  STL [R1+0x180], R16 ;  /* 0x0001801001007387 */ /* 0x0001e80000100800 */
[----:B0-----:R-:W2:Y:S01]  /*4b770*/  LDL.LU.64 R16, [R1+0x2190] ;  /* 0x0021900001107983 */ /* 0x001ea20000300a00 */
[----:B------:R-:W-:Y:S02]  /*4b780*/  IMAD.MOV.U32 R28, RZ, RZ, R19 ;  /* 0x000000ffff1c7224 */ /* 0x000fe400078e0013 */
[----:B------:R-:W-:-:S03]  /*4b790*/  IMAD.MOV.U32 R0, RZ, RZ, R18 ;  /* 0x000000ffff007224 */ /* 0x000fc600078e0012 */
[----:B------:R-:W-:Y:S04]  /*4b7a0*/  STL [R1+0x2034], R28 ;  /* 0x0020341c01007387 */ /* 0x000fe80000100800 */
[----:B------:R-:W-:Y:S04]  /*4b7b0*/  STL [R1+0x2030], R0 ;  /* 0x0020300001007387 */ /* 0x000fe80000100800 */
[----:B------:R-:W-:Y:S01]  /*4b7c0*/  STL [R1+0x202c], R29 ;  /* 0x00202c1d01007387 */ /* 0x000fe20000100800 */
[----:B--2---:R-:W-:Y:S03]  /*4b7d0*/  HMMA.16816.F32 R16, R12, R16, R4 ;  /* 0x000000100c10723c */ /* 0x004fe60000001804 */
[----:B------:R-:W3:-:S15]  /*4b7e0*/  LDL.LU.64 R4, [R1+0x2188] ;  /* 0x0021880001047983 */ /* 0x000ede0000300a00 */
[----:B------:R-:W-:Y:S01]  /*4b7f0*/  NOP ;  /* 0x0000000000007918 */ /* 0x000fe20000000000 */
[----:B------:R0:W-:Y:S04]  /*4b800*/  STL.64 [R1+0x170], R16 ;  /* 0x0001701001007387 */ /* 0x0001e80000100a00 */
[----:B------:R1:W-:Y:S04]  /*4b810*/  STL.64 [R1+0x178], R18 ;  /* 0x0001781201007387 */ /* 0x0003e80000100a00 */
[----:B0-----:R-:W2:Y:S04]  /*4b820*/  LDL.LU.64 R16, [R1+0x540] ;  /* 0x0005400001107983 */ /* 0x001ea80000300a00 */
[----:B-1----:R-:W2:Y:S01]  /*4b830*/  LDL.LU.64 R18, [R1+0x548] ;  /* 0x0005480001127983 */ /* 0x002ea20000300a00 */
[----:B---3--:R-:W-:-:S15]  /*4b840*/  HMMA.16816.F32 R4, R12, R4, R8 ;  /* 0x000000040c04723c */ /* 0x008fde0000001808 */
[----:B------:R-:W-:-:S04]  /*4b850*/  NOP ;  /* 0x0000000000007918 */ /* 0x000fc80000000000 */
[----:B------:R-:W-:Y:S02]  /*4b860*/  IMAD.MOV.U32 R0, RZ, RZ, R4 ;  /* 0x000000ffff007224 */ /* 0x000fe400078e0004 */
[----:B------:R-:W-:Y:S01]  /*4b870*/  IMAD.MOV.U32 R29, RZ, RZ, R5 ;  /* 0x000000ffff1d7224 */ /* 0x000fe200078e0005 */
[----:B------:R-:W3:Y:S04]  /*4b880*/  LDL.LU R4, [R1+0x310] ;  /* 0x0003100001047983 */ /* 0x000ee80000300800 */
[----:B------:R-:W3:Y:S01]  /*4b890*/  LDL.LU R5, [R1+0x314] ;  /* 0x0003140001057983 */ /* 0x000ee20000300800 */
[----:B------:R-:W-:Y:S02]  /*4b8a0*/  IMAD.MOV.U32 R8, RZ, RZ, R7 ;  /* 0x000000ffff087224 */ /* 0x000fe400078e0007 */
[----:B------:R-:W-:Y:S01]  /*4b8b0*/  IMAD.MOV.U32 R9, RZ, RZ, R6 ;  /* 0x000000ffff097224 */ /* 0x000fe200078e0006 */
[----:B---3--:R0:W-:Y:S04]  /*4b8c0*/  STL.64 [R1+0x2178], R4 ;  /* 0x0021780401007387 */ /* 0x0081e80000100a00 */
[----:B0-----:R-:W3:Y:S04]  /*4b8d0*/  LDL.LU R4, [R1+0x330] ;  /* 0x0003300001047983 */ /* 0x001ee80000300800 */
[----:B------:R-:W3:Y:S04]  /*4b8e0*/  LDL.LU R5, [R1+0x334] ;  /* 0x0003340001057983 */ /* 0x000ee80000300800 */
[----:B------:R-:W-:Y:S04]  /*4b8f0*/  STL [R1+0x2044], R8 ;  /* 0x0020440801007387 */ /* 0x000fe80000100800 */
[----:B------:R0:W-:Y:S04]  /*4b900*/  STL [R1+0x2040], R9 ;  /* 0x0020400901007387 */ /* 0x0001e80000100800 */
[----:B0-----:R-:W4:Y:S04]  /*4b910*/  LDL.LU.64 R8, [R1+0x550] ;  /* 0x0005500001087983 */ /* 0x001f280000300a00 */
[----:B------:R-:W4:Y:S01]  /*4b920*/  LDL.LU.64 R10, [R1+0x558] ;  /* 0x00055800010a7983 */ /* 0x000f220000300a00 */
[----:B------:R-:W-:-:S02]  /*4b930*/  IMAD.MOV.U32 R20, RZ, RZ, R24 ;  /* 0x000000ffff147224 */ /* 0x000fc400078e0018 */
[----:B------:R-:W-:Y:S01]  /*4b940*/  IMAD.MOV.U32 R21, RZ, RZ, R25 ;  /* 0x000000ffff157224 */ /* 0x000fe200078e0019 */
[----:B------:R-:W-:Y:S04]  /*4b950*/  STL [R1+0x203c], R29 ;  /* 0x00203c1d01007387 */ /* 0x000fe80000100800 */
[----:B------:R-:W-:Y:S02]  /*4b960*/  STL [R1+0x2038], R0 ;  /* 0x0020380001007387 */ /* 0x000fe40000100800 */
[----:B----4-:R-:W-:-:S15]  /*4b970*/  HMMA.16816.F32 R20, R12, R20, R8 ;  /* 0x000000140c14723c */ /* 0x010fde0000001808 */
[----:B------:R-:W-:-:S04]  /*4b980*/  NOP ;  /* 0x0000000000007918 */ /* 0x000fc80000000000 */
[----:B------:R0:W-:Y:S04]  /*4b990*/  STL.64 [R1+0x150], R20 ;  /* 0x0001501401007387 */ /* 0x0001e80000100a00 */
[----:B------:R-:W-:Y:S04]  /*4b9a0*/  STL [R1+0x158], R22 ;  /* 0x0001581601007387 */ /* 0x000fe80000100800 */
[----:B0-----:R-:W4:Y:S04]  /*4b9b0*/  LDL.LU R20, [R1+0x300] ;  /* 0x0003000001147983 */ /* 0x001f280000300800 */
[----:B------:R-:W4:Y:S01]  /*4b9c0*/  LDL.LU R21, [R1+0x304] ;  /* 0x0003040001157983 */ /* 0x000f220000300800 */
[----:B------:R-:W-:-:S02]  /*4b9d0*/  IMAD.MOV.U32 R24, RZ, RZ, R26 ;  /* 0x000000ffff187224 */ /* 0x000fc400078e001a */
[----:B------:R-:W-:Y:S02]  /*4b9e0*/  IMAD.MOV.U32 R25, RZ, RZ, R27 ;  /* 0x000000ffff197224 */ /* 0x000fe400078e001b */
[----:B------:R-:W-:-:S05]  /*4b9f0*/  IMAD.MOV.U32 R28, RZ, RZ, R23 ;  /* 0x000000ffff1c7224 */ /* 0x000fca00078e0017 */
[----:B--2---:R-:W-:Y:S01]  /*4ba00*/  HMMA.16816.F32 R16, R12, R24, R16 ;  /* 0x000000180c10723c */ /* 0x004fe20000001810 */
[----:B----4-:R0:W-:Y:S04]  /*4ba10*/  STL.64 [R1+0x2180], R20 ;  /* 0x0021801401007387 */ /* 0x0101e80000100a00 */
[----:B------:R-:W-:Y:S04]  /*4ba20*/  STL [R1+0x2048], R28 ;  /* 0x0020481c01007387 */ /* 0x000fe80000100800 */
[----:B0-----:R-:W3:Y:S04]  /*4ba30*/  LDL.LU.64 R20, [R1+0x530] ;  /* 0x0005300001147983 */ /* 0x001ee80000300a00 */
[----:B------:R-:W3:Y:S04]  /*4ba40*/  LDL.LU.64 R22, [R1+0x538] ;  /* 0x0005380001167983 */ /* 0x000ee80000300a00 */
[----:B------:R-:W2:Y:S04]  /*4ba50*/  LDL.LU R24, [R1+0x2e0] ;  /* 0x0002e00001187983 */ /* 0x000ea80000300800 */
[----:B------:R-:W2:Y:S01]  /*4ba60*/  LDL.LU R25, [R1+0x2e4] ;  /* 0x0002e40001197983 */ /* 0x000ea20000300800 */
[----:B------:R-:W-:-:S02]  /*4ba70*/  IMAD.MOV.U32 R8, RZ, RZ, R16 ;  /* 0x000000ffff087224 */ /* 0x000fc400078e0010 */
[----:B------:R-:W-:Y:S02]  /*4ba80*/  IMAD.MOV.U32 R9, RZ, RZ, R17 ;  /* 0x000000ffff097224 */ /* 0x000fe400078e0011 */
[----:B------:R-:W-:Y:S02]  /*4ba90*/  IMAD.MOV.U32 R29, RZ, RZ, R18 ;  /* 0x000000ffff1d7224 */ /* 0x000fe400078e0012 */
[----:B------:R-:W-:Y:S01]  /*4baa0*/  IMAD.MOV.U32 R0, RZ, RZ, R19 ;  /* 0x000000ffff007224 */ /* 0x000fe200078e0013 */
[----:B------:R-:W4:Y:S04]  /*4bab0*/  LDL.LU.64 R16, [R1+0x510] ;  /* 0x0005100001107983 */ /* 0x000f280000300a00 */
[----:B------:R-:W4:Y:S04]  /*4bac0*/  LDL.LU.64 R18, [R1+0x518] ;  /* 0x0005180001127983 */ /* 0x000f280000300a00 */
[----:B--2---:R0:W-:Y:S04]  /*4bad0*/  STL.64 [R1+0x2170], R24 ;  /* 0x0021701801007387 */ /* 0x0041e80000100a00 */
[----:B0-----:R-:W2:Y:S04]  /*4bae0*/  LDL.LU R24, [R1+0x320] ;  /* 0x0003200001187983 */ /* 0x001ea80000300800 */
[----:B------:R-:W2:Y:S04]  /*4baf0*/  LDL.LU R25, [R1+0x324] ;  /* 0x0003240001197983 */ /* 0x000ea80000300800 */
[----:B------:R-:W-:Y:S04]  /*4bb00*/  STL [R1+0x2058], R0 ;  /* 0x0020580001007387 */ /* 0x000fe80000100800 */
[----:B------:R-:W-:Y:S04]  /*4bb10*/  STL [R1+0x2054], R29 ;  /* 0x0020541d01007387 */ /* 0x000fe80000100800 */
[----:B------:R-:W-:Y:S04]  /*4bb20*/  STL [R1+0x2050], R9 ;  /* 0x0020500901007387 */ /* 0x000fe80000100800 */
[----:B------:R0:W-:Y:S04]  /*4bb30*/  STL [R1+0x204c], R8 ;  /* 0x00204c0801007387 */ /* 0x0001e80000100800 */
[----:B0-----:R-:W2:Y:S04]  /*4bb40*/  LDL.LU.64 R8, [R1+0x520] ;  /* 0x0005200001087983 */ /* 0x001ea80000300a00 */
[----:B------:R-:W2:Y:S01]  /*4bb50*/  LDL.LU.64 R10, [R1+0x528] ;  /* 0x00052800010a7983 */ /* 0x000ea20000300a00 */
[----:B---3--:R-:W-:Y:S03]  /*4bb60*/  HMMA.16816.F32 R4, R12, R4, R20 ;  /* 0x000000040c04723c */ /* 0x008fe60000001814 */
[----:B------:R-:W3:-:S15]  /*4bb70*/  LDL.LU.64 R20, [R1+0x2180] ;  /* 0x0021800001147983 */ /* 0x000ede0000300a00 */
[----:B------:R-:W-:Y:S01]  /*4bb80*/  NOP ;  /* 0x0000000000007918 */ /* 0x000fe20000000000 */
[----:B------:R-:W-:Y:S01]  /*4bb90*/  IMAD.MOV.U32 R28, RZ, RZ, R7 ;  /* 0x000000ffff1c7224 */ /* 0x000fe200078e0007 */
[----:B------:R0:W-:Y:S04]  /*4bba0*/  STL.64 [R1+0x130], R4 ;  /* 0x0001300401007387 */ /* 0x0001e80000100a00 */
[----:B------:R-:W-:Y:S04]  /*4bbb0*/  STL [R1+0x138], R6 ;  /* 0x0001380601007387 */ /* 0x000fe80000100800 */
[----:B0-----:R-:W4:Y:S04]  /*4bbc0*/  LDL.LU.64 R4, [R1+0x2178] ;  /* 0x0021780001047983 */ /* 0x001f280000300a00 */
[----:B------:R-:W-:Y:S01]  /*4bbd0*/  STL [R1+0x205c], R28 ;  /* 0x00205c1c01007387 */ /* 0x000fe20000100800 */
[----:B--2---:R-:W-:-:S15]  /*4bbe0*/  HMMA.16816.F32 R24, R12, R24, R8 ;  /* 0x000000180c18723c */ /* 0x004fde0000001808 */
[----:B------:R-:W-:-:S04]  /*4bbf0*/  NOP ;  /* 0x0000000000007918 */ /* 0x000fc80000000000 */
[----:B------:R-:W-:Y:S02]  /*4bc00*/  IMAD.MOV.U32 R8, RZ, RZ, R27 ;  /* 0x000000ffff087224 */ /* 0x000fe400078e001b */
[----:B------:R-:W-:-:S03]  /*4bc10*/  IMAD.MOV.U32 R9, RZ, RZ, R26 ;  /* 0x000000ffff097224 */ /* 0x000fc600078e001a */
[----:B------:R-:W-:Y:S04]  /*4bc20*/  STL [R1+0x206c], R8 ;  /* 0x00206c0801007387 */ /* 0x000fe80000100800 */
[----:B------:R0:W-:Y:S04]  /*4bc30*/  STL [R1+0x2068], R9 ;  /* 0x0020680901007387 */ /* 0x0001e80000100800 */
[----:B0-----:R-:W3:Y:S04]  /*4bc40*/  LDL.LU.64 R8, [R1+0x500] ;  /* 0x0005000001087983 */ /* 0x001ee80000300a00 */
[----:B------:R-:W3:Y:S01]  /*4bc50*/  LDL.LU.64 R10, [R1+0x508] ;  /* 0x00050800010a7983 */ /* 0x000ee20000300a00 */
[----:B----4-:R-:W-:Y:S01]  /*4bc60*/  HMMA.16816.F32 R4, R12, R4, R16 ;  /* 0x000000040c04723c */ /* 0x010fe20000001810 */
[----:B------:R-:W-:-:S02]  /*4bc70*/  IMAD.MOV.U32 R29, RZ, RZ, R25 ;  /* 0x000000ffff1d7224 */ /* 0x000fc400078e0019 */
[----:B------:R-:W-:-:S03]  /*4bc80*/  IMAD.MOV.U32 R0, RZ, RZ, R24 ;  /* 0x000000ffff007224 */ /* 0x000fc600078e0018 */
[----:B------:R-:W-:Y:S04]  /*4bc90*/  STL [R1+0x2064], R29 ;  /* 0x0020641d01007387 */ /* 0x000fe80000100800 */
[----:B------:R-:W-:Y:S09]  /*4bca0*/  STL [R1+0x2060], R0 ;  /* 0x0020600001007387 */ /* 0x000ff20000100800 */
[----:B------:R0:W-:Y:S04]  /*4bcb0*/  STL.64 [R1+0x110], R4 ;  /* 0x0001100401007387 */ /* 0x0001e80000100a00 */
[----:B------:R1:W-:Y:S04]  /*4bcc0*/  STL [R1+0x118], R6 ;  /* 0x0001180601007387 */ /* 0x0003e80000100800 */
[----:B------:R-:W2:Y:S01]  /*4bcd0*/  LDL.LU.64 R24, [R1+0x4f0] ;  /* 0x0004f00001187983 */ /* 0x000ea20000300a00 */
[----:B------:R-:W-:-:S03]  /*4bce0*/  IMAD.MOV.U32 R28, RZ, RZ, R7 ;  /* 0x000000ffff1c7224 */ /* 0x000fc600078e0007 */
[----:B------:R-:W2:Y:S04]  /*4bcf0*/  LDL.LU.64 R26, [R1+0x4f8] ;  /* 0x0004f800011a7983 */ /* 0x000ea80000300a00 */
[----:B0-----:R-:W4:Y:S04]  /*4bd00*/  LDL.LU.64 R4, [R1+0x4e0] ;  /* 0x0004e00001047983 */ /* 0x001f280000300a00 */
[----:B-1----:R-:W4:Y:S04]  /*4bd10*/  LDL.LU.64 R6, [R1+0x4e8] ;  /* 0x0004e80001067983 */ /* 0x002f280000300a00 */
[----:B------:R-:W2:Y:S04]  /*4bd20*/  LDL.LU R16, [R1+0x2d0] ;  /* 0x0002d00001107983 */ /* 0x000ea80000300800 */
[----:B------:R-:W2:Y:S04]  /*4bd30*/  LDL.LU R17, [R1+0x2d4] ;  /* 0x0002d40001117983 */ /* 0x000ea80000300800 */
[----:B------:R-:W-:Y:S01]  /*4bd40*/  STL [R1+0x2070], R28 ;  /* 0x0020701c01007387 */ /* 0x000fe20000100800 */
[----:B---3--:R-:W-:-:S15]  /*4bd50*/  HMMA.16816.F32 R20, R12, R20, R8 ;  /* 0x000000140c14723c */ /* 0x008fde0000001808 */
[----:B------:R-:W-:-:S04]  /*4bd60*/  NOP ;  /* 0x0000000000007918 */ /* 0x000fc80000000000 */
[----:B------:R-:W-:Y:S02]  /*4bd70*/  IMAD.MOV.U32 R0, RZ, RZ, R23 ;  /* 0x000000ffff007224 */ /* 0x000fe400078e0017 */
[----:B------:R-:W-:Y:S02]  /*4bd80*/  IMAD.MOV.U32 R29, RZ, RZ, R22 ;  /* 0x000000ffff1d7224 */ /* 0x000fe400078e0016 */
[----:B------:R-:W-:Y:S02]  /*4bd90*/  IMAD.MOV.U32 R8, RZ, RZ, R20 ;  /* 0x000000ffff087224 */ /* 0x000fe400078e0014 */
[----:B------:R-:W-:Y:S01]  /*4bda0*/  IMAD.MOV.U32 R9, RZ, RZ, R21 ;  /* 0x000000ffff097224 */ /* 0x000fe200078e0015 */
[----:B------:R-:W3:Y:S04]  /*4bdb0*/  LDL.LU R20, [R1+0x2c0] ;  /* 0x0002c00001147983 */ /* 0x000ee80000300800 */
[----:B------:R-:W3:Y:S04]  /*4bdc0*/  LDL.LU R21, [R1+0x2c4] ;  /* 0x0002c40001157983 */ /* 0x000ee80000300800 */
[----:B------:R-:W-:Y:S04]  /*4bdd0*/  STL [R1+0x2080], R0 ;  /* 0x0020800001007387 */ /* 0x000fe80000100800 */
[----:B------:R-:W-:Y:S04]  /*4bde0*/  STL [R1+0x207c], R29 ;  /* 0x00207c1d01007387 */ /* 0x000fe80000100800 */
[----:B------:R-:W-:Y:S04]  /*4bdf0*/  STL [R1+0x2078], R9 ;  /* 0x0020780901007387 */ /* 0x000fe80000100800 */
[----:B------:R0:W-:Y:S04]  /*4be00*/  STL [R1+0x2074], R8 ;  /* 0x0020740801007387 */ /* 0x0001e80000100800 */
[----:B0-----:R-:W2:Y:S04]  /*4be10*/  LDL.LU R8, [R1+0x2f0] ;  /* 0x0002f00001087983 */ /* 0x001ea80000300800 */
[----:B------:R-:W2:Y:S02]  /*4be20*/  LDL.LU R9, [R1+0x2f4] ;  /* 0x0002f40001097983 */ /* 0x000ea40000300800 */
[----:B--2---:R-:W-:Y:S02]  /*4be30*/  HMMA.16816.F32 R8, R12, R8, R24 ;  /* 0x000000080c08723c */ /* 0x004fe40000001818 */
[----:B------:R-:W4:-:S15]  /*4be40*/  LDL.LU.64 R24, [R1+0x2170] ;  /* 0x0021700001187983 */ /* 0x000f1e0000300a00 */
[----:B------:R-:W-:Y:S02]  /*4be50*/  NOP ;  /* 0x0000000000007918 */ /* 0x000fe40000000000 */
[----:B------:R-:W-:Y:S01]  /*4be60*/  IMAD.MOV.U32 R28, RZ, RZ, R11 ;  /* 0x000000ffff1c7224 */ /* 0x000fe200078e000b */
[----:B------:R0:W-:Y:S04]  /*4be70*/  STL.64 [R1+0xf0], R8 ;  /* 0x0000f00801007387 */ /* 0x0001e80000100a00 */
[----:B------:R-:W-:Y:S04]  /*4be80*/  STL [R1+0xf8], R10 ;  /* 0x0000f80a01007387 */ /* 0x000fe80000100800 */
[----:B------:R-:W-:Y:S01]  /*4be90*/  STL [R1+0x2084], R28 ;  /* 0x0020841c01007387 */ /* 0x000fe20000100800 */
[----:B----4-:R-:W-:Y:S03]  /*4bea0*/  HMMA.16816.F32 R4, R12, R24, R4 ;  /* 0x000000180c04723c */ /* 0x010fe60000001804 */
[----:B------:R-:W2:Y:S04]  /*4beb0*/  LDL.LU R24, [R1+0x290] ;  /* 0x0002900001187983 */ /* 0x000ea80000300800 */
[----:B------:R-:W2:-:S12]  /*4bec0*/  LDL.LU R25, [R1+0x294] ;  /* 0x0002940001197983 */ /* 0x000e980000300800 */
[----:B------:R-:W-:Y:S02]  /*4bed0*/  IMAD.MOV.U32 R0, RZ, RZ, R4 ;  /* 0x000000ffff007224 */ /* 0x000fe400078e0004 */
[----:B------:R-:W-:Y:S02]  /*4bee0*/  IMAD.MOV.U32 R29, RZ, RZ, R5 ;  /* 0x000000ffff1d7224 */ /* 0x000fe400078e0005 */
[----:B0-----:R-:W-:Y:S02]  /*4bef0*/  IMAD.MOV.U32 R9, RZ, RZ, R6 ;  /* 0x000000ffff097224 */ /* 0x001fe400078e0006 */
[----:B------:R-:W-:Y:S01]  /*4bf00*/  IMAD.MOV.U32 R8, RZ, RZ, R7 ;  /* 0x000000ffff087224 */ /* 0x000fe200078e0007 */
[----:B------:R-:W3:Y:S04]  /*4bf10*/  LDL.LU.64 R4, [R1+0x4c0] ;  /* 0x0004c00001047983 */ /* 0x000ee80000300a00 */
[----:B------:R-:W3:Y:S04]  /*4bf20*/  LDL.LU.64 R6, [R1+0x4c8] ;  /* 0x0004c80001067983 */ /* 0x000ee80000300a00 */
[----:B--2---:R0:W-:Y:S04]  /*4bf30*/  STL.64 [R1+0x2158], R24 ;  /* 0x0021581801007387 */ /* 0x0041e80000100a00 */
[----:B0-----:R-:W2:Y:S04]  /*4bf40*/  LDL.LU R24, [R1+0x2a0] ;  /* 0x0002a00001187983 */ /* 0x001ea80000300800 */
[----:B------:R-:W2:Y:S04]  /*4bf50*/  LDL.LU R25, [R1+0x2a4] ;  /* 0x0002a40001197983 */ /* 0x000ea80000300800 */
[----:B--2---:R0:W-:Y:S04]  /*4bf60*/  STL.64 [R1+0x2160], R24 ;  /* 0x0021601801007387 */ /* 0x0041e80000100a00 */
[----:B0-----:R-:W2:Y:S04]  /*4bf70*/  LDL.LU R24, [R1+0x2b0] ;  /* 0x0002b00001187983 */ /* 0x001ea80000300800 */
[----:B------:R-:W2:Y:S04]  /*4bf80*/  LDL.LU R25, [R1+0x2b4] ;  /* 0x0002b40001197983 */ /* 0x000ea80000300800 */
[----:B------:R-:W-:Y:S04]  /*4bf90*/  STL [R1+0x2094], R8 ;  /* 0x0020940801007387 */ /* 0x000fe80000100800 */
[----:B------:R0:W-:Y:S04]  /*4bfa0*/  STL [R1+0x2090], R9 ;  /* 0x0020900901007387 */ /* 0x0001e80000100800 */
[----:B0-----:R-:W4:Y:S04]  /*4bfb0*/  LDL.LU.64 R8, [R1+0x4d0] ;  /* 0x0004d00001087983 */ /* 0x001f280000300a00 */
[----:B------:R-:W4:Y:S04]  /*4bfc0*/  LDL.LU.64 R10, [R1+0x4d8] ;  /* 0x0004d800010a7983 */ /* 0x000f280000300a00 */
[----:B------:R-:W-:Y:S04]  /*4bfd0*/  STL [R1+0x208c], R29 ;  /* 0x00208c1d01007387 */ /* 0x000fe80000100800 */
[----:B------:R-:W-:Y:S01]  /*4bfe0*/  STL [R1+0x2088], R0 ;  /* 0x0020880001007387 */ /* 0x000fe20000100800 */
[----:B----4-:R-:W-:-:S15]  /*4bff0*/  HMMA.16816.F32 R16, R12, R16, R8 ;  /* 0x000000100c10723c */ /* 0x010fde0000001808 */
[----:B------:R-:W-:-:S04]  /*4c000*/  NOP ;  /* 0x0000000000007918 */ /* 0x000fc80000000000 */
[----:B------:R0:W-:Y:S04]  /*4c010*/  STL.64 [R1+0xd0], R16 ;  /* 0x0000d01001007387 */ /* 0x0001e80000100a00 */
[----:B------:R-:W-:Y:S04]  /*4c020*/  STL [R1+0xd8], R18 ;  /* 0x0000d81201007387 */ /* 0x000fe80000100800 */
[----:B0-----:R-:W4:Y:S04]  /*4c030*/  LDL.LU R16, [R1+0x280] ;  /* 0x0002800001107983 */ /* 0x001f280000300800 */
[----:B------:R-:W4:Y:S01]  /*4c040*/  LDL.LU R17, [R1+0x284] ;  /* 0x0002840001117983 */ /* 0x000f220000300800 */
[----:B------:R-:W-:Y:S01]  /*4c050*/  IMAD.MOV.U32 R28, RZ, RZ, R19 ;  /* 0x000000ffff1c7224 */ /* 0x000fe200078e0013 */
[----:B---3--:R-:W-:Y:S02]  /*4c060*/  HMMA.16816.F32 R4, R12, R20, R4 ;  /* 0x000000140c04723c */ /* 0x008fe40000001804 */
[----:B----4-:R0:W-:Y:S04]  /*4c070*/  STL.64 [R1+0x2168], R16 ;  /* 0x0021681001007387 */ /* 0x0101e80000100a00 */
[----:B0-----:R-:W2:Y:S04]  /*4c080*/  LDL.LU.64 R16, [R1+0x4b0] ;  /* 0x0004b00001107983 */ /* 0x001ea80000300a00 */
[----:B------:R-:W2:Y:S04]  /*4c090*/  LDL.LU.64 R18, [R1+0x4b8] ;  /* 0x0004b80001127983 */ /* 0x000ea80000300a00 */
[----:B------:R-:W-:Y:S05]  /*4c0a0*/  STL [R1+0x2098], R28 ;  /* 0x0020981c01007387 */ /* 0x000fea0000100800 */
[----:B------:R-:W-:-:S02]  /*4c0b0*/  IMAD.MOV.U32 R0, RZ, RZ, R7 ;  /* 0x000000ffff007224 */ /* 0x000fc400078e0007 */
[----:B------:R-:W-:Y:S01]  /*4c0c0*/  IMAD.MOV.U32 R29, RZ, RZ, R6 ;  /* 0x000000ffff1d7224 */ /* 0x000fe200078e0006 */
[----:B------:R-:W3:Y:S01]  /*4c0d0*/  LDL.LU R20, [R1+0x270] ;  /* 0x0002700001147983 */ /* 0x000ee20000300800 */
[----:B------:R-:W-:Y:S02]  /*4c0e0*/  IMAD.MOV.U32 R8, RZ, RZ, R4 ;  /* 0x000000ffff087224 */ /* 0x000fe400078e0004 */
[----:B------:R-:W-:Y:S01]  /*4c0f0*/  IMAD.MOV.U32 R9, RZ, RZ, R5 ;  /* 0x000000ffff097224 */ /* 0x000fe200078e0005 */
[----:B------:R-:W3:Y:S04]  /*4c100*/  LDL.LU R21, [R1+0x274] ;  /* 0x0002740001157983 */ /* 0x000ee80000300800 */
[----:B------:R-:W4:Y:S04]  /*4c110*/  LDL.LU.64 R4, [R1+0x490] ;  /* 0x0004900001047983 */ /* 0x000f280000300a00 */
[----:B------:R-:W4:Y:S04]  /*4c120*/  LDL.LU.64 R6, [R1+0x498] ;  /* 0x0004980001067983 */ /* 0x000f280000300a00 */
[----:B------:R-:W-:Y:S04]  /*4c130*/  STL [R1+0x20a8], R0 ;  /* 0x0020a80001007387 */ /* 0x000fe80000100800 */
[----:B------:R-:W-:Y:S04]  /*4c140*/  STL [R1+0x20a4], R29 ;  /* 0x0020a41d01007387 */ /* 0x000fe80000100800 */
[----:B------:R-:W-:Y:S04]  /*4c150*/  STL [R1+0x20a0], R9 ;  /* 0x0020a00901007387 */ /* 0x000fe80000100800 */
[----:B------:R0:W-:Y:S04]  /*4c160*/  STL [R1+0x209c], R8 ;  /* 0x00209c0801007387 */ /* 0x0001e80000100800 */
[----:B0-----:R-:W3:Y:S04]  /*4c170*/  LDL.LU.64 R8, [R1+0x4a0] ;  /* 0x0004a00001087983 */ /* 0x001ee80000300a00 */
[----:B------:R-:W3:Y:S01]  /*4c180*/  LDL.LU.64 R10, [R1+0x4a8] ;  /* 0x0004a800010a7983 */ /* 0x000ee20000300a00 */
[----:B--2---:R-:W-:Y:S03]  /*4c190*/  HMMA.16816.F32 R24, R12, R24, R16 ;  /* 0x000000180c18723c */ /* 0x004fe60000001810 */
[----:B------:R-:W2:-:S15]  /*4c1a0*/  LDL.LU.64 R16, [R1+0x2168] ;  /* 0x0021680001107983 */ /* 0x000e9e0000300a00 */
[----:B------:R-:W-:Y:S01]  /*4c1b0*/  NOP ;  /* 0x0000000000007918 */ /* 0x000fe20000000000 */
[----:B------:R0:W-:Y:S04]  /*4c1c0*/  STL.64 [R1+0xb0], R24 ;  /* 0x0000b01801007387 */ /* 0x0001e80000100a00 */
[----:B------:R3:W-:Y:S04]  /*4c1d0*/  STL [R1+0xb8], R26 ;  /* 0x0000b81a01007387 */ /* 0x0007e80000100800 */
[----:B0-----:R-:W3:Y:S01]  /*4c1e0*/  LDL.LU.64 R24, [R1+0x2160] ;  /* 0x0021600001187983 */ /* 0x001ee20000300a00 */
[----:B------:R-:W-:-:S05]  /*4c1f0*/  IMAD.MOV.U32 R28, RZ, RZ, R27 ;  /* 0x000000ffff1c7224 */ /* 0x000fca00078e001b */
[----:B------:R-:W-:Y:S01]  /*4c200*/  STL [R1+0x20ac], R28 ;  /* 0x0020ac1c01007387 */ /* 0x000fe20000100800 */
[----:B---3--:R-:W-:-:S15]  /*4c210*/  HMMA.16816.F32 R24, R12, R24, R8 ;  /* 0x000000180c18723c */ /* 0x008fde0000001808 */
[----:B------:R-:W-:-:S04]  /*4c220*/  NOP ;  /* 0x0000000000007918 */ /* 0x000fc80000000000 */
[----:B------:R-:W-:Y:S02]  /*4c230*/  IMAD.MOV.U32 R0, RZ, RZ, R24 ;  /* 0x000000ffff007224 */ /* 0x000fe400078e0018 */
[----:B------:R-:W-:Y:S02]  /*4c240*/  IMAD.MOV.U32 R29, RZ, RZ, R25 ;  /* 0x000000ffff1d7224 */ /* 0x000fe400078e0019 */
[----:B------:R-:W4:Y:S01]  /*4c250*/  LDL.LU.64 R24, [R1+0x2158] ;  /* 0x0021580001187983 */ /* 0x000f220000300a00 */
[----:B------:R-:W-:Y:S02]  /*4c260*/  IMAD.MOV.U32 R8, RZ, RZ, R27 ;  /* 0x000000ffff087224 */ /* 0x000fe400078e001b */
[----:B------:R-:W-:-:S03]  /*4c270*/  IMAD.MOV.U32 R9, RZ, RZ, R26 ;  /* 0x000000ffff097224 */ /* 0x000fc600078e001a */
[----:B------:R-:W-:Y:S04]  /*4c280*/  STL [R1+0x20bc], R8 ;  /* 0x0020bc0801007387 */ /* 0x000fe80000100800 */
[----:B------:R0:W-:Y:S04]  /*4c290*/  STL [R1+0x20b8], R9 ;  /* 0x0020b80901007387 */ /* 0x0001e80000100800 */
[----:B0-----:R-:W2:Y:S04]  /*4c2a0*/  LDL.LU.64 R8, [R1+0x480] ;  /* 0x0004800001087983 */ /* 0x001ea80000300a00 */
[----:B------:R-:W2:Y:S04]  /*4c2b0*/  LDL.LU.64 R10, [R1+0x488] ;  /* 0x00048800010a7983 */ /* 0x000ea80000300a00 */
[----:B------:R-:W-:Y:S04]  /*4c2c0*/  STL [R1+0x20b4], R29 ;  /* 0x0020b41d01007387 */ /* 0x000fe80000100800 */
[----:B------:R-:W-:Y:S01]  /*4c2d0*/  STL [R1+0x20b0], R0 ;  /* 0x0020b00001007387 */ /* 0x000fe20000100800 */
[----:B----4-:R-:W-:-:S15]  /*4c2e0*/  HMMA.16816.F32 R4, R12, R24, R4 ;  /* 0x000000180c04723c */ /* 0x010fde0000001804 */
[----:B------:R-:W-:-:S04]  /*4c2f0*/  NOP ;  /* 0x0000000000007918 */ /* 0x000fc80000000000 */
[----:B------:R0:W-:Y:S04]  /*4c300*/  STL.64 [R1+0x90], R4 ;  /* 0x0000900401007387 */ /* 0x0001e80000100a00 */
[----:B------:R1:W-:Y:S01]  /*4c310*/  STL [R1+0x98], R6 ;  /* 0x0000980601007387 */ /* 0x0003e20000100800 */
[----:B------:R-:W-:-:S03]  /*4c320*/  IMAD.MOV.U32 R28, RZ, RZ, R7 ;  /* 0x000000ffff1c7224 */ /* 0x000fc600078e0007 */
[----:B0-----:R-:W3:Y:S04]  /*4c330*/  LDL.LU.64 R4, [R1+0x470] ;  /* 0x0004700001047983 */ /* 0x001ee80000300a00 */
[----:B-1----:R-:W3:Y:S04]  /*4c340*/  LDL.LU.64 R6, [R1+0x478] ;  /* 0x0004780001067983 */ /* 0x002ee80000300a00 */
[----:B------:R-:W4:Y:S04]  /*4c350*/  LDL.LU R24, [R1+0x250] ;  /* 0x0002500001187983 */ /* 0x000f280000300800 */
[----:B------:R-:W4:Y:S01]  /*4c360*/  LDL.LU R25, [R1+0x254] ;  /* 0x0002540001197983 */ /* 0x000f220000300800 */
[----:B--2---:R-:W-:-:S15]  /*4c370*/  HMMA.16816.F32 R16, R12, R16, R8 ;  /* 0x000000100c10723c */ /* 0x004fde0000001808 */
[----:B------:R-:W-:-:S04]  /*4c380*/  NOP ;  /* 0x0000000000007918 */ /* 0x000fc80000000000 */
[----:B------:R-:W-:Y:S02]  /*4c390*/  IMAD.MOV.U32 R0, RZ, RZ, R19 ;  /* 0x000000ffff007224 */ /* 0x000fe400078e0013 */
[----:B------:R-:W-:Y:S02]  /*4c3a0*/  IMAD.MOV.U32 R29, RZ, RZ, R18 ;  /* 0x000000ffff1d7224 */ /* 0x000fe400078e0012 */
[----:B------:R-:W-:Y:S02]  /*4c3b0*/  IMAD.MOV.U32 R9, RZ, RZ, R17 ;  /* 0x000000ffff097224 */ /* 0x000fe400078e0011 */
[----:B------:R-:W-:Y:S01]  /*4c3c0*/  IMAD.MOV.U32 R8, RZ, RZ, R16 ;  /* 0x000000ffff087224 */ /* 0x000fe200078e0010 */
[----:B---3--:R-:W-:Y:S01]  /*4c3d0*/  HMMA.16816.F32 R4, R12, R20, R4 ;  /* 0x000000140c04723c */ /* 0x008fe20000001804 */
[----:B----4-:R0:W-:Y:S04]  /*4c3e0*/  STL.64 [R1+0x2150], R24 ;  /* 0x0021501801007387 */ /* 0x0101e80000100a00 */
[----:B0-----:R-:W2:Y:S04]  /*4c3f0*/  LDL.LU R24, [R1+0x260] ;  /* 0x0002600001187983 */ /* 0x001ea80000300800 */
[----:B------:R-:W2:Y:S04]  /*4c400*/  LDL.LU R25, [R1+0x264] ;  /* 0x0002640001197983 */ /* 0x000ea80000300800 */
[----:B------:R-:W-:Y:S04]  /*4c410*/  STL [R1+0x20c0], R28 ;  /* 0x0020c01c01007387 */ /* 0x000fe80000100800 */
[----:B------:R-:W-:Y:S04]  /*4c420*/  STL [R1+0x20d0], R0 ;  /* 0x0020d00001007387 */ /* 0x000fe80000100800 */
[----:B------:R-:W-:Y:S04]  /*4c430*/  STL [R1+0x20cc], R29 ;  /* 0x0020cc1d01007387 */ /* 0x000fe80000100800 */
[----:B------:R-:W-:Y:S04]  /*4c440*/  STL [R1+0x20c8], R9 ;  /* 0x0020c80901007387 */ /* 0x000fe80000100800 */
[----:B------:R0:W-:Y:S04]  /*4c450*/  STL [R1+0x20c4], R8 ;  /* 0x0020c40801007387 */ /* 0x0001e80000100800 */
[----:B0-----:R-:W2:Y:S04]  /*4c460*/  LDL.LU.64 R8, [R1+0x460] ;  /* 0x0004600001087983 */ /* 0x001ea80000300a00 */
[----:B------:R-:W2:Y:S04]  /*4c470*/  LDL.LU.64 R10, [R1+0x468] ;  /* 0x00046800010a7983 */ /* 0x000ea80000300a00 */
[----:B------:R0:W-:Y:S04]  /*4c480*/  STL.64 [R1+0x70], R4 ;  /* 0x0000700401007387 */ /* 0x0001e80000100a00 */
[----:B------:R1:W-:Y:S04]  /*4c490*/  STL [R1+0x78], R6 ;  /* 0x0000780601007387 */ /* 0x0003e80000100800 */
[----:B------:R-:W3:Y:S04]  /*4c4a0*/  LDL.LU R16, [R1+0x230] ;  /* 0x0002300001107983 */ /* 0x000ee80000300800 */
[----:B------:R-:W3:Y:S01]  /*4c4b0*/  LDL.LU R17, [R1+0x234] ;  /* 0x0002340001117983 */ /* 0x000ee20000300800 */
[----:B------:R-:W-:-:S03]  /*4c4c0*/  IMAD.MOV.U32 R28, RZ, RZ, R7 ;  /* 0x000000ffff1c7224 */ /* 0x000fc600078e0007 */
[----:B0-----:R-:W4:Y:S04]  /*4c4d0*/  LDL.LU.64 R4, [R1+0x450] ;  /* 0x0004500001047983 */ /* 0x001f280000300a00 */
[----:B-1----:R-:W4:Y:S01]  /*4c4e0*/  LDL.LU.64 R6, [R1+0x458] ;  /* 0x0004580001067983 */ /* 0x002f220000300a00 */
[----:B--2---:R-:W-:Y:S03]  /*4c4f0*/  HMMA.16816.F32 R24, R12, R24, R8 ;  /* 0x000000180c18723c */ /* 0x004fe60000001808 */
[----:B---3--:R0:W-:Y:S04]  /*4c500*/  STL.64 [R1+0x2148], R16 ;  /* 0x0021481001007387 */ /* 0x0081e80000100a00 */
[----:B0-----:R-:W2:Y:S04]  /*4c510*/  LDL.LU R16, [R1+0x240] ;  /* 0x0002400001107983 */ /* 0x001ea80000300800 */
[----:B------:R-:W2:Y:S04]  /*4c520*/  LDL.LU R17, [R1+0x244] ;  /* 0x0002440001117983 */ /* 0x000ea80000300800 */
[----:B------:R-:W3:Y:S04]  /*4c530*/  LDL.LU R20, [R1+0x220] ;  /* 0x0002200001147983 */ /* 0x000ee80000300800 */
[----:B------:R-:W3:Y:S04]  /*4c540*/  LDL.LU R21, [R1+0x224] ;  /* 0x0002240001157983 */ /* 0x000ee80000300800 */
[----:B------:R-:W-:Y:S01]  /*4c550*/  STL [R1+0x20d4], R28 ;  /* 0x0020d41c01007387 */ /* 0x000fe20000100800 */
[----:B------:R-:W-:-:S02]  /*4c560*/  IMAD.MOV.U32 R0, RZ, RZ, R24 ;  /* 0x000000ffff007224 */ /* 0x000fc400078e0018 */
        /* <DEDUP_REMOVED lines=13> */
[----:B------:R1:W-:Y:S04]  /*4c640*/  STL [R1+0x58], R6 ;  /* 0x0000580601007387 */ /* 0x0003e80000100800 */
[----:B------:R-:W4:Y:S04]  /*4c650*/  LDL.LU R24, [R1+0x200] ;  /* 0x0002000001187983 */ /* 0x000f280000300800 */
[----:B------:R-:W4:Y:S01]  /*4c660*/  LDL.LU R25, [R1+0x204] ;  /* 0x0002040001197983 */ /* 0x000f220000300800 */
[----:B--2---:R-:W-:Y:S01]  /*4c670*/  HMMA.16816.F32 R16, R12, R16, R8 ;  /* 0x000000100c10723c */ /* 0x004fe20000001808 */
[----:B------:R-:W-:-:S02]  /*4c680*/  IMAD.MOV.U32 R28, RZ, RZ, R7 ;  /* 0x000000ffff1c7224 */ /* 0x000fc400078e0007 */
[----:B0-----:R-:W3:Y:S04]  /*4c690*/  LDL.LU.64 R4, [R1+0x420] ;  /* 0x0004200001047983 */ /* 0x001ee80000300a00 */
[----:B-1----:R-:W3:-:S12]  /*4c6a0*/  LDL.LU.64 R6, [R1+0x428] ;  /* 0x0004280001067983 */ /* 0x002ed80000300a00 */
[----:B------:R-:W-:Y:S02]  /*4c6b0*/  IMAD.MOV.U32 R0, RZ, RZ, R19 ;  /* 0x000000ffff007224 */ /* 0x000fe400078e0013 */
[----:B------:R-:W-:Y:S02]  /*4c6c0*/  IMAD.MOV.U32 R29, RZ, RZ, R18 ;  /* 0x000000ffff1d7224 */ /* 0x000fe400078e0012 */
[----:B------:R-:W-:Y:S02]  /*4c6d0*/  IMAD.MOV.U32 R9, RZ, RZ, R17 ;  /* 0x000000ffff097224 */ /* 0x000fe400078e0011 */
[----:B------:R-:W-:Y:S01]  /*4c6e0*/  IMAD.MOV.U32 R8, RZ, RZ, R16 ;  /* 0x000000ffff087224 */ /* 0x000fe200078e0010 */
[----:B----4-:R0:W-:Y:S04]  /*4c6f0*/  STL.64 [R1+0x2130], R24 ;  /* 0x0021301801007387 */ /* 0x0101e80000100a00 */
[----:B0-----:R-:W2:Y:S04]  /*4c700*/  LDL.LU R24, [R1+0x210] ;  /* 0x0002100001187983 */ /* 0x001ea80000300800 */
[----:B------:R-:W2:Y:S04]  /*4c710*/  LDL.LU R25, [R1+0x214] ;  /* 0x0002140001197983 */ /* 0x000ea80000300800 */
[----:B------:R-:W-:Y:S04]  /*4c720*/  STL [R1+0x20e8], R28 ;  /* 0x0020e81c01007387 */ /* 0x000fe80000100800 */
[----:B------:R-:W4:Y:S04]  /*4c730*/  LDL.LU.64 R16, [R1+0x2148] ;  /* 0x0021480001107983 */ /* 0x000f280000300a00 */
[----:B------:R-:W-:Y:S04]  /*4c740*/  STL [R1+0x20f8], R0 ;  /* 0x0020f80001007387 */ /* 0x000fe80000100800 */
[----:B------:R-:W-:Y:S04]  /*4c750*/  STL [R1+0x20f4], R29 ;  /* 0x0020f41d01007387 */ /* 0x000fe80000100800 */
[----:B------:R-:W-:Y:S04]  /*4c760*/  STL [R1+0x20f0], R9 ;  /* 0x0020f00901007387 */ /* 0x000fe80000100800 */
[----:B------:R0:W-:Y:S04]  /*4c770*/  STL [R1+0x20ec], R8 ;  /* 0x0020ec0801007387 */ /* 0x0001e80000100800 */
[----:B0-----:R-:W4:Y:S04]  /*4c780*/  LDL.LU.64 R8, [R1+0x430] ;  /* 0x0004300001087983 */ /* 0x001f280000300a00 */
[----:B------:R-:W4:Y:S02]  /*4c790*/  LDL.LU.64 R10, [R1+0x438] ;  /* 0x00043800010a7983 */ /* 0x000f240000300a00 */
[----:B----4-:R-:W-:-:S15]  /*4c7a0*/  HMMA.16816.F32 R16, R12, R16, R8 ;  /* 0x000000100c10723c */ /* 0x010fde0000001808 */
[----:B------:R-:W-:-:S04]  /*4c7b0*/  NOP ;  /* 0x0000000000007918 */ /* 0x000fc80000000000 */
[----:B------:R-:W-:Y:S01]  /*4c7c0*/  IMAD.MOV.U32 R28, RZ, RZ, R19 ;  /* 0x000000ffff1c7224 */ /* 0x000fe200078e0013 */
[----:B------:R0:W-:Y:S04]  /*4c7d0*/  STL.64 [R1+0x30], R16 ;  /* 0x0000301001007387 */ /* 0x0001e80000100a00 */
[----:B------:R1:W-:Y:S04]  /*4c7e0*/  STL [R1+0x38], R18 ;  /* 0x0000381201007387 */ /* 0x0003e80000100800 */
[----:B------:R-:W-:Y:S04]  /*4c7f0*/  STL [R1+0x20fc], R28 ;  /* 0x0020fc1c01007387 */ /* 0x000fe80000100800 */
[----:B0-----:R-:W4:Y:S04]  /*4c800*/  LDL.LU.64 R16, [R1+0x400] ;  /* 0x0004000001107983 */ /* 0x001f280000300a00 */
[----:B-1----:R-:W2:Y:S01]  /*4c810*/  LDL.LU.64 R18, [R1+0x408] ;  /* 0x0004080001127983 */ /* 0x002ea20000300a00 */
[----:B---3--:R-:W-:Y:S03]  /*4c820*/  HMMA.16816.F32 R4, R12, R20, R4 ;  /* 0x000000140c04723c */ /* 0x008fe60000001804 */
[----:B--2---:R-:W-:Y:S04]  /*4c830*/  STL.64 [R1+0x2140], R18 ;  /* 0x0021401201007387 */ /* 0x004fe80000100a00 */
[----:B----4-:R0:W-:Y:S04]  /*4c840*/  STL.64 [R1+0x2138], R16 ;  /* 0x0021381001007387 */ /* 0x0101e80000100a00 */
[----:B0-----:R-:W2:Y:S04]  /*4c850*/  LDL.LU.64 R16, [R1+0x410] ;  /* 0x0004100001107983 */ /* 0x001ea80000300a00 */
[----:B------:R-:W2:Y:S04]  /*4c860*/  LDL.LU.64 R18, [R1+0x418] ;  /* 0x0004180001127983 */ /* 0x000ea80000300a00 */
[----:B------:R-:W-:-:S02]  /*4c870*/  IMAD.MOV.U32 R9, RZ, RZ, R6 ;  /* 0x000000ffff097224 */ /* 0x000fc400078e0006 */
[----:B------:R-:W-:Y:S01]  /*4c880*/  IMAD.MOV.U32 R29, RZ, RZ, R5 ;  /* 0x000000ffff1d7224 */ /* 0x000fe200078e0005 */
[----:B------:R-:W3:Y:S01]  /*4c890*/  LDL.LU.64 R20, [R1+0x3f0] ;  /* 0x0003f00001147983 */ /* 0x000ee20000300a00 */
[----:B------:R-:W-:-:S03]  /*4c8a0*/  IMAD.MOV.U32 R0, RZ, RZ, R4 ;  /* 0x000000ffff007224 */ /* 0x000fc600078e0004 */
[----:B------:R-:W3:Y:S01]  /*4c8b0*/  LDL.LU.64 R22, [R1+0x3f8] ;  /* 0x0003f80001167983 */ /* 0x000ee20000300a00 */
[----:B------:R-:W-:-:S03]  /*4c8c0*/  IMAD.MOV.U32 R8, RZ, RZ, R7 ;  /* 0x000000ffff087224 */ /* 0x000fc600078e0007 */
[----:B------:R-:W4:Y:S04]  /*4c8d0*/  LDL.LU.64 R4, [R1+0x3e0] ;  /* 0x0003e00001047983 */ /* 0x000f280000300a00 */
[----:B------:R-:W4:Y:S04]  /*4c8e0*/  LDL.LU.64 R6, [R1+0x3e8] ;  /* 0x0003e80001067983 */ /* 0x000f280000300a00 */
[----:B------:R0:W-:Y:S04]  /*4c8f0*/  STL [R1+0x2108], R9 ;  /* 0x0021080901007387 */ /* 0x0001e80000100800 */
[----:B------:R1:W-:Y:S04]  /*4c900*/  STL [R1+0x2104], R29 ;  /* 0x0021041d01007387 */ /* 0x0003e80000100800 */
[----:B------:R0:W-:Y:S01]  /*4c910*/  STL [R1+0x2100], R0 ;  /* 0x0021000001007387 */ /* 0x0001e20000100800 */
[----:B--2---:R-:W-:Y:S03]  /*4c920*/  HMMA.16816.F32 R24, R12, R24, R16 ;  /* 0x000000180c18723c */ /* 0x004fe60000001810 */
[----:B------:R-:W2:Y:S04]  /*4c930*/  LDL.LU.64 R18, [R1+0x2140] ;  /* 0x0021400001127983 */ /* 0x000ea80000300a00 */
[----:B------:R-:W2:-:S12]  /*4c940*/  LDL.LU.64 R16, [R1+0x2138] ;  /* 0x0021380001107983 */ /* 0x000e980000300a00 */
[----:B------:R-:W-:Y:S02]  /*4c950*/  IMAD.MOV.U32 R3, RZ, RZ, R24 ;  /* 0x000000ffff037224 */ /* 0x000fe400078e0018 */
[----:B------:R-:W-:Y:S02]  /*4c960*/  IMAD.MOV.U32 R11, RZ, RZ, R25 ;  /* 0x000000ffff0b7224 */ /* 0x000fe400078e0019 */
[----:B------:R-:W2:Y:S01]  /*4c970*/  LDL.LU.64 R24, [R1+0x2130] ;  /* 0x0021300001187983 */ /* 0x000ea20000300a00 */
[----:B------:R-:W-:Y:S02]  /*4c980*/  IMAD.MOV.U32 R10, RZ, RZ, R26 ;  /* 0x000000ffff0a7224 */ /* 0x000fe400078e001a */
[----:B------:R-:W-:Y:S02]  /*4c990*/  IMAD.MOV.U32 R2, RZ, RZ, R27 ;  /* 0x000000ffff027224 */ /* 0x000fe400078e001b */
[----:B--2---:R-:W-:Y:S01]  /*4c9a0*/  HMMA.16816.F32 R24, R12, R24, R16 ;  /* 0x000000180c18723c */ /* 0x004fe20000001810 */
[----:B------:R-:W2:-:S15]  /*4c9b0*/  LDL.LU.64 R16, [R1+0x2128] ;  /* 0x0021280001107983 */ /* 0x000e9e0000300a00 */
[----:B------:R-:W-:-:S03]  /*4c9c0*/  NOP ;  /* 0x0000000000007918 */ /* 0x000fc60000000000 */
[----:B0-----:R-:W-:Y:S02]  /*4c9d0*/  IMAD.MOV.U32 R9, RZ, RZ, R24 ;  /* 0x000000ffff097224 */ /* 0x001fe400078e0018 */
[----:B-1----:R-:W-:Y:S02]  /*4c9e0*/  IMAD.MOV.U32 R29, RZ, RZ, R25 ;  /* 0x000000ffff1d7224 */ /* 0x002fe400078e0019 */
[----:B------:R-:W3:Y:S01]  /*4c9f0*/  LDL.LU.64 R24, [R1+0x2120] ;  /* 0x0021200001187983 */ /* 0x000ee20000300a00 */
[----:B------:R-:W-:Y:S02]  /*4ca00*/  IMAD.MOV.U32 R0, RZ, RZ, R26 ;  /* 0x000000ffff007224 */ /* 0x000fe400078e001a */
[----:B------:R-:W-:Y:S02]  /*4ca10*/  IMAD.MOV.U32 R28, RZ, RZ, R27 ;  /* 0x000000ffff1c7224 */ /* 0x000fe400078e001b */
[----:B---3--:R-:W-:Y:S01]  /*4ca20*/  HMMA.16816.F32 R24, R12, R24, R20 ;  /* 0x000000180c18723c */ /* 0x008fe20000001814 */
[----:B------:R-:W4:-:S15]  /*4ca30*/  LDL.LU.64 R20, [R1+0x2118] ;  /* 0x0021180001147983 */ /* 0x000f1e0000300a00 */
[----:B------:R-:W-:-:S03]  /*4ca40*/  NOP ;  /* 0x0000000000007918 */ /* 0x000fc60000000000 */
[----:B------:R-:W-:Y:S04]  /*4ca50*/  STL.64 [R1+0x1d70], R26 ;  /* 0x001d701a01007387 */ /* 0x000fe80000100a00 */
[----:B------:R0:W-:Y:S04]  /*4ca60*/  STL.64 [R1+0x1d68], R24 ;  /* 0x001d681801007387 */ /* 0x0001e80000100a00 */
[----:B0-----:R-:W3:Y:S04]  /*4ca70*/  LDL.LU.64 R24, [R1+0x3c0] ;  /* 0x0003c00001187983 */ /* 0x001ee80000300a00 */
[----:B------:R-:W3:Y:S01]  /*4ca80*/  LDL.LU.64 R26, [R1+0x3c8] ;  /* 0x0003c800011a7983 */ /* 0x000ee20000300a00 */
[----:B----4-:R-:W-:Y:S03]  /*4ca90*/  HMMA.16816.F32 R20, R12, R20, R4 ;  /* 0x000000140c14723c */ /* 0x010fe60000001804 */
[----:B------:R-:W3:-:S15]  /*4caa0*/  LDL.LU.64 R4, [R1+0x2110] ;  /* 0x0021100001047983 */ /* 0x000ede0000300a00 */
[----:B------:R-:W-:Y:S01]  /*4cab0*/  NOP ;  /* 0x0000000000007918 */ /* 0x000fe20000000000 */
[----:B------:R-:W-:Y:S04]  /*4cac0*/  STL.64 [R1+0x1d60], R22 ;  /* 0x001d601601007387 */ /* 0x000fe80000100a00 */
[----:B------:R0:W-:Y:S04]  /*4cad0*/  STL.64 [R1+0x1d58], R20 ;  /* 0x001d581401007387 */ /* 0x0001e80000100a00 */
[----:B0-----:R-:W2:Y:S04]  /*4cae0*/  LDL.LU.64 R20, [R1+0x3d0] ;  /* 0x0003d00001147983 */ /* 0x001ea80000300a00 */
[----:B------:R-:W2:Y:S01]  /*4caf0*/  LDL.LU.64 R22, [R1+0x3d8] ;  /* 0x0003d80001167983 */ /* 0x000ea20000300a00 */
[C---:B---3--:R-:W-:Y:S08]  /*4cb00*/  HMMA.16816.F32 R4, R12.reuse, R4, R24 ;  /* 0x000000040c04723c */ /* 0x048ff00000001818 */
[----:B--2---:R-:W-:-:S15]  /*4cb10*/  HMMA.16816.F32 R16, R12, R16, R20 ;  /* 0x000000100c10723c */ /* 0x004fde0000001814 */
[----:B------:R-:W-:-:S04]  /*4cb20*/  NOP ;  /* 0x0000000000007918 */ /* 0x000fc80000000000 */
[----:B------:R0:W-:Y:S04]  /*4cb30*/  STL.64 [R1+0x1d80], R18 ;  /* 0x001d801201007387 */ /* 0x0001e80000100a00 */
[----:B------:R1:W-:Y:S04]  /*4cb40*/  STL.64 [R1+0x1d78], R16 ;  /* 0x001d781001007387 */ /* 0x0003e80000100a00 */
[----:B------:R2:W-:Y:S04]  /*4cb50*/  STL.64 [R1+0x1d90], R6 ;  /* 0x001d900601007387 */ /* 0x0005e80000100a00 */
[----:B------:R-:W-:Y:S04]  /*4cb60*/  STL.64 [R1+0x1d88], R4 ;  /* 0x001d880401007387 */ /* 0x000fe80000100a00 */
[----:B------:R-:W3:Y:S04]  /*4cb70*/  LDL.LU R26, [R1+0x208] ;  /* 0x00020800011a7983 */ /* 0x000ee80000300800 */
[----:B------:R-:W3:Y:S01]  /*4cb80*/  LDL.LU R27, [R1+0x20c] ;  /* 0x00020c00011b7983 */ /* 0x000ee20000300800 */
[----:B0-----:R-:W-:-:S02]  /*4cb90*/  IMAD.MOV.U32 R18, RZ, RZ, R0 ;  /* 0x000000ffff127224 */ /* 0x001fc400078e0000 */
[----:B-1----:R-:W-:Y:S02]  /*4cba0*/  IMAD.MOV.U32 R16, RZ, RZ, R9 ;  /* 0x000000ffff107224 */ /* 0x002fe400078e0009 */
[----:B------:R-:W-:Y:S02]  /*4cbb0*/  IMAD.MOV.U32 R19, RZ, RZ, R28 ;  /* 0x000000ffff137224 */ /* 0x000fe400078e001c */
[----:B------:R-:W-:Y:S01]  /*4cbc0*/  IMAD.MOV.U32 R17, RZ, RZ, R29 ;  /* 0x000000ffff117224 */ /* 0x000fe200078e001d */
[----:B---3--:R-:W-:Y:S04]  /*4cbd0*/  STL.64 [R1+0x1d98], R26 ;  /* 0x001d981a01007387 */ /* 0x008fe80000100a00 */
[----:B------:R-:W3:Y:S04]  /*4cbe0*/  LDL.LU R9, [R1+0x2108] ;  /* 0x0021080001097983 */ /* 0x000ee80000300800 */
[----:B------:R-:W4:Y:S04]  /*4cbf0*/  LDL.LU R29, [R1+0x2104] ;  /* 0x00210400011d7983 */ /* 0x000f280000300800 */
[----:B------:R-:W3:Y:S04]  /*4cc00*/  LDL.LU R0, [R1+0x2100] ;  /* 0x0021000001007983 */ /* 0x000ee80000300800 */
[----:B------:R-:W3:Y:S04]  /*4cc10*/  LDL.LU R28, [R1+0x20fc] ;  /* 0x0020fc00011c7983 */ /* 0x000ee80000300800 */
[----:B------:R0:W-:Y:S04]  /*4cc20*/  STL.64 [R1+0x1da8], R18 ;  /* 0x001da81201007387 */ /* 0x0001e80000100a00 */
[----:B------:R-:W-:Y:S04]  /*4cc30*/  STL.64 [R1+0x1da0], R16 ;  /* 0x001da01001007387 */ /* 0x000fe80000100a00 */
[----:B--2---:R-:W2:Y:S04]  /*4cc40*/  LDL.LU R6, [R1+0x218] ;  /* 0x0002180001067983 */ /* 0x004ea80000300800 */
[----:B------:R-:W2:Y:S04]  /*4cc50*/  LDL.LU R7, [R1+0x21c] ;  /* 0x00021c0001077983 */ /* 0x000ea80000300800 */
[----:B--2---:R1:W-:Y:S04]  /*4cc60*/  STL.64 [R1+0x1db0], R6 ;  /* 0x001db00601007387 */ /* 0x0043e80000100a00 */
[----:B0-----:R-:W2:Y:S04]  /*4cc70*/  LDL.LU R18, [R1+0x228] ;  /* 0x0002280001127983 */ /* 0x001ea80000300800 */
[----:B------:R-:W2:Y:S01]  /*4cc80*/  LDL.LU R19, [R1+0x22c] ;  /* 0x00022c0001137983 */ /* 0x000ea20000300800 */
[----:B---3--:R-:W-:-:S02]  /*4cc90*/  IMAD.MOV.U32 R4, RZ, RZ, R0 ;  /* 0x000000ffff047224 */ /* 0x008fc400078e0000 */
[----:B----4-:R-:W-:Y:S02]  /*4cca0*/  IMAD.MOV.U32 R5, RZ, RZ, R29 ;  /* 0x000000ffff057224 */ /* 0x010fe400078e001d */
[----:B-1----:R-:W-:Y:S02]  /*4ccb0*/  IMAD.MOV.U32 R6, RZ, RZ, R9 ;  /* 0x000000ffff067224 */ /* 0x002fe400078e0009 */
[----:B------:R-:W-:Y:S01]  /*4ccc0*/  IMAD.MOV.U32 R7, RZ, RZ, R8 ;  /* 0x000000ffff077224 */ /* 0x000fe200078e0008 */
[----:B--2---:R0:W-:Y:S04]  /*4ccd0*/  STL.64 [R1+0x1db8], R18 ;  /* 0x001db81201007387 */ /* 0x0041e80000100a00 */
[----:B------:R-:W2:Y:S04]  /*4cce0*/  LDL.LU R0, [R1+0x20f8] ;  /* 0x0020f80001007983 */ /* 0x000ea80000300800 */
[----:B------:R-:W3:Y:S04]  /*4ccf0*/  LDL.LU R29, [R1+0x20f4] ;  /* 0x0020f400011d7983 */ /* 0x000ee80000300800 */
[----:B------:R-:W4:Y:S04]  /*4cd00*/  LDL.LU R9, [R1+0x20f0] ;  /* 0x0020f00001097983 */ /* 0x000f280000300800 */
[----:B------:R-:W2:Y:S04]  /*4cd10*/  LDL.LU R8, [R1+0x20ec] ;  /* 0x0020ec0001087983 */ /* 0x000ea80000300800 */
[----:B------:R-:W-:Y:S04]  /*4cd20*/  STL.64 [R1+0x1dc8], R6 ;  /* 0x001dc80601007387 */ /* 0x000fe80000100a00 */
[----:B------:R1:W-:Y:S04]  /*4cd30*/  STL.64 [R1+0x1dc0], R4 ;  /* 0x001dc00401007387 */ /* 0x0003e80000100a00 */
[----:B0-----:R-:W2:Y:S04]  /*4cd40*/  LDL.LU R18, [R1+0x238] ;  /* 0x0002380001127983 */ /* 0x001ea80000300800 */
[----:B------:R-:W2:Y:S04]  /*4cd50*/  LDL.LU R19, [R1+0x23c] ;  /* 0x00023c0001137983 */ /* 0x000ea80000300800 */
[----:B--2---:R0:W-:Y:S04]  /*4cd60*/  STL.64 [R1+0x1dd0], R18 ;  /* 0x001dd01201007387 */ /* 0x0041e80000100a00 */
[----:B-1----:R-:W2:Y:S04]  /*4cd70*/  LDL.LU R4, [R1+0x30] ;  /* 0x0000300001047983 */ /* 0x002ea80000300800 */
[----:B------:R-:W2:Y:S04]  /*4cd80*/  LDL.LU R5, [R1+0x34] ;  /* 0x0000340001057983 */ /* 0x000ea80000300800 */
[----:B------:R-:W2:Y:S01]  /*4cd90*/  LDL.LU R6, [R1+0x38] ;  /* 0x0000380001067983 */ /* 0x000ea20000300800 */
[----:B------:R-:W-:-:S03]  /*4cda0*/  IMAD.MOV.U32 R7, RZ, RZ, R28 ;  /* 0x000000ffff077224 */ /* 0x000fc600078e001c */
[----:B------:R-:W3:Y:S04]  /*4cdb0*/  LDL.LU R28, [R1+0x20e8] ;  /* 0x0020e800011c7983 */ /* 0x000ee80000300800 */
[----:B--2---:R3:W-:Y:S04]  /*4cdc0*/  STL.64 [R1+0x1de0], R6 ;  /* 0x001de00601007387 */ /* 0x0047e80000100a00 */
[----:B------:R1:W-:Y:S04]  /*4cdd0*/  STL.64 [R1+0x1dd8], R4 ;  /* 0x001dd80401007387 */ /* 0x0003e80000100a00 */
[----:B0-----:R-:W2:Y:S04]  /*4cde0*/  LDL.LU R18, [R1+0x248] ;  /* 0x0002480001127983 */ /* 0x001ea80000300800 */
[----:B------:R-:W2:Y:S01]  /*4cdf0*/  LDL.LU R19, [R1+0x24c] ;  /* 0x00024c0001137983 */ /* 0x000ea20000300800 */
[----:B---3--:R-:W-:-:S02]  /*4ce00*/  IMAD.MOV.U32 R6, RZ, RZ, R29 ;  /* 0x000000ffff067224 */ /* 0x008fc400078e001d */
[----:B-1----:R-:W-:Y:S02]  /*4ce10*/  IMAD.MOV.U32 R4, RZ, RZ, R8 ;  /* 0x000000ffff047224 */ /* 0x002fe400078e0008 */
[----:B------:R-:W-:Y:S02]  /*4ce20*/  IMAD.MOV.U32 R7, RZ, RZ, R0 ;  /* 0x000000ffff077224 */ /* 0x000fe400078e0000 */
[----:B----4-:R-:W-:Y:S01]  /*4ce30*/  IMAD.MOV.U32 R5, RZ, RZ, R9 ;  /* 0x000000ffff057224 */ /* 0x010fe200078e0009 */
[----:B--2---:R0:W-:Y:S04]  /*4ce40*/  STL.64 [R1+0x1de8], R18 ;  /* 0x001de81201007387 */ /* 0x0041e80000100a00 */
[----:B------:R-:W2:Y:S04]  /*4ce50*/  LDL.LU R8, [R1+0x20e4] ;  /* 0x0020e40001087983 */ /* 0x000ea80000300800 */
[----:B------:R-:W3:Y:S04]  /*4ce60*/  LDL.LU R9, [R1+0x20e0] ;  /* 0x0020e00001097983 */ /* 0x000ee80000300800 */
[----:B------:R-:W4:Y:S04]  /*4ce70*/  LDL.LU R29, [R1+0x20dc] ;  /* 0x0020dc00011d7983 */ /* 0x000f280000300800 */
[----:B------:R-:W2:Y:S04]  /*4ce80*/  LDL.LU R0, [R1+0x20d8] ;  /* 0x0020d80001007983 */ /* 0x000ea80000300800 */
[----:B------:R-:W-:Y:S04]  /*4ce90*/  STL.64 [R1+0x1df8], R6 ;  /* 0x001df80601007387 */ /* 0x000fe80000100a00 */
[----:B------:R-:W-:Y:S04]  /*4cea0*/  STL.64 [R1+0x1df0], R4 ;  /* 0x001df00401007387 */ /* 0x000fe80000100a00 */
[----:B0-----:R-:W2:Y:S04]  /*4ceb0*/  LDL.LU R18, [R1+0x258] ;  /* 0x0002580001127983 */ /* 0x001ea80000300800 */
[----:B------:R-:W2:Y:S04]  /*4cec0*/  LDL.LU R19, [R1+0x25c] ;  /* 0x00025c0001137983 */ /* 0x000ea80000300800 */
[----:B--2---:R0:W-:Y:S04]  /*4ced0*/  STL.64 [R1+0x1e00], R18 ;  /* 0x001e001201007387 */ /* 0x0041e80000100a00 */
[----:B0-----:R-:W2:Y:S04]  /*4cee0*/  LDL.LU R18, [R1+0x268] ;  /* 0x0002680001127983 */ /* 0x001ea80000300800 */
[----:B------:R-:W2:Y:S01]  /*4cef0*/  LDL.LU R19, [R1+0x26c] ;  /* 0x00026c0001137983 */ /* 0x000ea20000300800 */
[----:B------:R-:W-:-:S03]  /*4cf00*/  IMAD.MOV.U32 R7, RZ, RZ, R28 ;  /* 0x000000ffff077224 */ /* 0x000fc600078e001c */
[----:B--2---:R0:W-:Y:S04]  /*4cf10*/  STL.64 [R1+0x1e18], R18 ;  /* 0x001e181201007387 */ /* 0x0041e80000100a00 */
[----:B------:R-:W2:Y:S04]  /*4cf20*/  LDL.LU R4, [R1+0x50] ;  /* 0x0000500001047983 */ /* 0x000ea80000300800 */
[----:B------:R-:W2:Y:S04]  /*4cf30*/  LDL.LU R5, [R1+0x54] ;  /* 0x0000540001057983 */ /* 0x000ea80000300800 */
[----:B------:R-:W2:Y:S04]  /*4cf40*/  LDL.LU R6, [R1+0x58] ;  /* 0x0000580001067983 */ /* 0x000ea80000300800 */
[----:B------:R-:W2:Y:S04]  /*4cf50*/  LDL.LU R28, [R1+0x20d4] ;  /* 0x0020d400011c7983 */ /* 0x000ea80000300800 */
[----:B0-----:R-:W2:Y:S04]  /*4cf60*/  LDL.LU R18, [R1+0x278] ;  /* 0x0002780001127983 */ /* 0x001ea80000300800 */
[----:B------:R-:W2:Y:S04]  /*4cf70*/  LDL.LU R19, [R1+0x27c] ;  /* 0x00027c0001137983 */ /* 0x000ea80000300800 */
[----:B--2---:R-:W-:Y:S04]  /*4cf80*/  STL.64 [R1+0x1e30], R18 ;  /* 0x001e301201007387 */ /* 0x004fe80000100a00 */
[----:B------:R-:W-:Y:S04]  /*4cf90*/  STL.64 [R1+0x1e10], R6 ;  /* 0x001e100601007387 */ /* 0x000fe80000100a00 */
[----:B------:R0:W-:Y:S02]  /*4cfa0*/  STL.64 [R1+0x1e08], R4 ;  /* 0x001e080401007387 */ /* 0x0001e40000100a00 */
[----:B0-----:R-:W-:-:S02]  /*4cfb0*/  IMAD.MOV.U32 R4, RZ, RZ, R0 ;  /* 0x000000ffff047224 */ /* 0x001fc400078e0000 */
[----:B----4-:R-:W-:Y:S01]  /*4cfc0*/  IMAD.MOV.U32 R5, RZ, RZ, R29 ;  /* 0x000000ffff057224 */ /* 0x010fe200078e001d */
[----:B------:R-:W2:Y:S04]  /*4cfd0*/  LDL.LU R0, [R1+0x20d0] ;  /* 0x0020d00001007983 */ /* 0x000ea80000300800 */
[----:B------:R-:W4:Y:S01]  /*4cfe0*/  LDL.LU R29, [R1+0x20cc] ;  /* 0x0020cc00011d7983 */ /* 0x000f220000300800 */
[----:B---3--:R-:W-:Y:S02]  /*4cff0*/  IMAD.MOV.U32 R6, RZ, RZ, R9 ;  /* 0x000000ffff067224 */ /* 0x008fe400078e0009 */
[----:B------:R-:W-:Y:S01]  /*4d000*/  IMAD.MOV.U32 R7, RZ, RZ, R8 ;  /* 0x000000ffff077224 */ /* 0x000fe200078e0008 */
[----:B------:R-:W3:Y:S04]  /*4d010*/  LDL.LU R9, [R1+0x20c8] ;  /* 0x0020c80001097983 */ /* 0x000ee80000300800 */
[----:B------:R-:W2:Y:S04]  /*4d020*/  LDL.LU R8, [R1+0x20c4] ;  /* 0x0020c40001087983 */ /* 0x000ea80000300800 */
[----:B------:R-:W2:Y:S04]  /*4d030*/  LDL.LU R18, [R1+0x288] ;  /* 0x0002880001127983 */ /* 0x000ea80000300800 */
[----:B------:R-:W2:Y:S04]  /*4d040*/  LDL.LU R19, [R1+0x28c] ;  /* 0x00028c0001137983 */ /* 0x000ea80000300800 */
[----:B--2---:R-:W-:Y:S04]  /*4d050*/  STL.64 [R1+0x1e48], R18 ;  /* 0x001e481201007387 */ /* 0x004fe80000100a00 */
[----:B------:R-:W-:Y:S04]  /*4d060*/  STL.64 [R1+0x1e28], R6 ;  /* 0x001e280601007387 */ /* 0x000fe80000100a00 */
[----:B------:R0:W-:Y:S04]  /*4d070*/  STL.64 [R1+0x1e20], R4 ;  /* 0x001e200401007387 */ /* 0x0001e80000100a00 */
[----:B0-----:R-:W2:Y:S04]  /*4d080*/  LDL.LU R4, [R1+0x70] ;  /* 0x0000700001047983 */ /* 0x001ea80000300800 */
[----:B------:R-:W2:Y:S04]  /*4d090*/  LDL.LU R5, [R1+0x74] ;  /* 0x0000740001057983 */ /* 0x000ea80000300800 */
[----:B------:R-:W2:Y:S01]  /*4d0a0*/  LDL.LU R6, [R1+0x78] ;  /* 0x0000780001067983 */ /* 0x000ea20000300800 */
[----:B------:R-:W-:-:S03]  /*4d0b0*/  IMAD.MOV.U32 R7, RZ, RZ, R28 ;  /* 0x000000ffff077224 */ /* 0x000fc600078e001c */
[----:B------:R-:W2:Y:S04]  /*4d0c0*/  LDL.LU R28, [R1+0x20c0] ;  /* 0x0020c000011c7983 */ /* 0x000ea80000300800 */
[----:B------:R-:W2:Y:S04]  /*4d0d0*/  LDL.LU R18, [R1+0x298] ;  /* 0x0002980001127983 */ /* 0x000ea80000300800 */
[----:B------:R-:W2:Y:S04]  /*4d0e0*/  LDL.LU R19, [R1+0x29c] ;  /* 0x00029c0001137983 */ /* 0x000ea80000300800 */
[----:B--2---:R-:W-:Y:S04]  /*4d0f0*/  STL.64 [R1+0x1e60], R18 ;  /* 0x001e601201007387 */ /* 0x004fe80000100a00 */
[----:B------:R-:W-:Y:S04]  /*4d100*/  STL.64 [R1+0x1e40], R6 ;  /* 0x001e400601007387 */ /* 0x000fe80000100a00 */
[----:B------:R0:W-:Y:S02]  /*4d110*/  STL.64 [R1+0x1e38], R4 ;  /* 0x001e380401007387 */ /* 0x0001e40000100a00 */
[----:B0-----:R-:W-:-:S02]  /*4d120*/  IMAD.MOV.U32 R4, RZ, RZ, R8 ;  /* 0x000000ffff047224 */ /* 0x001fc400078e0008 */
[----:B---3--:R-:W-:Y:S01]  /*4d130*/  IMAD.MOV.U32 R5, RZ, RZ, R9 ;  /* 0x000000ffff057224 */ /* 0x008fe200078e0009 */
[----:B------:R-:W2:Y:S04]  /*4d140*/  LDL.LU R8, [R1+0x20bc] ;  /* 0x0020bc0001087983 */ /* 0x000ea80000300800 */
[----:B------:R-:W3:Y:S01]  /*4d150*/  LDL.LU R9, [R1+0x20b8] ;  /* 0x0020b80001097983 */ /* 0x000ee20000300800 */
[----:B----4-:R-:W-:Y:S02]  /*4d160*/  IMAD.MOV.U32 R6, RZ, RZ, R29 ;  /* 0x000000ffff067224 */ /* 0x010fe400078e001d */
[----:B------:R-:W-:Y:S01]  /*4d170*/  IMAD.MOV.U32 R7, RZ, RZ, R0 ;  /* 0x000000ffff077224 */ /* 0x000fe200078e0000 */
[----:B------:R-:W4:Y:S04]  /*4d180*/  LDL.LU R29, [R1+0x20b4] ;  /* 0x0020b400011d7983 */ /* 0x000f280000300800 */
        /* <DEDUP_REMOVED lines=13> */
[----:B--2---:R0:W-:Y:S04]  /*4d260*/  STL.64 [R1+0x1e90], R18 ;  /* 0x001e901201007387 */ /* 0x0041e80000100a00 */
        /* <DEDUP_REMOVED lines=154> */
[----:B------:R-:W-:Y:S02]  /*4dc10*/  IMAD.MOV.U32 R7, RZ, RZ, R8 ;  /* 0x000000ffff077224 */ /* 0x000fe400078e0008 */
[----:B------:R-:W3:Y:S04]  /*4dc20*/  LDL.LU R8, [R1+0x1b0] ;  /* 0x0001b00001087983 */ /* 0x000ee80000300800 */
[----:B------:R-:W3:Y:S04]  /*4dc30*/  LDL.LU R9, [R1+0x1b4] ;  /* 0x0001b40001097983 */ /* 0x000ee80000300800 */
[----:B------:R-:W3:Y:S04]  /*4dc40*/  LDL.LU.64 R16, [R1+0x3b0] ;  /* 0x0003b00001107983 */ /* 0x000ee80000300a00 */
[----:B------:R-:W3:Y:S04]  /*4dc50*/  LDL.LU.64 R18, [R1+0x3b8] ;  /* 0x0003b80001127983 */ /* 0x000ee80000300a00 */
[----:B------:R-:W-:Y:S04]  /*4dc60*/  STL.64 [R1+0x1fa8], R6 ;  /* 0x001fa80601007387 */ /* 0x000fe80000100a00 */
[----:B------:R0:W-:Y:S04]  /*4dc70*/  STL.64 [R1+0x1fa0], R4 ;  /* 0x001fa00401007387 */ /* 0x0001e80000100a00 */
[----:B0-----:R-:W2:Y:S04]  /*4dc80*/  LDL.LU R4, [R1+0x170] ;  /* 0x0001700001047983 */ /* 0x001ea80000300800 */
[----:B------:R-:W2:Y:S04]  /*4dc90*/  LDL.LU R5, [R1+0x174] ;  /* 0x0001740001057983 */ /* 0x000ea80000300800 */
[----:B------:R-:W2:Y:S04]  /*4dca0*/  LDL.LU R6, [R1+0x178] ;  /* 0x0001780001067983 */ /* 0x000ea80000300800 */
[----:B------:R-:W2:Y:S04]  /*4dcb0*/  LDL.LU R7, [R1+0x17c] ;  /* 0x00017c0001077983 */ /* 0x000ea80000300800 */
[----:B--2---:R-:W-:Y:S04]  /*4dcc0*/  STL.64 [R1+0x1fc0], R6 ;  /* 0x001fc00601007387 */ /* 0x004fe80000100a00 */
[----:B------:R0:W-:Y:S04]  /*4dcd0*/  STL.64 [R1+0x1fb8], R4 ;  /* 0x001fb80401007387 */ /* 0x0001e80000100a00 */
[----:B0-----:R-:W2:Y:S01]  /*4dce0*/  LDL.LU R4, [R1+0x180] ;  /* 0x0001800001047983 */ /* 0x001ea20000300800 */
[----:B------:R-:W-:-:S02]  /*4dcf0*/  IMAD.MOV.U32 R6, RZ, RZ, R0 ;  /* 0x000000ffff067224 */ /* 0x000fc400078e0000 */
[----:B------:R-:W-:Y:S02]  /*4dd00*/  IMAD.MOV.U32 R7, RZ, RZ, R28 ;  /* 0x000000ffff077224 */ /* 0x000fe400078e001c */
[----:B----4-:R-:W-:Y:S02]  /*4dd10*/  IMAD.MOV.U32 R5, RZ, RZ, R29 ;  /* 0x000000ffff057224 */ /* 0x010fe400078e001d */
[----:B------:R-:W4:Y:S04]  /*4dd20*/  LDL.LU R29, [R1+0x2028] ;  /* 0x00202800011d7983 */ /* 0x000f280000300800 */
[----:B------:R-:W3:Y:S04]  /*4dd30*/  LDL.LU R0, [R1+0x2024] ;  /* 0x0020240001007983 */ /* 0x000ee80000300800 */
[----:B------:R-:W3:Y:S04]  /*4dd40*/  LDL.LU R28, [R1+0x2020] ;  /* 0x00202000011c7983 */ /* 0x000ee80000300800 */
[----:B------:R-:W-:Y:S04]  /*4dd50*/  STL.64 [R1+0x1fd8], R6 ;  /* 0x001fd80601007387 */ /* 0x000fe80000100a00 */
[----:B--2---:R0:W-:Y:S04]  /*4dd60*/  STL.64 [R1+0x1fd0], R4 ;  /* 0x001fd00401007387 */ /* 0x0041e80000100a00 */
[----:B0-----:R-:W2:Y:S04]  /*4dd70*/  LDL.LU R4, [R1+0x190] ;  /* 0x0001900001047983 */ /* 0x001ea80000300800 */
[----:B------:R-:W2:Y:S04]  /*4dd80*/  LDL.LU R5, [R1+0x194] ;  /* 0x0001940001057983 */ /* 0x000ea80000300800 */
[----:B------:R-:W2:Y:S04]  /*4dd90*/  LDL.LU R6, [R1+0x198] ;  /* 0x0001980001067983 */ /* 0x000ea80000300800 */
[----:B------:R-:W2:Y:S01]  /*4dda0*/  LDL.LU R7, [R1+0x19c] ;  /* 0x00019c0001077983 */ /* 0x000ea20000300800 */
[----:B------:R-:W-:Y:S01]  /*4ddb0*/  IMAD.MOV.U32 R24, RZ, RZ, R3 ;  /* 0x000000ffff187224 */ /* 0x000fe200078e0003 */
[----:B---3--:R-:W-:Y:S01]  /*4ddc0*/  HMMA.16816.F32 R12, R12, R8, R16 ;  /* 0x000000080c0c723c */ /* 0x008fe20000001810 */
[----:B------:R-:W-:-:S02]  /*4ddd0*/  IMAD.MOV.U32 R25, RZ, RZ, R11 ;  /* 0x000000ffff197224 */ /* 0x000fc400078e000b */
[----:B------:R-:W-:Y:S01]  /*4dde0*/  IMAD.MOV.U32 R26, RZ, RZ, R10 ;  /* 0x000000ffff1a7224 */ /* 0x000fe200078e000a */
[----:B--2---:R0:W-:Y:S04]  /*4ddf0*/  STL.64 [R1+0x1ff0], R6 ;  /* 0x001ff00601007387 */ /* 0x0041e80000100a00 */
[----:B------:R1:W-:Y:S01]  /*4de00*/  STL.64 [R1+0x1fe8], R4 ;  /* 0x001fe80401007387 */ /* 0x0003e20000100a00 */
[----:B0-----:R-:W-:-:S03]  /*4de10*/  IMAD.MOV.U32 R6, RZ, RZ, R0 ;  /* 0x000000ffff067224 */ /* 0x001fc600078e0000 */
[----:B-1----:R-:W2:Y:S01]  /*4de20*/  LDL.LU R4, [R1+0x1a0] ;  /* 0x0001a00001047983 */ /* 0x002ea20000300800 */
[----:B------:R-:W-:-:S03]  /*4de30*/  IMAD.MOV.U32 R5, RZ, RZ, R28 ;  /* 0x000000ffff057224 */ /* 0x000fc600078e001c */
[----:B------:R-:W3:Y:S04]  /*4de40*/  LDL.LU R28, [R1+0x201c] ;  /* 0x00201c00011c7983 */ /* 0x000ee80000300800 */
[----:B------:R-:W2:Y:S01]  /*4de50*/  LDL.LU R0, [R1+0x2018] ;  /* 0x0020180001007983 */ /* 0x000ea20000300800 */
[----:B----4-:R-:W-:-:S03]  /*4de60*/  IMAD.MOV.U32 R7, RZ, RZ, R29 ;  /* 0x000000ffff077224 */ /* 0x010fc600078e001d */
[----:B------:R-:W4:Y:S04]  /*4de70*/  LDL.LU R29, [R1+0x2014] ;  /* 0x00201400011d7983 */ /* 0x000f280000300800 */
[----:B------:R-:W2:Y:S04]  /*4de80*/  LDL.LU R3, [R1+0x2010] ;  /* 0x0020100001037983 */ /* 0x000ea80000300800 */
[----:B------:R-:W2:Y:S04]  /*4de90*/  LDL.LU R22, [R1+0x1f8] ;  /* 0x0001f80001167983 */ /* 0x000ea80000300800 */
[----:B------:R-:W2:Y:S04]  /*4dea0*/  LDL.LU.64 R18, [R1+0x2008] ;  /* 0x0020080001127983 */ /* 0x000ea80000300a00 */
[----:B------:R-:W2:Y:S04]  /*4deb0*/  LDL.LU.64 R10, [R1+0x2000] ;  /* 0x00200000010a7983 */ /* 0x000ea80000300a00 */
[----:B------:R-:W2:Y:S02]  /*4dec0*/  LDL.LU.64 R8, [R1+0x1ff8] ;  /* 0x001ff80001087983 */ /* 0x000ea40000300a00 */
[----:B--2---:R-:W-:Y:S02]  /*4ded0*/  HMMA.16816.F32 R16, R8, R18, R4 ;  /* 0x000000120810723c */ /* 0x004fe40000001804 */
[----:B------:R-:W2:Y:S04]  /*4dee0*/  LDL.LU.64 R6, [R1+0x1ff0] ;  /* 0x001ff00001067983 */ /* 0x000ea80000300a00 */
[----:B------:R-:W2:-:S13]  /*4def0*/  LDL.LU.64 R4, [R1+0x1fe8] ;  /* 0x001fe80001047983 */ /* 0x000e9a0000300a00 */
[----:B------:R-:W-:Y:S04]  /*4df00*/  STL.64 [R1+0x3c0], R16 ;  /* 0x0003c01001007387 */ /* 0x000fe80000100a00 */
[----:B------:R0:W-:Y:S04]  /*4df10*/  STL.64 [R1+0x3c8], R18 ;  /* 0x0003c81201007387 */ /* 0x0001e80000100a00 */
[----:B0-----:R-:W2:Y:S02]  /*4df20*/  LDL.LU.64 R18, [R1+0x1fe0] ;  /* 0x001fe00001127983 */ /* 0x001ea40000300a00 */
        /* <DEDUP_REMOVED lines=47> */
[----:B0-----:R-:W2:Y:S01]  /*4e220*/  LDL.LU.64 R18, [R1+0x1f20] ;  /* 0x001f200001127983 */ /* 0x001ea20000300a00 */
[----:B---3--:R-:W-:Y:S01]  /*4e230*/  IMAD.MOV.U32 R23, RZ, RZ, R28 ;  /* 0x000000ffff177224 */ /* 0x008fe200078e001c */
[----:B--2---:R-:W-:Y:S02]  /*4e240*/  HMMA.16816.F32 R16, R8, R18, R4 ;  /* 0x000000120810723c */ /* 0x004fe40000001804 */
[----:B------:R-:W2:Y:S04]  /*4e250*/  LDL.LU.64 R6, [R1+0x1f18] ;  /* 0x001f180001067983 */ /* 0x000ea80000300a00 */
[----:B------:R-:W2:-:S13]  /*4e260*/  LDL.LU.64 R4, [R1+0x1f10] ;  /* 0x001f100001047983 */ /* 0x000e9a0000300a00 */
[----:B------:R-:W-:Y:S04]  /*4e270*/  STL.64 [R1+0x120], R16 ;  /* 0x0001201001007387 */ /* 0x000fe80000100a00 */
[----:B------:R0:W-:Y:S01]  /*4e280*/  STL [R1+0x128], R18 ;  /* 0x0001281201007387 */ /* 0x0001e20000100800 */
[----:B------:R-:W-:-:S03]  /*4e290*/  IMAD.MOV.U32 R28, RZ, RZ, R19 ;  /* 0x000000ffff1c7224 */ /* 0x000fc600078e0013 */
[----:B0-----:R-:W2:Y:S04]  /*4e2a0*/  LDL.LU.64 R18, [R1+0x1f08] ;  /* 0x001f080001127983 */ /* 0x001ea80000300a00 */
[----:B------:R-:W-:Y:S01]  /*4e2b0*/  STL [R1+0x1d18], R28 ;  /* 0x001d181c01007387 */ /* 0x000fe20000100800 */
[----:B--2---:R-:W-:Y:S03]  /*4e2c0*/  HMMA.16816.F32 R16, R8, R18, R4 ;  /* 0x000000120810723c */ /* 0x004fe60000001804 */
[----:B------:R-:W2:Y:S04]  /*4e2d0*/  LDL.LU.64 R6, [R1+0x1f00] ;  /* 0x001f000001067983 */ /* 0x000ea80000300a00 */
[----:B------:R-:W2:-:S12]  /*4e2e0*/  LDL.LU.64 R4, [R1+0x1ef8] ;  /* 0x001ef80001047983 */ /* 0x000e980000300a00 */
        /* <DEDUP_REMOVED lines=81> */
[----:B------:R-:W-:Y:S01]  /*4e800*/  IMAD.MOV.U32 R27, RZ, RZ, R2 ;  /* 0x000000ffff1b7224 */ /* 0x000fe200078e0002 */
[----:B--2---:R-:W-:Y:S02]  /*4e810*/  HMMA.16816.F32 R16, R8, R18, R4 ;  /* 0x000000120810723c */ /* 0x004fe40000001804 */
[----:B------:R-:W2:-:S15]  /*4e820*/  LDL.LU.64 R6, [R1+0x1db0] ;  /* 0x001db00001067983 */ /* 0x000e9e0000300a00 */
[----:B------:R-:W-:Y:S02]  /*4e830*/  NOP ;  /* 0x0000000000007918 */ /* 0x000fe40000000000 */
[----:B------:R-:W-:Y:S04]  /*4e840*/  STL.64 [R1+0x30], R16 ;  /* 0x0000301001007387 */ /* 0x000fe80000100a00 */
[----:B------:R0:W-:Y:S04]  /*4e850*/  STL.64 [R1+0x38], R18 ;  /* 0x0000381201007387 */ /* 0x0001e80000100a00 */
[----:B0-----:R-:W3:Y:S04]  /*4e860*/  LDL.LU.64 R18, [R1+0x1da8] ;  /* 0x001da80001127983 */ /* 0x001ee80000300a00 */
[----:B------:R-:W3:Y:S01]  /*4e870*/  LDL.LU.64 R16, [R1+0x1da0] ;  /* 0x001da00001107983 */ /* 0x000ee20000300a00 */
[----:B--2---:R-:W-:Y:S03]  /*4e880*/  HMMA.16816.F32 R4, R8, R6, R24 ;  /* 0x000000060804723c */ /* 0x004fe60000001818 */
[----:B------:R-:W3:-:S15]  /*4e890*/  LDL.LU.64 R26, [R1+0x1d98] ;  /* 0x001d9800011a7983 */ /* 0x000ede0000300a00 */
[----:B------:R-:W-:Y:S01]  /*4e8a0*/  NOP ;  /* 0x0000000000007918 */ /* 0x000fe20000000000 */
[----:B------:R-:W-:Y:S04]  /*4e8b0*/  STL.64 [R1+0x20], R4 ;  /* 0x0000200401007387 */ /* 0x000fe80000100a00 */
[----:B------:R0:W-:Y:S04]  /*4e8c0*/  STL.64 [R1+0x28], R6 ;  /* 0x0000280601007387 */ /* 0x0001e80000100a00 */
[----:B0-----:R-:W2:Y:S04]  /*4e8d0*/  LDL.LU.64 R6, [R1+0x1d90] ;  /* 0x001d900001067983 */ /* 0x001ea80000300a00 */
[----:B------:R-:W2:Y:S01]  /*4e8e0*/  LDL.LU.64 R4, [R1+0x1d88] ;  /* 0x001d880001047983 */ /* 0x000ea20000300a00 */
[----:B---3--:R-:W-:Y:S03]  /*4e8f0*/  HMMA.16816.F32 R24, R8, R26, R16 ;  /* 0x0000001a0818723c */ /* 0x008fe60000001810 */
[----:B------:R-:W3:Y:S04]  /*4e900*/  LDL.LU.64 R18, [R1+0x1d80] ;  /* 0x001d800001127983 */ /* 0x000ee80000300a00 */
[----:B------:R-:W3:-:S12]  /*4e910*/  LDL.LU.64 R16, [R1+0x1d78] ;  /* 0x001d780001107983 */ /* 0x000ed80000300a00 */
[----:B------:R-:W-:Y:S04]  /*4e920*/  STL.64 [R1+0x10], R24 ;  /* 0x0000101801007387 */ /* 0x000fe80000100a00 */
[----:B------:R0:W-:Y:S04]  /*4e930*/  STL.64 [R1+0x18], R26 ;  /* 0x0000181a01007387 */ /* 0x0001e80000100a00 */
[----:B0-----:R-:W2:Y:S04]  /*4e940*/  LDL.LU.64 R26, [R1+0x1d70] ;  /* 0x001d7000011a7983 */ /* 0x001ea80000300a00 */
[----:B------:R-:W2:Y:S02]  /*4e950*/  LDL.LU.64 R24, [R1+0x1d68] ;  /* 0x001d680001187983 */ /* 0x000ea40000300a00 */
[----:B--2---:R-:W-:Y:S02]  /*4e960*/  HMMA.16816.F32 R24, R8, R22, R24 ;  /* 0x000000160818723c */ /* 0x004fe40000001818 */
[----:B------:R-:W2:Y:S04]  /*4e970*/  LDL.LU.64 R22, [R1+0x1d60] ;  /* 0x001d600001167983 */ /* 0x000ea80000300a00 */
[----:B------:R-:W2:-:S13]  /*4e980*/  LDL.LU.64 R20, [R1+0x1d58] ;  /* 0x001d580001147983 */ /* 0x000e9a0000300a00 */
[----:B------:R-:W-:Y:S04]  /*4e990*/  STL.64 [R1], R24 ;  /* 0x0000001801007387 */ /* 0x000fe80000100a00 */
[----:B------:R0:W-:Y:S04]  /*4e9a0*/  STL.64 [R1+0x8], R26 ;  /* 0x0000081a01007387 */ /* 0x0001e80000100a00 */
[----:B0-----:R-:W2:Y:S04]  /*4e9b0*/  LDL.LU R26, [R1+0x1e8] ;  /* 0x0001e800011a7983 */ /* 0x001ea80000300800 */
[----:B------:R-:W2:Y:S02]  /*4e9c0*/  LDL.LU R27, [R1+0x1ec] ;  /* 0x0001ec00011b7983 */ /* 0x000ea40000300800 */
[----:B--2---:R-:W-:Y:S02]  /*4e9d0*/  HMMA.16816.F32 R24, R8, R26, R20 ;  /* 0x0000001a0818723c */ /* 0x004fe40000001814 */
[----:B------:R-:W3:Y:S01]  /*4e9e0*/  LDL.LU R22, [R1+0x1d8] ;  /* 0x0001d80001167983 */ /* 0x000ee20000300800 */
[----:B------:R-:W-:-:S03]  /*4e9f0*/  IMAD.MOV.U32 R23, RZ, RZ, R3 ;  /* 0x000000ffff177224 */ /* 0x000fc600078e0003 */
[----:B------:R-:W2:-:S13]  /*4ea00*/  LDL R3, [R1+0x1764] ;  /* 0x0017640001037983 */ /* 0x000e9a0000100800 */
[----:B------:R0:W-:Y:S04]  /*4ea10*/  STL.64 [R1+0x1b60], R26 ;  /* 0x001b601a01007387 */ /* 0x0001e80000100a00 */
[----:B------:R-:W-:Y:S04]  /*4ea20*/  STL.64 [R1+0x1b58], R24 ;  /* 0x001b581801007387 */ /* 0x000fe80000100a00 */
[----:B0-----:R-:W2:Y:S04]  /*4ea30*/  LDL.LU R26, [R1+0x1b8] ;  /* 0x0001b800011a7983 */ /* 0x001ea80000300800 */
[----:B------:R-:W2:Y:S01]  /*4ea40*/  LDL.LU R27, [R1+0x1bc] ;  /* 0x0001bc00011b7983 */ /* 0x000ea20000300800 */
[----:B---3--:R-:W-:Y:S01]  /*4ea50*/  HMMA.16816.F32 R20, R8, R22, R16 ;  /* 0x000000160814723c */ /* 0x008fe20000001810 */
[----:B----4-:R-:W-:-:S02]  /*4ea60*/  IMAD.MOV.U32 R18, RZ, RZ, R29 ;  /* 0x000000ffff127224 */ /* 0x010fc400078e001d */
[----:B------:R-:W-:-:S07]  /*4ea70*/  IMAD.MOV.U32 R19, RZ, RZ, R0 ;  /* 0x000000ffff137224 */ /* 0x000fce00078e0000 */
[C---:B------:R-:W-:Y:S09]  /*4ea80*/  HMMA.16816.F32 R16, R8.reuse, R18, R4 ;  /* 0x000000120810723c */ /* 0x040ff20000001804 */
[----:B------:R-:W-:Y:S04]  /*4ea90*/  STL [R1+0x1b44], R20 ;  /* 0x001b441401007387 */ /* 0x000fe80000100800 */
[----:B------:R-:W-:Y:S04]  /*4eaa0*/  STL [R1+0x1b40], R21 ;  /* 0x001b401501007387 */ /* 0x000fe80000100800 */
[----:B------:R0:W-:Y:S04]  /*4eab0*/  STL [R1+0x1b3c], R22 ;  /* 0x001b3c1601007387 */ /* 0x0001e80000100800 */
[----:B0-----:R-:W3:Y:S04]  /*4eac0*/  LDL R22, [R1+0x6c4] ;  /* 0x0006c40001167983 */ /* 0x001ee80000100800 */
[----:B------:R-:W-:Y:S04]  /*4ead0*/  STL [R1+0x1b38], R23 ;  /* 0x001b381701007387 */ /* 0x000fe80000100800 */
[----:B------:R-:W-:Y:S04]  /*4eae0*/  STL [R1+0x1b34], R16 ;  /* 0x001b341001007387 */ /* 0x000fe80000100800 */
[----:B------:R-:W-:Y:S04]  /*4eaf0*/  STL [R1+0x1b30], R17 ;  /* 0x001b301101007387 */ /* 0x000fe80000100800 */
[----:B------:R-:W-:Y:S04]  /*4eb00*/  STL [R1+0x1b1c], R18 ;  /* 0x001b1c1201007387 */ /* 0x000fe80000100800 */
[----:B------:R-:W-:Y:S01]  /*4eb10*/  STL [R1+0x1b18], R19 ;  /* 0x001b181301007387 */ /* 0x000fe20000100800 */
[----:B--2---:R-:W-:Y:S03]  /*4eb20*/  HMMA.16816.F32 R4, R8, R26, R12 ;  /* 0x0000001a0804723c */ /* 0x004fe6000000180c */
[----:B------:R-:W0:Y:S04]  /*4eb30*/  LDSM.16.M88.4 R16, [R3+UR5] ;  /* 0x000000050310783b */ /* 0x000e280008000200 */
[----:B------:R-:W1:Y:S04]  /*4eb40*/  LDSM.16.M88.4 R12, [R3+UR5+0x800] ;  /* 0x00080005030c783b */ /* 0x000e680008000200 */
[----:B------:R-:W2:Y:S08]  /*4eb50*/  LDSM.16.M88.4 R24, [R3+UR5+0x1000] ;  /* 0x001000050318783b */ /* 0x000eb00008000200 */
[----:B------:R-:W-:Y:S04]  /*4eb60*/  STL.64 [R1+0x1b10], R6 ;  /* 0x001b100601007387 */ /* 0x000fe80000100a00 */
[----:B------:R4:W-:Y:S01]  /*4eb70*/  STL.64 [R1+0x1b08], R4 ;  /* 0x001b080401007387 */ /* 0x0009e20000100a00 */
[----:B0-----:R-:W-:-:S02]  /*4eb80*/  IMAD.MOV.U32 R0, RZ, RZ, R17 ;  /* 0x000000ffff007224 */ /* 0x001fc400078e0011 */
[----:B------:R-:W-:Y:S02]  /*4eb90*/  IMAD.MOV.U32 R2, RZ, RZ, R16 ;  /* 0x000000ffff027224 */ /* 0x000fe400078e0010 */
[----:B-1----:R-:W-:Y:S02]  /*4eba0*/  IMAD.MOV.U32 R17, RZ, RZ, R15 ;  /* 0x000000ffff117224 */ /* 0x002fe400078e000f */
[----:B------:R-:W-:Y:S01]  /*4ebb0*/  IMAD.MOV.U32 R16, RZ, RZ, R14 ;  /* 0x000000ffff107224 */ /* 0x000fe200078e000e */
[----:B------:R-:W-:Y:S04]  /*4ebc0*/  STL.64 [R1+0x3b8], R18 ;  /* 0x0003b81201007387 */ /* 0x000fe80000100a00 */
[----:B------:R-:W-:Y:S01]  /*4ebd0*/  STL [R1+0x1b4c], R17 ;  /* 0x001b4c1101007387 */ /* 0x000fe20000100800 */
[----:B----4-:R-:W-:-:S02]  /*4ebe0*/  IMAD.MOV.U32 R5, RZ, RZ, R12 ;  /* 0x000000ffff057224 */ /* 0x010fc400078e000c */
[----:B------:R-:W-:Y:S01]  /*4ebf0*/  IMAD.MOV.U32 R4, RZ, RZ, R13 ;  /* 0x000000ffff047224 */ /* 0x000fe200078e000d */
[----:B------:R-:W-:Y:S01]  /*4ec00*/  STL [R1+0x1b48], R16 ;  /* 0x001b481001007387 */ /* 0x000fe20000100800 */
[----:B--2---:R-:W-:Y:S02]  /*4ec10*/  IMAD.MOV.U32 R13, RZ, RZ, R24 ;  /* 0x000000ffff0d7224 */ /* 0x004fe400078e0018 */
[----:B------:R-:W-:Y:S01]  /*4ec20*/  IMAD.MOV.U32 R12, RZ, RZ, R25 ;  /* 0x000000ffff0c7224 */ /* 0x000fe200078e0019 */
[----:B------:R-:W-:Y:S01]  /*4ec30*/  STL [R1+0x398], R26 ;  /* 0x0003981a01007387 */ /* 0x000fe20000100800 */
[----:B------:R-:W-:-:S03]  /*4ec40*/  IMAD.MOV.U32 R29, RZ, RZ, R27 ;  /* 0x000000ffff1d7224 */ /* 0x000fc600078e001b */
[----:B------:R-:W0:Y:S04]  /*4ec50*/  LDSM.16.M88.4 R24, [R3+UR5+0x1800] ;  /* 0x001800050318783b */ /* 0x000e280008000200 */
[----:B------:R-:W-:Y:S01]  /*4ec60*/  STL [R1+0x1af0], R29 ;  /* 0x001af01d01007387 */ /* 0x000fe20000100800 */
[----:B0-----:R-:W-:-:S03]  /*4ec70*/  IMAD.MOV.U32 R19, RZ, RZ, R24 ;  /* 0x000000ffff137224 */ /* 0x001fc600078e0018 */
[----:B------:R-:W-:Y:S01]  /*4ec80*/  STL.64 [R1+0x388], R26 ;  /* 0x0003881a01007387 */ /* 0x000fe20000100a00 */
[----:B------:R-:W-:-:S03]  /*4ec90*/  IMAD.MOV.U32 R18, RZ, RZ, R25 ;  /* 0x000000ffff127224 */ /* 0x000fc600078e0019 */
[----:B------:R-:W0:Y:S04]  /*4eca0*/  LDSM.16.M88.4 R24, [R3+UR5+0x2000] ;  /* 0x002000050318783b */ /* 0x000e280008000200 */
[----:B------:R-:W-:Y:S01]  /*4ecb0*/  STL [R1+0x1d20], R18 ;  /* 0x001d201201007387 */ /* 0x000fe20000100800 */
[----:B0-----:R-:W-:Y:S02]  /*4ecc0*/  IMAD.MOV.U32 R28, RZ, RZ, R24 ;  /* 0x000000ffff1c7224 */ /* 0x001fe400078e0018 */
[----:B------:R-:W-:Y:S02]  /*4ecd0*/  IMAD.MOV.U32 R29, RZ, RZ, R25 ;  /* 0x000000ffff1d7224 */ /* 0x000fe400078e0019 */
[----:B------:R-:W-:Y:S02]  /*4ece0*/  IMAD.MOV.U32 R17, RZ, RZ, R26 ;  /* 0x000000ffff117224 */ /* 0x000fe400078e001a */
[----:B------:R-:W-:-:S02]  /*4ecf0*/  IMAD.MOV.U32 R16, RZ, RZ, R27 ;  /* 0x000000ffff107224 */ /* 0x000fc400078e001b */
[----:B------:R-:W0:Y:S04]  /*4ed00*/  LDSM.16.M88.4 R24, [R3+UR5+0x2800] ;  /* 0x002800050318783b */ /* 0x000e280008000200 */
[----:B------:R-:W-:Y:S04]  /*4ed10*/  STL [R1+0x1d1c], R19 ;  /* 0x001d1c1301007387 */ /* 0x000fe80000100800 */
[----:B------:R-:W-:Y:S04]  /*4ed20*/  STL [R1+0x1d28], R29 ;  /* 0x001d281d01007387 */ /* 0x000fe80000100800 */
[----:B------:R-:W-:Y:S04]  /*4ed30*/  STL [R1+0x1d24], R28 ;  /* 0x001d241c01007387 */ /* 0x000fe80000100800 */
[----:B------:R0:W-:Y:S02]  /*4ed40*/  STL.64 [R1+0x1cf8], R16 ;  /* 0x001cf81001007387 */ /* 0x0001e40000100a00 */
[----:B0-----:R-:W-:-:S02]  /*4ed50*/  IMAD.MOV.U32 R17, RZ, RZ, R24 ;  /* 0x000000ffff117224 */ /* 0x001fc400078e0018 */
[----:B------:R-:W-:Y:S01]  /*4ed60*/  STL.64 [R1+0x368], R26 ;  /* 0x0003681a01007387 */ /* 0x000fe20000100a00 */
[----:B------:R-:W-:-:S03]  /*4ed70*/  IMAD.MOV.U32 R16, RZ, RZ, R25 ;  /* 0x000000ffff107224 */ /* 0x000fc600078e0019 */
[----:B------:R-:W0:Y:S04]  /*4ed80*/  LDSM.16.M88.4 R24, [R3+UR5+0x3000] ;  /* 0x003000050318783b */ /* 0x000e280008000200 */
[----:B------:R-:W-:Y:S04]  /*4ed90*/  STL [R1+0x1d30], R16 ;  /* 0x001d301001007387 */ /* 0x000fe80000100800 */
[----:B------:R-:W-:Y:S04]  /*4eda0*/  STL [R1+0x1d2c], R17 ;  /* 0x001d2c1101007387 */ /* 0x000fe80000100800 */
[----:B0-----:R-:W-:Y:S04]  /*4edb0*/  STL [R1+0x354], R25 ;  /* 0x0003541901007387 */ /* 0x001fe80000100800 */
[----:B------:R-:W-:Y:S01]  /*4edc0*/  STL.64 [R1+0x358], R26 ;  /* 0x0003581a01007387 */ /* 0x000fe20000100a00 */
[----:B------:R-:W-:-:S03]  /*4edd0*/  IMAD.MOV.U32 R19, RZ, RZ, R24 ;  /* 0x000000ffff137224 */ /* 0x000fc600078e0018 */
[----:B------:R-:W0:Y:S04]  /*4ede0*/  LDSM.16.M88.4 R24, [R3+UR5+0x3800] ;  /* 0x003800050318783b */ /* 0x000e280008000200 */
[----:B------:R-:W-:Y:S01]  /*4edf0*/  STL [R1+0x1d34], R19 ;  /* 0x001d341301007387 */ /* 0x000fe20000100800 */
[----:B0-----:R-:W-:-:S03]  /*4ee00*/  IMAD.MOV.U32 R17, RZ, RZ, R24 ;  /* 0x000000ffff117224 */ /* 0x001fc600078e0018 */
[----:B------:R-:W-:Y:S01]  /*4ee10*/  STL.64 [R1+0x348], R26 ;  /* 0x0003481a01007387 */ /* 0x000fe20000100a00 */
[----:B------:R-:W-:-:S03]  /*4ee20*/  IMAD.MOV.U32 R29, RZ, RZ, R25 ;  /* 0x000000ffff1d7224 */ /* 0x000fc600078e0019 */
[----:B------:R-:W0:Y:S04]  /*4ee30*/  LDSM.16.M88.4 R24, [R3+UR5+0x4000] ;  /* 0x004000050318783b */ /* 0x000e280008000200 */
[----:B---3--:R-:W-:Y:S04]  /*4ee40*/  LDSM.16.MT88.4 R8, [R22+0x10400] ;  /* 0x010400001608783b */ /* 0x008fe80000004200 */
[----:B0-----:R-:W-:Y:S04]  /*4ee50*/  STL.64 [R1+0x330], R24 ;  /* 0x0003301801007387 */ /* 0x001fe80000100a00 */
[----:B------:R-:W-:Y:S04]  /*4ee60*/  STL.64 [R1+0x338], R26 ;  /* 0x0003381a01007387 */ /* 0x000fe80000100a00 */
[----:B------:R-:W0:Y:S02]  /*4ee70*/  LDSM.16.M88.4 R24, [R3+UR5+0x4800] ;  /* 0x004800050318783b */ /* 0x000e240008000200 */
[----:B0-----:R-:W-:-:S02]  /*4ee80*/  IMAD.MOV.U32 R28, RZ, RZ, R24 ;  /* 0x000000ffff1c7224 */ /* 0x001fc400078e0018 */
[----:B------:R-:W-:Y:S01]  /*4ee90*/  STL.64 [R1+0x328], R26 ;  /* 0x0003281a01007387 */ /* 0x000fe20000100a00 */
[----:B------:R-:W-:-:S03]  /*4eea0*/  IMAD.MOV.U32 R18, RZ, RZ, R25 ;  /* 0x000000ffff127224 */ /* 0x000fc600078e0019 */
[----:B------:R-:W0:Y:S02]  /*4eeb0*/  LDSM.16.M88.4 R24, [R3+UR5+0x5000] ;  /* 0x005000050318783b */ /* 0x000e240008000200 */
[----:B0-----:R-:W-:Y:S02]  /*4eec0*/  IMAD.MOV.U32 R19, RZ, RZ, R24 ;  /* 0x000000ffff137224 */ /* 0x001fe400078e0018 */
        /* <DEDUP_REMOVED lines=21> */
[----:B-1----:R1:W-:Y:S04]  /*4f020*/  STL.64 [R1+0x2b0], R16 ;  /* 0x0002b01001007387 */ /* 0x0023e80000100a00 */
[----:B------:R-:W-:Y:S01]  /*4f030*/  STL.64 [R1+0x2b8], R18 ;  /* 0x0002b81201007387 */ /* 0x000fe20000100a00 */
[----:B-1----:R-:W-:-:S02]  /*4f040*/  IMAD.MOV.U32 R16, RZ, RZ, R5 ;  /* 0x000000ffff107224 */ /* 0x002fc400078e0005 */
[----:B------:R-:W-:Y:S02]  /*4f050*/  IMAD.MOV.U32 R17, RZ, RZ, R4 ;  /* 0x000000ffff117224 */ /* 0x000fe400078e0004 */
[----:B------:R-:W-:Y:S04]  /*4f060*/  LDSM.16.M88.4 R4, [R3+UR5+0xa000] ;  /* 0x00a000050304783b */ /* 0x000fe80008000200 */
[----:B0-----:R-:W-:Y:S04]  /*4f070*/  STL.64 [R1+0x2a0], R24 ;  /* 0x0002a01801007387 */ /* 0x001fe80000100a00 */
[----:B------:R-:W-:Y:S04]  /*4f080*/  STL.64 [R1+0x2a8], R26 ;  /* 0x0002a81a01007387 */ /* 0x000fe80000100a00 */
[----:B------:R-:W-:Y:S04]  /*4f090*/  STL.64 [R1+0x1d48], R16 ;  /* 0x001d481001007387 */ /* 0x000fe80000100a00 */
[----:B------:R-:W0:Y:S04]  /*4f0a0*/  LDSM.16.M88.4 R16, [R3+UR5+0x9000] ;  /* 0x009000050310783b */ /* 0x000e280008000200 */
[----:B------:R-:W1:Y:S04]  /*4f0b0*/  LDSM.16.M88.4 R24, [R3+UR5+0x9800] ;  /* 0x009800050318783b */ /* 0x000e680008000200 */
[----:B0-----:R-:W-:Y:S04]  /*4f0c0*/  STL.64 [R1+0x290], R16 ;  /* 0x0002901001007387 */ /* 0x001fe80000100a00 */
[----:B------:R-:W-:Y:S04]  /*4f0d0*/  STL.64 [R1+0x298], R18 ;  /* 0x0002981201007387 */ /* 0x000fe80000100a00 */
[----:B-1----:R-:W-:Y:S04]  /*4f0e0*/  STL.64 [R1+0x280], R24 ;  /* 0x0002801801007387 */ /* 0x002fe80000100a00 */
[----:B------:R-:W-:Y:S04]  /*4f0f0*/  STL.64 [R1+0x288], R26 ;  /* 0x0002881a01007387 */ /* 0x000fe80000100a00 */
[----:B------:R-:W-:Y:S04]  /*4f100*/  STL.64 [R1+0x270], R4 ;  /* 0x0002700401007387 */ /* 0x000fe80000100a00 */
[----:B------:R-:W0:Y:S04]  /*4f110*/  LDSM.16.M88.4 R24, [R3+UR5+0xa800] ;  /* 0x00a800050318783b */ /* 0x000e280008000200 */
        /* <DEDUP_REMOVED lines=18> */
[----:B------:R-:W0:Y:S01]  /*4f240*/  LDSM.16.M88.4 R4, [R3+UR5+0xe000] ;  /* 0x00e000050304783b */ /* 0x000e220008000200 */
[----:B------:R-:W-:-:S02]  /*4f250*/  IMAD.MOV.U32 R16, RZ, RZ, R2 ;  /* 0x000000ffff107224 */ /* 0x000fc400078e0002 */
[----:B------:R-:W-:Y:S01]  /*4f260*/  IMAD.MOV.U32 R17, RZ, RZ, R0 ;  /* 0x000000ffff117224 */ /* 0x000fe200078e0000 */
[----:B------:R-:W-:Y:S04]  /*4f270*/  LDSM.16.M88.4 R24, [R3+UR5+0xd800] ;  /* 0x00d800050318783b */ /* 0x000fe80008000200 */
[----:B0-----:R-:W-:Y:S04]  /*4f280*/  STL.64 [R1+0x1f0], R4 ;  /* 0x0001f00401007387 */ /* 0x001fe80000100a00 */
[----:B------:R-:W-:Y:S04]  /*4f290*/  STL.64 [R1+0x1f8], R6 ;  /* 0x0001f80601007387 */ /* 0x000fe80000100a00 */
[----:B------:R-:W0:Y:S04]  /*4f2a0*/  LDSM.16.M88.4 R4, [R3+UR5+0xe800] ;  /* 0x00e800050304783b */ /* 0x000e280008000200 */
[----:B0-----:R-:W-:Y:S04]  /*4f2b0*/  STL.64 [R1+0x1e0], R4 ;  /* 0x0001e00401007387 */ /* 0x001fe80000100a00 */
[----:B------:R-:W-:Y:S04]  /*4f2c0*/  STL.64 [R1+0x1e8], R6 ;  /* 0x0001e80601007387 */ /* 0x000fe80000100a00 */
[----:B------:R-:W0:Y:S04]  /*4f2d0*/  LDSM.16.M88.4 R4, [R3+UR5+0xf000] ;  /* 0x00f000050304783b */ /* 0x000e280008000200 */
[----:B0-----:R0:W-:Y:S01]  /*4f2e0*/  STL.64 [R1+0x1d50], R4 ;  /* 0x001d500401007387 */ /* 0x0011e20000100a00 */
[----:B------:R-:W-:-:S02]  /*4f2f0*/  IMAD.MOV.U32 R2, RZ, RZ, R6 ;  /* 0x000000ffff027224 */ /* 0x000fc400078e0006 */
[----:B------:R-:W-:Y:S01]  /*4f300*/  IMAD.MOV.U32 R0, RZ, RZ, R7 ;  /* 0x000000ffff007224 */ /* 0x000fe200078e0007 */
[----:B0-----:R-:W2:Y:S04]  /*4f310*/  LDL.LU R4, [R1+0x3c0] ;  /* 0x0003c00001047983 */ /* 0x001ea80000300800 */
[----:B------:R-:W2:Y:S04]  /*4f320*/  LDL.LU R5, [R1+0x3c4] ;  /* 0x0003c40001057983 */ /* 0x000ea80000300800 */
[----:B------:R-:W2:Y:S04]  /*4f330*/  LDL.LU R6, [R1+0x3c8] ;  /* 0x0003c80001067983 */ /* 0x000ea80000300800 */
[----:B------:R-:W2:Y:S04]  /*4f340*/  LDL.LU R7, [R1+0x3cc] ;  /* 0x0003cc0001077983 */ /* 0x000ea80000300800 */
[----:B------:R-:W-:Y:S04]  /*4f350*/  STL.64 [R1+0x208], R26 ;  /* 0x0002081a01007387 */ /* 0x000fe80000100a00 */
[----:B------:R0:W-:Y:S02]  /*4f360*/  STL.64 [R1+0x1b78], R24 ;  /* 0x001b781801007387 */ /* 0x0001e40000100a00 */
[----:B0-----:R-:W-:-:S02]  /*4f370*/  IMAD.MOV.U32 R24, RZ, RZ, R13 ;  /* 0x000000ffff187224 */ /* 0x001fc400078e000d */
[----:B------:R-:W-:Y:S02]  /*4f380*/  IMAD.MOV.U32 R25, RZ, RZ, R12 ;  /* 0x000000ffff197224 */ /* 0x000fe400078e000c */
[----:B------:R-:W0:Y:S04]  /*4f390*/  LDSM.16.M88.4 R12, [R3+UR5+0xf800] ;  /* 0x00f80005030c783b */ /* 0x000e280008000200 */
[----:B------:R-:W-:Y:S04]  /*4f3a0*/  STL [R1+0x1a34], R0 ;  /* 0x001a340001007387 */ /* 0x000fe80000100800 */
[----:B------:R-:W-:Y:S01]  /*4f3b0*/  STL [R1+0x1a30], R2 ;  /* 0x001a300201007387 */ /* 0x000fe20000100800 */
[----:B0-----:R-:W-:-:S02]  /*4f3c0*/  IMAD.MOV.U32 R20, RZ, RZ, R12 ;  /* 0x000000ffff147224 */ /* 0x001fc400078e000c */
[----:B------:R-:W-:Y:S01]  /*4f3d0*/  IMAD.MOV.U32 R21, RZ, RZ, R13 ;  /* 0x000000ffff157224 */ /* 0x000fe200078e000d */
[----:B------:R-:W-:Y:S01]  /*4f3e0*/  STL [R1+0x1c8], R14 ;  /* 0x0001c80e01007387 */ /* 0x000fe20000100800 */
[----:B------:R-:W-:-:S03]  /*4f3f0*/  IMAD.MOV.U32 R3, RZ, RZ, R15 ;  /* 0x000000ffff037224 */ /* 0x000fc600078e000f */
[----:B------:R-:W0:Y:S04]  /*4f400*/  LDSM.16.MT88.4 R12, [R22+0x10600] ;  /* 0x01060000160c783b */ /* 0x000e280000004200 */
[----:B------:R-:W-:Y:S04]  /*4f410*/  STL [R1+0x1a38], R3 ;  /* 0x001a380301007387 */ /* 0x000fe80000100800 */
[----:B0-----:R-:W-:Y:S04]  /*4f420*/  STL.64 [R1+0x1b00], R14 ;  /* 0x001b000e01007387 */ /* 0x001fe80000100a00 */
[----:B------:R0:W-:Y:S04]  /*4f430*/  STL.64 [R1+0x1af8], R12 ;  /* 0x001af80c01007387 */ /* 0x0001e80000100a00 */
[----:B0-----:R-:W3:Y:S04]  /*4f440*/  LDL.LU R12, [R1+0x1a0] ;  /* 0x0001a000010c7983 */ /* 0x001ee80000300800 */
[----:B------:R-:W3:Y:S04]  /*4f450*/  LDL.LU R13, [R1+0x1a4] ;  /* 0x0001a400010d7983 */ /* 0x000ee80000300800 */
[----:B------:R-:W3:Y:S04]  /*4f460*/  LDL.LU R14, [R1+0x1a8] ;  /* 0x0001a800010e7983 */ /* 0x000ee80000300800 */
[----:B------:R-:W3:Y:S01]  /*4f470*/  LDL.LU R15, [R1+0x1ac] ;  /* 0x0001ac00010f7983 */ /* 0x000ee20000300800 */
[----:B--2---:R-:W-:Y:S03]  /*4f480*/  HMMA.16816.F32 R16, R8, R16, R4 ;  /* 0x000000100810723c */ /* 0x004fe60000001804 */
[----:B------:R-:W2:-:S15]  /*4f490*/  LDL.LU.64 R4, [R1+0x1d50] ;  /* 0x001d500001047983 */ /* 0x000e9e0000300a00 */
[----:B------:R-:W-:Y:S01]  /*4f4a0*/  NOP ;  /* 0x0000000000007918 */ /* 0x000fe20000000000 */
[----:B------:R0:W-:Y:S04]  /*4f4b0*/  STL.64 [R1+0x1b0], R16 ;  /* 0x0001b01001007387 */ /* 0x0001e80000100a00 */
[----:B------:R3:W-:Y:S04]  /*4f4c0*/  STL.64 [R1+0x1b8], R18 ;  /* 0x0001b81201007387 */ /* 0x0007e80000100a00 */
[----:B0-----:R-:W3:Y:S02]  /*4f4d0*/  LDL.LU.64 R16, [R1+0x1d48] ;  /* 0x001d480001107983 */ /* 0x001ee40000300a00 */
[----:B---3--:R-:W-:-:S15]  /*4f4e0*/  HMMA.16816.F32 R16, R8, R16, R12 ;  /* 0x000000100810723c */ /* 0x008fde000000180c */
[----:B------:R-:W-:-:S04]  /*4f4f0*/  NOP ;  /* 0x0000000000007918 */ /* 0x000fc80000000000 */
[----:B------:R-:W-:Y:S02]  /*4f500*/  IMAD.MOV.U32 R15, RZ, RZ, R16 ;  /* 0x000000ffff0f7224 */ /* 0x000fe400078e0010 */
[----:B------:R-:W-:Y:S02]  /*4f510*/  IMAD.MOV.U32 R14, RZ, RZ, R17 ;  /* 0x000000ffff0e7224 */ /* 0x000fe400078e0011 */
[----:B------:R-:W-:Y:S02]  /*4f520*/  IMAD.MOV.U32 R7, RZ, RZ, R18 ;  /* 0x000000ffff077224 */ /* 0x000fe400078e0012 */
[----:B------:R-:W-:Y:S02]  /*4f530*/  IMAD.MOV.U32 R6, RZ, RZ, R19 ;  /* 0x000000ffff067224 */ /* 0x000fe400078e0013 */
[----:B------:R-:W3:Y:S04]  /*4f540*/  LDL.LU.64 R18, [R1+0x1d40] ;  /* 0x001d400001127983 */ /* 0x000ee80000300a00 */
[----:B------:R-:W4:Y:S04]  /*4f550*/  LDL.LU.64 R16, [R1+0x1d38] ;  /* 0x001d380001107983 */ /* 0x000f280000300a00 */
[----:B------:R0:W-:Y:S04]  /*4f560*/  STL.64 [R1+0x1b50], R14 ;  /* 0x001b500e01007387 */ /* 0x0001e80000100a00 */
[----:B------:R-:W3:Y:S04]  /*4f570*/  LDL.LU R12, [R1+0x190] ;  /* 0x00019000010c7983 */ /* 0x000ee80000300800 */
[----:B------:R-:W3:Y:S04]  /*4f580*/  LDL.LU R13, [R1+0x194] ;  /* 0x00019400010d7983 */ /* 0x000ee80000300800 */
[----:B0-----:R-:W3:Y:S04]  /*4f590*/  LDL.LU R14, [R1+0x198] ;  /* 0x00019800010e7983 */ /* 0x001ee80000300800 */
[----:B------:R-:W3:Y:S04]  /*4f5a0*/  LDL.LU R15, [R1+0x19c] ;  /* 0x00019c00010f7983 */ /* 0x000ee80000300800 */
[----:B------:R0:W-:Y:S04]  /*4f5b0*/  STL.64 [R1+0x1b28], R6 ;  /* 0x001b280601007387 */ /* 0x0001e80000100a00 */
[----:B--2---:R1:W-:Y:S01]  /*4f5c0*/  STL.64 [R1+0x1b20], R4 ;  /* 0x001b200401007387 */ /* 0x0043e20000100a00 */
[----:B---3--:R-:W-:-:S15]  /*4f5d0*/  HMMA.16816.F32 R24, R8, R24, R12 ;  /* 0x000000180818723c */ /* 0x008fde000000180c */
[----:B------:R-:W-:-:S04]  /*4f5e0*/  NOP ;  /* 0x0000000000007918 */ /* 0x000fc80000000000 */
[----:B------:R-:W-:Y:S02]  /*4f5f0*/  IMAD.MOV.U32 R22, RZ, RZ, R24 ;  /* 0x000000ffff167224 */ /* 0x000fe400078e0018 */
[----:B------:R-:W-:Y:S02]  /*4f600*/  IMAD.MOV.U32 R23, RZ, RZ, R25 ;  /* 0x000000ffff177224 */ /* 0x000fe400078e0019 */
[----:B------:R-:W-:Y:S02]  /*4f610*/  IMAD.MOV.U32 R24, RZ, RZ, R19 ;  /* 0x000000ffff187224 */ /* 0x000fe400078e0013 */
[----:B----4-:R-:W-:Y:S01]  /*4f620*/  IMAD.MOV.U32 R25, RZ, RZ, R16 ;  /* 0x000000ffff197224 */ /* 0x010fe200078e0010 */
[----:B------:R-:W2:Y:S04]  /*4f630*/  LDL.LU R19, [R1+0x1d34] ;  /* 0x001d340001137983 */ /* 0x000ea80000300800 */
[----:B------:R-:W3:Y:S04]  /*4f640*/  LDL.LU R16, [R1+0x1d30] ;  /* 0x001d300001107983 */ /* 0x000ee80000300800 */
[----:B------:R-:W-:Y:S04]  /*4f650*/  STL.64 [R1+0x1ca0], R24 ;  /* 0x001ca01801007387 */ /* 0x000fe80000100a00 */
[----:B------:R-:W4:Y:S04]  /*4f660*/  LDL.LU R12, [R1+0x110] ;  /* 0x00011000010c7983 */ /* 0x000f280000300800 */
[----:B------:R-:W4:Y:S04]  /*4f670*/  LDL.LU R13, [R1+0x114] ;  /* 0x00011400010d7983 */ /* 0x000f280000300800 */
[----:B------:R-:W2:Y:S04]  /*4f680*/  LDL.LU R14, [R1+0x118] ;  /* 0x00011800010e7983 */ /* 0x000ea80000300800 */
[----:B------:R-:W2:Y:S01]  /*4f690*/  LDL.LU R15, [R1+0x11c] ;  /* 0x00011c00010f7983 */ /* 0x000ea20000300800 */
[----:B0-----:R-:W-:-:S02]  /*4f6a0*/  IMAD.MOV.U32 R7, RZ, RZ, R26 ;  /* 0x000000ffff077224 */ /* 0x001fc400078e001a */
[----:B------:R-:W-:Y:S02]  /*4f6b0*/  IMAD.MOV.U32 R6, RZ, RZ, R27 ;  /* 0x000000ffff067224 */ /* 0x000fe400078e001b */
[----:B-1----:R-:W-:Y:S02]  /*4f6c0*/  IMAD.MOV.U32 R4, RZ, RZ, R28 ;  /* 0x000000ffff047224 */ /* 0x002fe400078e001c */
[----:B------:R-:W-:Y:S01]  /*4f6d0*/  IMAD.MOV.U32 R5, RZ, RZ, R18 ;  /* 0x000000ffff057224 */ /* 0x000fe200078e0012 */
[----:B--2---:R-:W-:Y:S04]  /*4f6e0*/  STL.64 [R1+0x1cb0], R14 ;  /* 0x001cb00e01007387 */ /* 0x004fe80000100a00 */
[----:B----4-:R0:W-:Y:S02]  /*4f6f0*/  STL.64 [R1+0x1ca8], R12 ;  /* 0x001ca80c01007387 */ /* 0x0101e40000100a00 */
[----:B0-----:R-:W-:-:S02]  /*4f700*/  IMAD.MOV.U32 R12, RZ, RZ, R17 ;  /* 0x000000ffff0c7224 */ /* 0x001fc400078e0011 */
[----:B------:R-:W-:Y:S01]  /*4f710*/  IMAD.MOV.U32 R13, RZ, RZ, R29 ;  /* 0x000000ffff0d7224 */ /* 0x000fe200078e001d */
[----:B------:R-:W2:Y:S04]  /*4f720*/  LDL.LU R17, [R1+0x1d2c] ;  /* 0x001d2c0001117983 */ /* 0x000ea80000300800 */
[----:B------:R-:W4:Y:S04]  /*4f730*/  LDL.LU R29, [R1+0x1d28] ;  /* 0x001d2800011d7983 */ /* 0x000f280000300800 */
[----:B------:R0:W-:Y:S04]  /*4f740*/  STL.64 [R1+0x1cc0], R12 ;  /* 0x001cc00c01007387 */ /* 0x0001e80000100a00 */
[----:B------:R-:W-:Y:S04]  /*4f750*/  STL.64 [R1+0x1ba8], R6 ;  /* 0x001ba80601007387 */ /* 0x000fe80000100a00 */
[----:B------:R-:W2:Y:S04]  /*4f760*/  LDL.LU R28, [R1+0x1d24] ;  /* 0x001d2400011c7983 */ /* 0x000ea80000300800 */
[----:B------:R-:W2:Y:S01]  /*4f770*/  LDL.LU R18, [R1+0x1d20] ;  /* 0x001d200001127983 */ /* 0x000ea20000300800 */
[----:B0-----:R-:W-:-:S03]  /*4f780*/  IMAD.MOV.U32 R12, RZ, RZ, R19 ;  /* 0x000000ffff0c7224 */ /* 0x001fc600078e0013 */
[----:B------:R-:W2:Y:S04]  /*4f790*/  LDL.LU R19, [R1+0x1d1c] ;  /* 0x001d1c0001137983 */ /* 0x000ea80000300800 */
[----:B------:R-:W2:Y:S04]  /*4f7a0*/  LDL.LU R13, [R1+0x354] ;  /* 0x00035400010d7983 */ /* 0x000ea80000300800 */
[----:B--2---:R0:W-:Y:S02]  /*4f7b0*/  STL.64 [R1+0x1cd8], R12 ;  /* 0x001cd80c01007387 */ /* 0x0041e40000100a00 */
[----:B0-----:R-:W-:-:S02]  /*4f7c0*/  IMAD.MOV.U32 R12, RZ, RZ, R17 ;  /* 0x000000ffff0c7224 */ /* 0x001fc400078e0011 */
[----:B---3--:R-:W-:-:S05]  /*4f7d0*/  IMAD.MOV.U32 R13, RZ, RZ, R16 ;  /* 0x000000ffff0d7224 */ /* 0x008fca00078e0010 */
[----:B------:R0:W-:Y:S02]  /*4f7e0*/  STL.64 [R1+0x1cf0], R12 ;  /* 0x001cf00c01007387 */ /* 0x0001e40000100a00 */
[----:B0-----:R-:W-:Y:S02]  /*4f7f0*/  IMAD.MOV.U32 R12, RZ, RZ, R28 ;  /* 0x000000ffff0c7224 */ /* 0x001fe400078e001c */
[----:B----4-:R-:W-:Y:S01]  /*4f800*/  IMAD.MOV.U32 R13, RZ, RZ, R29 ;  /* 0x000000ffff0d7224 */ /* 0x010fe200078e001d */
[----:B------:R-:W2:Y:S04]  /*4f810*/  LDL.LU R28, [R1+0x1d18] ;  /* 0x001d1800011c7983 */ /* 0x000ea80000300800 */
[----:B------:R0:W-:Y:S04]  /*4f820*/  STL.64 [R1+0x1d00], R12 ;  /* 0x001d000c01007387 */ /* 0x0001e80000100a00 */
[----:B------:R-:W3:Y:S04]  /*4f830*/  LDL.LU R16, [R1+0x170] ;  /* 0x0001700001107983 */ /* 0x000ee80000300800 */
[----:B------:R-:W3:Y:S01]  /*4f840*/  LDL.LU R17, [R1+0x174] ;  /* 0x0001740001117983 */ /* 0x000ee20000300800 */
[----:B0-----:R-:W-:-:S02]  /*4f850*/  IMAD.MOV.U32 R13, RZ, RZ, R18 ;  /* 0x000000ffff0d7224 */ /* 0x001fc400078e0012 */
[----:B------:R-:W-:Y:S01]  /*4f860*/  IMAD.MOV.U32 R12, RZ, RZ, R19 ;  /* 0x000000ffff0c7224 */ /* 0x000fe200078e0013 */
[----:B------:R-:W4:Y:S04]  /*4f870*/  LDL.LU R18, [R1+0x178] ;  /* 0x0001780001127983 */ /* 0x000f280000300800 */
[----:B------:R-:W4:Y:S04]  /*4f880*/  LDL.LU R19, [R1+0x17c] ;  /* 0x00017c0001137983 */ /* 0x000f280000300800 */
[----:B----4-:R-:W-:Y:S04]  /*4f890*/  STL.64 [R1+0x1d10], R18 ;  /* 0x001d101201007387 */ /* 0x010fe80000100a00 */
[----:B---3--:R0:W-:Y:S04]  /*4f8a0*/  STL.64 [R1+0x1d08], R16 ;  /* 0x001d081001007387 */ /* 0x0081e80000100a00 */
[----:B0-----:R-:W3:Y:S04]  /*4f8b0*/  LDL.LU R16, [R1+0x180] ;  /* 0x0001800001107983 */ /* 0x001ee80000300800 */
[----:B------:R-:W3:Y:S04]  /*4f8c0*/  LDL.LU R17, [R1+0x184] ;  /* 0x0001840001117983 */ /* 0x000ee80000300800 */
[----:B------:R-:W3:Y:S04]  /*4f8d0*/  LDL.LU R18, [R1+0x188] ;  /* 0x0001880001127983 */ /* 0x000ee80000300800 */
[----:B------:R-:W3:Y:S04]  /*4f8e0*/  LDL.LU R19, [R1+0x18c] ;  /* 0x00018c0001137983 */ /* 0x000ee80000300800 */
[----:B------:R0:W-:Y:S04]  /*4f8f0*/  STL.64 [R1+0x1cb8], R4 ;  /* 0x001cb80401007387 */ /* 0x0001e80000100a00 */
[----:B0-----:R-:W4:Y:S04]  /*4f900*/  LDL.LU R4, [R1+0x140] ;  /* 0x0001400001047983 */ /* 0x001f280000300800 */
[----:B------:R-:W4:Y:S04]  /*4f910*/  LDL.LU R5, [R1+0x144] ;  /* 0x0001440001057983 */ /* 0x000f280000300800 */
[----:B------:R-:W2:Y:S04]  /*4f920*/  LDL.LU R6, [R1+0x148] ;  /* 0x0001480001067983 */ /* 0x000ea80000300800 */
[----:B------:R-:W2:Y:S04]  /*4f930*/  LDL.LU R7, [R1+0x14c] ;  /* 0x00014c0001077983 */ /* 0x000ea80000300800 */
[----:B--2---:R-:W-:Y:S04]  /*4f940*/  STL.64 [R1+0x1cd0], R6 ;  /* 0x001cd00601007387 */ /* 0x004fe80000100a00 */
[----:B----4-:R0:W-:Y:S04]  /*4f950*/  STL.64 [R1+0x1cc8], R4 ;  /* 0x001cc80401007387 */ /* 0x0101e80000100a00 */
[----:B0-----:R-:W2:Y:S04]  /*4f960*/  LDL.LU R4, [R1+0x150] ;  /* 0x0001500001047983 */ /* 0x001ea80000300800 */
[----:B------:R-:W2:Y:S04]  /*4f970*/  LDL.LU R5, [R1+0x154] ;  /* 0x0001540001057983 */ /* 0x000ea80000300800 */
[----:B------:R-:W4:Y:S04]  /*4f980*/  LDL.LU R6, [R1+0x158] ;  /* 0x0001580001067983 */ /* 0x000f280000300800 */
[----:B------:R-:W4:Y:S01]  /*4f990*/  LDL.LU R7, [R1+0x15c] ;  /* 0x00015c0001077983 */ /* 0x000f220000300800 */
[----:B---3--:R-:W-:Y:S03]  /*4f9a0*/  HMMA.16816.F32 R12, R8, R12, R16 ;  /* 0x0000000c080c723c */ /* 0x008fe60000001810 */
[----:B----4-:R-:W-:Y:S04]  /*4f9b0*/  STL.64 [R1+0x1ce8], R6 ;  /* 0x001ce80601007387 */ /* 0x010fe80000100a00 */
[----:B--2---:R0:W-:Y:S04]  /*4f9c0*/  STL.64 [R1+0x1ce0], R4 ;  /* 0x001ce00401007387 */ /* 0x0041e80000100a00 */
[----:B0-----:R-:W2:Y:S04]  /*4f9d0*/  LDL.LU R4, [R1+0x160] ;  /* 0x0001600001047983 */ /* 0x001ea80000300800 */
[----:B------:R-:W2:Y:S04]  /*4f9e0*/  LDL.LU R5, [R1+0x164] ;  /* 0x0001640001057983 */ /* 0x000ea80000300800 */
[----:B------:R-:W2:Y:S04]  /*4f9f0*/  LDL.LU R6, [R1+0x168] ;  /* 0x0001680001067983 */ /* 0x000ea80000300800 */
[----:B------:R-:W2:Y:S04]  /*4fa00*/  LDL.LU R7, [R1+0x16c] ;  /* 0x00016c0001077983 */ /* 0x000ea80000300800 */
[----:B------:R-:W3:Y:S04]  /*4fa10*/  LDL.LU R24, [R1+0x130] ;  /* 0x0001300001187983 */ /* 0x000ee80000300800 */
[----:B------:R-:W3:Y:S04]  /*4fa20*/  LDL.LU R25, [R1+0x134] ;  /* 0x0001340001197983 */ /* 0x000ee80000300800 */
[----:B------:R-:W3:Y:S04]  /*4fa30*/  LDL.LU R26, [R1+0x138] ;  /* 0x00013800011a7983 */ /* 0x000ee80000300800 */
[----:B------:R-:W3:Y:S04]  /*4fa40*/  LDL.LU R27, [R1+0x13c] ;  /* 0x00013c00011b7983 */ /* 0x000ee80000300800 */
[----:B------:R-:W-:Y:S04]  /*4fa50*/  STL.64 [R1+0x1b70], R22 ;  /* 0x001b701601007387 */ /* 0x000fe80000100a00 */
[----:B------:R0:W-:Y:S04]  /*4fa60*/  STL.64 [R1+0x1b68], R20 ;  /* 0x001b681401007387 */ /* 0x0001e80000100a00 */
[----:B0-----:R-:W4:Y:S04]  /*4fa70*/  LDL.LU R20, [R1+0x120] ;  /* 0x0001200001147983 */ /* 0x001f280000300800 */
[----:B------:R-:W4:Y:S04]  /*4fa80*/  LDL.LU R21, [R1+0x124] ;  /* 0x0001240001157983 */ /* 0x000f280000300800 */
[----:B------:R-:W4:Y:S04]  /*4fa90*/  LDL.LU R22, [R1+0x128] ;  /* 0x0001280001167983 */ /* 0x000f280000300800 */
[----:B------:R-:W2:Y:S04]  /*4faa0*/  LDL.LU.64 R18, [R1+0x1d10] ;  /* 0x001d100001127983 */ /* 0x000ea80000300a00 */
[----:B------:R-:W2:Y:S04]  /*4fab0*/  LDL.LU.64 R16, [R1+0x1d08] ;  /* 0x001d080001107983 */ /* 0x000ea80000300a00 */
[----:B------:R0:W-:Y:S04]  /*4fac0*/  STL.64 [R1+0x180], R12 ;  /* 0x0001800c01007387 */ /* 0x0001e80000100a00 */
[----:B0-----:R-:W2:Y:S01]  /*4fad0*/  LDL.LU.64 R12, [R1+0x1d00] ;  /* 0x001d0000010c7983 */ /* 0x001ea20000300a00 */
[----:B------:R-:W-:-:S02]  /*4fae0*/  IMAD.MOV.U32 R23, RZ, RZ, R28 ;  /* 0x000000ffff177224 */ /* 0x000fc400078e001c */
[----:B------:R-:W-:Y:S02]  /*4faf0*/  IMAD.MOV.U32 R29, RZ, RZ, R14 ;  /* 0x000000ffff1d7224 */ /* 0x000fe400078e000e */
[----:B------:R-:W-:Y:S02]  /*4fb00*/  IMAD.MOV.U32 R28, RZ, RZ, R15 ;  /* 0x000000ffff1c7224 */ /* 0x000fe400078e000f */
[----:B--2---:R-:W-:Y:S01]  /*4fb10*/  HMMA.16816.F32 R12, R8, R12, R16 ;  /* 0x0000000c080c723c */ /* 0x004fe20000001810 */
[----:B------:R-:W2:-:S15]  /*4fb20*/  LDL.LU.64 R16, [R1+0x1cf8] ;  /* 0x001cf80001107983 */ /* 0x000e9e0000300a00 */
[----:B------:R-:W-:-:S03]  /*4fb30*/  NOP ;  /* 0x0000000000007918 */ /* 0x000fc60000000000 */
[----:B------:R-:W-:Y:S01]  /*4fb40*/  IMAD.MOV.U32 R18, RZ, RZ, R12 ;  /* 0x000000ffff127224 */ /* 0x000fe200078e000c */
[----:B------:R-:W-:Y:S01]  /*4fb50*/  STL.64 [R1+0x178], R14 ;  /* 0x0001780e01007387 */ /* 0x000fe20000100a00 */
[----:B------:R-:W-:-:S03]  /*4fb60*/  IMAD.MOV.U32 R19, RZ, RZ, R13 ;  /* 0x000000ffff137224 */ /* 0x000fc600078e000d */
[----:B------:R-:W3:Y:S04]  /*4fb70*/  LDL.LU.64 R12, [R1+0x1cf0] ;  /* 0x001cf000010c7983 */ /* 0x000ee80000300a00 */
[----:B------:R-:W-:Y:S04]  /*4fb80*/  STL.64 [R1+0x1b88], R18 ;  /* 0x001b881201007387 */ /* 0x000fe80000100a00 */
[----:B--2---:R0:W-:Y:S04]  /*4fb90*/  STL.64 [R1+0x1b80], R16 ;  /* 0x001b801001007387 */ /* 0x0041e80000100a00 */
[----:B0-----:R-:W2:Y:S04]  /*4fba0*/  LDL.LU R16, [R1+0x330] ;  /* 0x0003300001107983 */ /* 0x001ea80000300800 */
[----:B------:R-:W2:Y:S01]  /*4fbb0*/  LDL.LU R17, [R1+0x334] ;  /* 0x0003340001117983 */ /* 0x000ea20000300800 */
[----:B---3--:R-:W-:Y:S03]  /*4fbc0*/  HMMA.16816.F32 R12, R8, R12, R4 ;  /* 0x0000000c080c723c */ /* 0x008fe60000001804 */
[----:B------:R-:W3:Y:S04]  /*4fbd0*/  LDL.LU.64 R6, [R1+0x1ce8] ;  /* 0x001ce80001067983 */ /* 0x000ee80000300a00 */
[----:B------:R-:W3:-:S12]  /*4fbe0*/  LDL.LU.64 R4, [R1+0x1ce0] ;  /* 0x001ce00001047983 */ /* 0x000ed80000300a00 */
[----:B------:R-:W-:Y:S01]  /*4fbf0*/  IMAD.MOV.U32 R3, RZ, RZ, R13 ;  /* 0x000000ffff037224 */ /* 0x000fe200078e000d */
[----:B------:R0:W-:Y:S04]  /*4fc00*/  STL [R1+0x160], R12 ;  /* 0x0001600c01007387 */ /* 0x0001e80000100800 */
[----:B0-----:R-:W3:Y:S01]  /*4fc10*/  LDL.LU.64 R12, [R1+0x1cd8] ;  /* 0x001cd800010c7983 */ /* 0x001ee20000300a00 */
[----:B------:R-:W-:Y:S02]  /*4fc20*/  IMAD.MOV.U32 R0, RZ, RZ, R14 ;  /* 0x000000ffff007224 */ /* 0x000fe400078e000e */
[----:B------:R-:W-:Y:S01]  /*4fc30*/  IMAD.MOV.U32 R2, RZ, RZ, R15 ;  /* 0x000000ffff027224 */ /* 0x000fe200078e000f */
[----:B------:R-:W-:Y:S04]  /*4fc40*/  STL [R1+0x1a44], R3 ;  /* 0x001a440301007387 */ /* 0x000fe80000100800 */
[----:B------:R-:W-:Y:S04]  /*4fc50*/  STL [R1+0x1a40], R0 ;  /* 0x001a400001007387 */ /* 0x000fe80000100800 */
[----:B------:R-:W-:Y:S01]  /*4fc60*/  STL [R1+0x1a3c], R2 ;  /* 0x001a3c0201007387 */ /* 0x000fe20000100800 */
[----:B---3--:R-:W-:Y:S03]  /*4fc70*/  HMMA.16816.F32 R12, R8, R12, R4 ;  /* 0x0000000c080c723c */ /* 0x008fe60000001804 */
[----:B------:R-:W3:Y:S04]  /*4fc80*/  LDL.LU.64 R6, [R1+0x1cd0] ;  /* 0x001cd00001067983 */ /* 0x000ee80000300a00 */
[----:B------:R-:W3:-:S12]  /*4fc90*/  LDL.LU.64 R4, [R1+0x1cc8] ;  /* 0x001cc80001047983 */ /* 0x000ed80000300a00 */
[----:B------:R0:W-:Y:S04]  /*4fca0*/  STL.64 [R1+0x150], R12 ;  /* 0x0001500c01007387 */ /* 0x0001e80000100a00 */
[----:B------:R3:W-:Y:S04]  /*4fcb0*/  STL.64 [R1+0x158], R14 ;  /* 0x0001580e01007387 */ /* 0x0007e80000100a00 */
[----:B0-----:R-:W3:Y:S01]  /*4fcc0*/  LDL.LU.64 R12, [R1+0x1cc0] ;  /* 0x001cc000010c7983 */ /* 0x001ee20000300a00 */
[C---:B--2---:R-:W-:Y:S08]  /*4fcd0*/  HMMA.16816.F32 R16, R8.reuse, R16, R24 ;  /* 0x000000100810723c */ /* 0x044ff00000001818 */
[----:B---3--:R-:W-:Y:S01]  /*4fce0*/  HMMA.16816.F32 R12, R8, R12, R4 ;  /* 0x0000000c080c723c */ /* 0x008fe20000001804 */
[----:B------:R-:W4:-:S15]  /*4fcf0*/  LDL.LU.64 R4, [R1+0x1cb8] ;  /* 0x001cb80001047983 */ /* 0x000f1e0000300a00 */
[----:B------:R-:W-:-:S03]  /*4fd00*/  NOP ;  /* 0x0000000000007918 */ /* 0x000fc60000000000 */
[----:B------:R-:W-:Y:S02]  /*4fd10*/  IMAD.MOV.U32 R2, RZ, RZ, R14 ;  /* 0x000000ffff027224 */ /* 0x000fe400078e000e */
[----:B------:R-:W-:Y:S02]  /*4fd20*/  IMAD.MOV.U32 R0, RZ, RZ, R13 ;  /* 0x000000ffff007224 */ /* 0x000fe400078e000d */
[----:B------:R-:W-:Y:S01]  /*4fd30*/  IMAD.MOV.U32 R3, RZ, RZ, R12 ;  /* 0x000000ffff037224 */ /* 0x000fe200078e000c */
[----:B------:R0:W-:Y:S04]  /*4fd40*/  STL [R1+0x14c], R15 ;  /* 0x00014c0f01007387 */ /* 0x0001e80000100800 */
[----:B0-----:R-:W2:Y:S04]  /*4fd50*/  LDL.LU.64 R14, [R1+0x1cb0] ;  /* 0x001cb000010e7983 */ /* 0x001ea80000300a00 */
[----:B------:R-:W2:Y:S04]  /*4fd60*/  LDL.LU.64 R12, [R1+0x1ca8] ;  /* 0x001ca800010c7983 */ /* 0x000ea80000300a00 */
[----:B------:R0:W-:Y:S04]  /*4fd70*/  STL [R1+0x1a50], R2 ;  /* 0x001a500201007387 */ /* 0x0001e80000100800 */
[----:B------:R1:W-:Y:S04]  /*4fd80*/  STL [R1+0x1a4c], R0 ;  /* 0x001a4c0001007387 */ /* 0x0003e80000100800 */
[----:B------:R3:W-:Y:S04]  /*4fd90*/  STL [R1+0x1a48], R3 ;  /* 0x001a480301007387 */ /* 0x0007e80000100800 */
[----:B------:R-:W2:Y:S04]  /*4fda0*/  LDL.LU.64 R24, [R1+0x1ca0] ;  /* 0x001ca00001187983 */ /* 0x000ea80000300a00 */
[----:B------:R-:W-:Y:S04]  /*4fdb0*/  STL.64 [R1+0x130], R16 ;  /* 0x0001301001007387 */ /* 0x000fe80000100a00 */
[----:B------:R-:W-:Y:S01]  /*4fdc0*/  STL.64 [R1+0x138], R18 ;  /* 0x0001381201007387 */ /* 0x000fe20000100a00 */
[----:B----4-:R-:W-:-:S15]  /*4fdd0*/  HMMA.16816.F32 R4, R8, R4, R20 ;  /* 0x000000040804723c */ /* 0x010fde0000001814 */
[----:B------:R-:W-:-:S04]  /*4fde0*/  NOP ;  /* 0x0000000000007918 */ /* 0x000fc80000000000 */
[----:B0-----:R-:W-:Y:S02]  /*4fdf0*/  IMAD.MOV.U32 R2, RZ, RZ, R5 ;  /* 0x000000ffff027224 */ /* 0x001fe400078e0005 */
[----:B-1----:R-:W-:Y:S01]  /*4fe00*/  IMAD.MOV.U32 R0, RZ, RZ, R6 ;  /* 0x000000ffff007224 */ /* 0x002fe200078e0006 */
[----:B------:R2:W-:Y:S01]  /*4fe10*/  STL [R1+0x120], R4 ;  /* 0x0001200401007387 */ /* 0x0005e20000100800 */
[----:B---3--:R-:W-:Y:S02]  /*4fe20*/  IMAD.MOV.U32 R3, RZ, RZ, R7 ;  /* 0x000000ffff037224 */ /* 0x008fe400078e0007 */
[C---:B--2---:R-:W-:Y:S03]  /*4fe30*/  HMMA.16816.F32 R4, R8.reuse, R24, R12 ;  /* 0x000000180804723c */ /* 0x044fe6000000180c */
[----:B------:R-:W-:Y:S04]  /*4fe40*/  STL [R1+0x1a5c], R3 ;  /* 0x001a5c0301007387 */ /* 0x000fe80000100800 */
[----:B------:R-:W-:Y:S04]  /*4fe50*/  STL [R1+0x1a58], R0 ;  /* 0x001a580001007387 */ /* 0x000fe80000100800 */
[----:B------:R-:W-:Y:S04]  /*4fe60*/  STL [R1+0x1a54], R2 ;  /* 0x001a540201007387 */ /* 0x000fe80000100800 */
[----:B------:R-:W2:Y:S04]  /*4fe70*/  LDL.LU R24, [R1+0x280] ;  /* 0x0002800001187983 */ /* 0x000ea80000300800 */
[----:B------:R-:W-:Y:S04]  /*4fe80*/  STL.64 [R1+0x110], R4 ;  /* 0x0001100401007387 */ /* 0x000fe80000100a00 */
[----:B------:R-:W-:Y:S04]  /*4fe90*/  STL.64 [R1+0x118], R6 ;  /* 0x0001180601007387 */ /* 0x000fe80000100a00 */
[----:B------:R-:W2:Y:S04]  /*4fea0*/  LDL.LU R25, [R1+0x284] ;  /* 0x0002840001197983 */ /* 0x000ea80000300800 */
[----:B--2---:R-:W-:Y:S04]  /*4feb0*/  STL.64 [R1+0x1c08], R24 ;  /* 0x001c081801007387 */ /* 0x004fe80000100a00 */
[----:B------:R-:W2:Y:S04]  /*4fec0*/  LDL.LU R12, [R1+0x80] ;  /* 0x00008000010c7983 */ /* 0x000ea80000300800 */
[----:B------:R-:W2:Y:S04]  /*4fed0*/  LDL.LU R13, [R1+0x84] ;  /* 0x00008400010d7983 */ /* 0x000ea80000300800 */
[----:B------:R-:W3:Y:S04]  /*4fee0*/  LDL.LU R14, [R1+0x88] ;  /* 0x00008800010e7983 */ /* 0x000ee80000300800 */
[----:B------:R-:W3:Y:S04]  /*4fef0*/  LDL.LU R15, [R1+0x8c] ;  /* 0x00008c00010f7983 */ /* 0x000ee80000300800 */
[----:B---3--:R-:W-:Y:S04]  /*4ff00*/  STL.64 [R1+0x1c18], R14 ;  /* 0x001c180e01007387 */ /* 0x008fe80000100a00 */
[----:B--2---:R0:W-:Y:S04]  /*4ff10*/  STL.64 [R1+0x1c10], R12 ;  /* 0x001c100c01007387 */ /* 0x0041e80000100a00 */
[----:B------:R-:W2:Y:S04]  /*4ff20*/  LDL.LU R16, [R1+0x2a0] ;  /* 0x0002a00001107983 */ /* 0x000ea80000300800 */
[----:B------:R-:W2:Y:S04]  /*4ff30*/  LDL.LU R17, [R1+0x2a4] ;  /* 0x0002a40001117983 */ /* 0x000ea80000300800 */
[----:B--2---:R-:W-:Y:S04]  /*4ff40*/  STL.64 [R1+0x1c20], R16 ;  /* 0x001c201001007387 */ /* 0x004fe80000100a00 */
[----:B0-----:R-:W2:Y:S04]  /*4ff50*/  LDL.LU R12, [R1+0x2b0] ;  /* 0x0002b000010c7983 */ /* 0x001ea80000300800 */
[----:B------:R-:W2:Y:S04]  /*4ff60*/  LDL.LU R13, [R1+0x2b4] ;  /* 0x0002b400010d7983 */ /* 0x000ea80000300800 */
[----:B--2---:R0:W-:Y:S04]  /*4ff70*/  STL.64 [R1+0x1c28], R12 ;  /* 0x001c280c01007387 */ /* 0x0041e80000100a00 */
[----:B0-----:R-:W2:Y:S04]  /*4ff80*/  LDL.LU R12, [R1+0x2c0] ;  /* 0x0002c000010c7983 */ /* 0x001ea80000300800 */
[----:B------:R-:W2:Y:S04]  /*4ff90*/  LDL.LU R13, [R1+0x2c4] ;  /* 0x0002c400010d7983 */ /* 0x000ea80000300800 */
[----:B--2---:R0:W-:Y:S04]  /*4ffa0*/  STL.64 [R1+0x1c40], R12 ;  /* 0x001c400c01007387 */ /* 0x0041e80000100a00 */
[----:B------:R-:W2:Y:S04]  /*4ffb0*/  LDL.LU R16, [R1+0xb0] ;  /* 0x0000b00001107983 */ /* 0x000ea80000300800 */
[----:B------:R-:W2:Y:S04]  /*4ffc0*/  LDL.LU R17, [R1+0xb4] ;  /* 0x0000b40001117983 */ /* 0x000ea80000300800 */
[----:B------:R-:W3:Y:S04]  /*4ffd0*/  LDL.LU R18, [R1+0xb8] ;  /* 0x0000b80001127983 */ /* 0x000ee80000300800 */
[----:B------:R-:W3:Y:S04]  /*4ffe0*/  LDL.LU R19, [R1+0xbc] ;  /* 0x0000bc0001137983 */ /* 0x000ee80000300800 */
[----:B0-----:R-:W4:Y:S04]  /*4fff0*/  LDL.LU R12, [R1+0x2d0] ;  /* 0x0002d000010c7983 */ /* 0x001f280000300800 */
[----:B------:R-:W4:Y:S04]  /*50000*/  LDL.LU R13, [R1+0x2d4] ;  /* 0x0002d400010d7983 */ /* 0x000f280000300800 */
[----:B----4-:R0:W-:Y:S04]  /*50010*/  STL.64 [R1+0x1c58], R12 ;  /* 0x001c580c01007387 */ /* 0x0101e80000100a00 */
        /* <DEDUP_REMOVED lines=8> */
[----:B---3--:R-:W-:Y:S04]  /*500a0*/  STL.64 [R1+0x1c38], R18 ;  /* 0x001c381201007387 */ /* 0x008fe80000100a00 */
[----:B--2---:R0:W-:Y:S04]  /*500b0*/  STL.64 [R1+0x1c30], R16 ;  /* 0x001c301001007387 */ /* 0x0041e80000100a00 */
[----:B0-----:R-:W2:Y:S04]  /*500c0*/  LDL.LU R16, [R1+0xc0] ;  /* 0x0000c00001107983 */ /* 0x001ea80000300800 */
[----:B------:R-:W2:Y:S04]  /*500d0*/  LDL.LU R17, [R1+0xc4] ;  /* 0x0000c40001117983 */ /* 0x000ea80000300800 */
[----:B------:R-:W3:Y:S04]  /*500e0*/  LDL.LU R18, [R1+0xc8] ;  /* 0x0000c80001127983 */ /* 0x000ee80000300800 */
[----:B------:R-:W3:Y:S04]  /*500f0*/  LDL.LU R19, [R1+0xcc] ;  /* 0x0000cc0001137983 */ /* 0x000ee80000300800 */
        /* <DEDUP_REMOVED lines=20> */
[----:B0-----:R-:W4:Y:S04]  /*50240*/  LDL.LU R16, [R1+0x100] ;  /* 0x0001000001107983 */ /* 0x001f280000300800 */
[----:B------:R-:W4:Y:S04]  /*50250*/  LDL.LU R17, [R1+0x104] ;  /* 0x0001040001117983 */ /* 0x000f280000300800 */
[----:B------:R-:W4:Y:S04]  /*50260*/  LDL.LU R18, [R1+0x108] ;  /* 0x0001080001127983 */ /* 0x000f280000300800 */
[----:B------:R-:W4:Y:S04]  /*50270*/  LDL.LU R19, [R1+0x10c] ;  /* 0x00010c0001137983 */ /* 0x000f280000300800 */
[----:B------:R-:W2:Y:S04]  /*50280*/  LDL.LU R24, [R1+0xa0] ;  /* 0x0000a00001187983 */ /* 0x000ea80000300800 */
[----:B------:R-:W2:Y:S04]  /*50290*/  LDL.LU R25, [R1+0xa4] ;  /* 0x0000a40001197983 */ /* 0x000ea80000300800 */
[----:B------:R-:W2:Y:S04]  /*502a0*/  LDL.LU R26, [R1+0xa8] ;  /* 0x0000a800011a7983 */ /* 0x000ea80000300800 */
[----:B------:R-:W2:Y:S04]  /*502b0*/  LDL.LU R27, [R1+0xac] ;  /* 0x0000ac00011b7983 */ /* 0x000ea80000300800 */
[----:B------:R-:W3:Y:S04]  /*502c0*/  LDL.LU R4, [R1+0x290] ;  /* 0x0002900001047983 */ /* 0x000ee80000300800 */
[----:B------:R-:W3:Y:S04]  /*502d0*/  LDL.LU R5, [R1+0x294] ;  /* 0x0002940001057983 */ /* 0x000ee80000300800 */
[----:B------:R-:W3:Y:S04]  /*502e0*/  LDL.LU R20, [R1+0x90] ;  /* 0x0000900001147983 */ /* 0x000ee80000300800 */
[----:B------:R-:W3:Y:S04]  /*502f0*/  LDL.LU R21, [R1+0x94] ;  /* 0x0000940001157983 */ /* 0x000ee80000300800 */
[----:B------:R-:W3:Y:S04]  /*50300*/  LDL.LU R22, [R1+0x98] ;  /* 0x0000980001167983 */ /* 0x000ee80000300800 */
[----:B------:R-:W3:Y:S01]  /*50310*/  LDL.LU R23, [R1+0x9c] ;  /* 0x00009c0001177983 */ /* 0x000ee20000300800 */
[----:B----4-:R-:W-:Y:S03]  /*50320*/  HMMA.16816.F32 R12, R8, R12, R16 ;  /* 0x0000000c080c723c */ /* 0x010fe60000001810 */
[----:B------:R-:W4:Y:S04]  /*50330*/  LDL.LU.64 R18, [R1+0x1c98] ;  /* 0x001c980001127983 */ /* 0x000f280000300a00 */
[----:B------:R-:W4:-:S12]  /*50340*/  LDL.LU.64 R16, [R1+0x1c90] ;  /* 0x001c900001107983 */ /* 0x000f180000300a00 */
[----:B------:R-:W-:Y:S01]  /*50350*/  IMAD.MOV.U32 R3, RZ, RZ, R13 ;  /* 0x000000ffff037224 */ /* 0x000fe200078e000d */
[----:B------:R0:W-:Y:S04]  /*50360*/  STL [R1+0x100], R12 ;  /* 0x0001000c01007387 */ /* 0x0001e80000100800 */
[----:B0-----:R-:W4:Y:S01]  /*50370*/  LDL.LU.64 R12, [R1+0x1c88] ;  /* 0x001c8800010c7983 */ /* 0x001f220000300a00 */
[----:B------:R-:W-:Y:S02]  /*50380*/  IMAD.MOV.U32 R0, RZ, RZ, R14 ;  /* 0x000000ffff007224 */ /* 0x000fe400078e000e */
[----:B------:R-:W-:-:S05]  /*50390*/  IMAD.MOV.U32 R2, RZ, RZ, R15 ;  /* 0x000000ffff027224 */ /* 0x000fca00078e000f */
[----:B------:R-:W-:Y:S04]  /*503a0*/  STL [R1+0x1a68], R2 ;  /* 0x001a680201007387 */ /* 0x000fe80000100800 */
[----:B------:R-:W-:Y:S04]  /*503b0*/  STL [R1+0x1a64], R0 ;  /* 0x001a640001007387 */ /* 0x000fe80000100800 */
[----:B------:R-:W-:Y:S01]  /*503c0*/  STL [R1+0x1a60], R3 ;  /* 0x001a600301007387 */ /* 0x000fe20000100800 */
[----:B----4-:R-:W-:Y:S03]  /*503d0*/  HMMA.16816.F32 R12, R8, R12, R16 ;  /* 0x0000000c080c723c */ /* 0x010fe60000001810 */
[----:B------:R-:W4:Y:S04]  /*503e0*/  LDL.LU.64 R18, [R1+0x1c80] ;  /* 0x001c800001127983 */ /* 0x000f280000300a00 */
[----:B------:R-:W4:-:S12]  /*503f0*/  LDL.LU.64 R16, [R1+0x1c78] ;  /* 0x001c780001107983 */ /* 0x000f180000300a00 */
[----:B------:R0:W-:Y:S04]  /*50400*/  STL.64 [R1+0xf0], R12 ;  /* 0x0000f00c01007387 */ /* 0x0001e80000100a00 */
[----:B------:R4:W-:Y:S04]  /*50410*/  STL.64 [R1+0xf8], R14 ;  /* 0x0000f80e01007387 */ /* 0x0009e80000100a00 */
[----:B0-----:R-:W4:Y:S02]  /*50420*/  LDL.LU.64 R12, [R1+0x1c70] ;  /* 0x001c7000010c7983 */ /* 0x001f240000300a00 */
[----:B----4-:R-:W-:Y:S02]  /*50430*/  HMMA.16816.F32 R12, R8, R12, R16 ;  /* 0x0000000c080c723c */ /* 0x010fe40000001810 */
[----:B------:R-:W4:Y:S04]  /*50440*/  LDL.LU.64 R18, [R1+0x1c68] ;  /* 0x001c680001127983 */ /* 0x000f280000300a00 */
[----:B------:R-:W4:-:S13]  /*50450*/  LDL.LU.64 R16, [R1+0x1c60] ;  /* 0x001c600001107983 */ /* 0x000f1a0000300a00 */
        /* <DEDUP_REMOVED lines=21> */
[----:B------:R-:W-:-:S03]  /*505b0*/  IMAD.MOV.U32 R2, RZ, RZ, R14 ;  /* 0x000000ffff027224 */ /* 0x000fc600078e000e */
[----:B------:R-:W-:Y:S04]  /*505c0*/  STL [R1+0x1a80], R0 ;  /* 0x001a800001007387 */ /* 0x000fe80000100800 */
[----:B------:R-:W-:Y:S04]  /*505d0*/  STL [R1+0x1a7c], R2 ;  /* 0x001a7c0201007387 */ /* 0x000fe80000100800 */
[----:B------:R-:W-:Y:S01]  /*505e0*/  STL [R1+0x1a78], R3 ;  /* 0x001a780301007387 */ /* 0x000fe20000100800 */
[----:B----4-:R-:W-:Y:S03]  /*505f0*/  HMMA.16816.F32 R12, R8, R12, R16 ;  /* 0x0000000c080c723c */ /* 0x010fe60000001810 */
[----:B------:R-:W2:-:S15]  /*50600*/  LDL.LU.64 R16, [R1+0x1c20] ;  /* 0x001c200001107983 */ /* 0x000e9e0000300a00 */
[----:B------:R-:W-:Y:S01]  /*50610*/  NOP ;  /* 0x0000000000007918 */ /* 0x000fe20000000000 */
[----:B------:R-:W-:Y:S04]  /*50620*/  STL.64 [R1+0xb0], R12 ;  /* 0x0000b00c01007387 */ /* 0x000fe80000100a00 */
[----:B------:R0:W-:Y:S04]  /*50630*/  STL.64 [R1+0xb8], R14 ;  /* 0x0000b80e01007387 */ /* 0x0001e80000100a00 */
[----:B0-----:R-:W4:Y:S04]  /*50640*/  LDL.LU.64 R14, [R1+0x1c18] ;  /* 0x001c1800010e7983 */ /* 0x001f280000300a00 */
[----:B------:R-:W4:Y:S01]  /*50650*/  LDL.LU.64 R12, [R1+0x1c10] ;  /* 0x001c1000010c7983 */ /* 0x000f220000300a00 */
[----:B--2---:R-:W-:Y:S03]  /*50660*/  HMMA.16816.F32 R16, R8, R16, R24 ;  /* 0x000000100810723c */ /* 0x004fe60000001818 */
[----:B------:R-:W4:-:S15]  /*50670*/  LDL.LU.64 R24, [R1+0x1c08] ;  /* 0x001c080001187983 */ /* 0x000f1e0000300a00 */
[----:B------:R-:W-:Y:S01]  /*50680*/  NOP ;  /* 0x0000000000007918 */ /* 0x000fe20000000000 */
[----:B------:R-:W-:Y:S02]  /*50690*/  IMAD.MOV.U32 R0, RZ, RZ, R17 ;  /* 0x000000ffff007224 */ /* 0x000fe400078e0011 */
[----:B------:R-:W-:Y:S01]  /*506a0*/  IMAD.MOV.U32 R2, RZ, RZ, R18 ;  /* 0x000000ffff027224 */ /* 0x000fe200078e0012 */
[----:B------:R3:W-:Y:S01]  /*506b0*/  STL [R1+0xa0], R16 ;  /* 0x0000a01001007387 */ /* 0x0007e20000100800 */
[----:B------:R-:W-:Y:S02]  /*506c0*/  IMAD.MOV.U32 R3, RZ, RZ, R19 ;  /* 0x000000ffff037224 */ /* 0x000fe400078e0013 */
[C---:B---3--:R-:W-:Y:S03]  /*506d0*/  HMMA.16816.F32 R16, R8.reuse, R4, R20 ;  /* 0x000000040810723c */ /* 0x048fe60000001814 */
[----:B------:R-:W-:Y:S04]  /*506e0*/  STL [R1+0x1a8c], R3 ;  /* 0x001a8c0301007387 */ /* 0x000fe80000100800 */
[----:B------:R-:W-:Y:S04]  /*506f0*/  STL [R1+0x1a88], R2 ;  /* 0x001a880201007387 */ /* 0x000fe80000100800 */
[----:B------:R-:W-:Y:S08]  /*50700*/  STL [R1+0x1a84], R0 ;  /* 0x001a840001007387 */ /* 0x000ff00000100800 */
[----:B------:R-:W-:Y:S04]  /*50710*/  STL.64 [R1+0x90], R16 ;  /* 0x0000901001007387 */ /* 0x000fe80000100a00 */
[----:B------:R-:W-:Y:S01]  /*50720*/  STL.64 [R1+0x98], R18 ;  /* 0x0000981201007387 */ /* 0x000fe20000100a00 */
[----:B----4-:R-:W-:-:S15]  /*50730*/  HMMA.16816.F32 R4, R8, R24, R12 ;  /* 0x000000180804723c */ /* 0x010fde000000180c */
[----:B------:R-:W-:-:S04]  /*50740*/  NOP ;  /* 0x0000000000007918 */ /* 0x000fc80000000000 */
[----:B------:R-:W-:Y:S04]  /*50750*/  STL [R1+0x80], R4 ;  /* 0x0000800401007387 */ /* 0x000fe80000100800 */
[----:B------:R-:W2:Y:S04]  /*50760*/  LDL.LU R20, [R1] ;  /* 0x0000000001147983 */ /* 0x000ea80000300800 */
[----:B------:R-:W2:Y:S04]  /*50770*/  LDL.LU R21, [R1+0x4] ;  /* 0x0000040001157983 */ /* 0x000ea80000300800 */
[----:B------:R-:W3:Y:S04]  /*50780*/  LDL.LU R22, [R1+0x8] ;  /* 0x0000080001167983 */ /* 0x000ee80000300800 */
[----:B------:R-:W3:Y:S04]  /*50790*/  LDL.LU R23, [R1+0xc] ;  /* 0x00000c0001177983 */ /* 0x000ee80000300800 */
[----:B---3--:R-:W-:Y:S04]  /*507a0*/  STL.64 [R1+0x1b98], R22 ;  /* 0x001b981601007387 */ /* 0x008fe80000100a00 */
[----:B--2---:R0:W-:Y:S04]  /*507b0*/  STL.64 [R1+0x1b90], R20 ;  /* 0x001b901401007387 */ /* 0x0041e80000100a00 */
[----:B0-----:R-:W2:Y:S04]  /*507c0*/  LDL.LU R20, [R1+0x220] ;  /* 0x0002200001147983 */ /* 0x001ea80000300800 */
[----:B------:R-:W2:Y:S01]  /*507d0*/  LDL.LU R21, [R1+0x224] ;  /* 0x0002240001157983 */ /* 0x000ea20000300800 */
[----:B------:R-:W-:-:S03]  /*507e0*/  IMAD.MOV.U32 R3, RZ, RZ, R5 ;  /* 0x000000ffff037224 */ /* 0x000fc600078e0005 */
[----:B--2---:R-:W-:Y:S04]  /*507f0*/  STL.64 [R1+0x1bb0], R20 ;  /* 0x001bb01401007387 */ /* 0x004fe80000100a00 */
[----:B------:R-:W2:Y:S04]  /*50800*/  LDL.LU R24, [R1+0x210] ;  /* 0x0002100001187983 */ /* 0x000ea80000300800 */
[----:B------:R-:W2:Y:S04]  /*50810*/  LDL.LU R25, [R1+0x214] ;  /* 0x0002140001197983 */ /* 0x000ea80000300800 */
[----:B------:R-:W3:Y:S04]  /*50820*/  LDL.LU R4, [R1+0x230] ;  /* 0x0002300001047983 */ /* 0x000ee80000300800 */
[----:B------:R-:W3:Y:S04]  /*50830*/  LDL.LU R5, [R1+0x234] ;  /* 0x0002340001057983 */ /* 0x000ee80000300800 */
[----:B---3--:R0:W-:Y:S04]  /*50840*/  STL.64 [R1+0x1bb8], R4 ;  /* 0x001bb80401007387 */ /* 0x0081e80000100a00 */
[----:B0-----:R-:W3:Y:S04]  /*50850*/  LDL.LU R4, [R1+0x240] ;  /* 0x0002400001047983 */ /* 0x001ee80000300800 */
        /* <DEDUP_REMOVED lines=8> */
[----:B------:R-:W3:Y:S04]  /*508e0*/  LDL.LU R20, [R1+0x30] ;  /* 0x0000300001147983 */ /* 0x000ee80000300800 */
[----:B------:R-:W3:Y:S04]  /*508f0*/  LDL.LU R21, [R1+0x34] ;  /* 0x0000340001157983 */ /* 0x000ee80000300800 */
[----:B------:R-:W4:Y:S04]  /*50900*/  LDL.LU R22, [R1+0x38] ;  /* 0x0000380001167983 */ /* 0x000f280000300800 */
[----:B------:R-:W4:Y:S04]  /*50910*/  LDL.LU R23, [R1+0x3c] ;  /* 0x00003c0001177983 */ /* 0x000f280000300800 */
[----:B------:R-:W2:Y:S04]  /*50920*/  LDL.LU R12, [R1+0x270] ;  /* 0x00027000010c7983 */ /* 0x000ea80000300800 */
[----:B------:R-:W2:Y:S01]  /*50930*/  LDL.LU R13, [R1+0x274] ;  /* 0x00027400010d7983 */ /* 0x000ea20000300800 */
[----:B------:R-:W-:-:S02]  /*50940*/  IMAD.MOV.U32 R2, RZ, RZ, R6 ;  /* 0x000000ffff027224 */ /* 0x000fc400078e0006 */
[----:B------:R-:W-:Y:S01]  /*50950*/  IMAD.MOV.U32 R0, RZ, RZ, R7 ;  /* 0x000000ffff007224 */ /* 0x000fe200078e0007 */
[----:B0-----:R-:W2:Y:S04]  /*50960*/  LDL.LU R4, [R1+0x70] ;  /* 0x0000700001047983 */ /* 0x001ea80000300800 */
[----:B------:R-:W2:Y:S04]  /*50970*/  LDL.LU R5, [R1+0x74] ;  /* 0x0000740001057983 */ /* 0x000ea80000300800 */
[----:B------:R-:W2:Y:S04]  /*50980*/  LDL.LU R6, [R1+0x78] ;  /* 0x0000780001067983 */ /* 0x000ea80000300800 */
[----:B------:R-:W2:Y:S04]  /*50990*/  LDL.LU R7, [R1+0x7c] ;  /* 0x00007c0001077983 */ /* 0x000ea80000300800 */
[----:B----4-:R-:W-:Y:S04]  /*509a0*/  STL.64 [R1+0x1bc8], R22 ;  /* 0x001bc81601007387 */ /* 0x010fe80000100a00 */
[----:B---3--:R0:W-:Y:S04]  /*509b0*/  STL.64 [R1+0x1bc0], R20 ;  /* 0x001bc01401007387 */ /* 0x0081e80000100a00 */
[----:B0-----:R-:W3:Y:S04]  /*509c0*/  LDL.LU R20, [R1+0x40] ;  /* 0x0000400001147983 */ /* 0x001ee80000300800 */
[----:B------:R-:W3:Y:S04]  /*509d0*/  LDL.LU R21, [R1+0x44] ;  /* 0x0000440001157983 */ /* 0x000ee80000300800 */
[----:B------:R-:W4:Y:S04]  /*509e0*/  LDL.LU R22, [R1+0x48] ;  /* 0x0000480001167983 */ /* 0x000f280000300800 */
[----:B------:R-:W4:Y:S04]  /*509f0*/  LDL.LU R23, [R1+0x4c] ;  /* 0x00004c0001177983 */ /* 0x000f280000300800 */
[----:B----4-:R-:W-:Y:S04]  /*50a00*/  STL.64 [R1+0x1be0], R22 ;  /* 0x001be01601007387 */ /* 0x010fe80000100a00 */
[----:B---3--:R0:W-:Y:S04]  /*50a10*/  STL.64 [R1+0x1bd8], R20 ;  /* 0x001bd81401007387 */ /* 0x0081e80000100a00 */
[----:B0-----:R-:W3:Y:S04]  /*50a20*/  LDL.LU R20, [R1+0x50] ;  /* 0x0000500001147983 */ /* 0x001ee80000300800 */
[----:B------:R-:W3:Y:S04]  /*50a30*/  LDL.LU R21, [R1+0x54] ;  /* 0x0000540001157983 */ /* 0x000ee80000300800 */
[----:B------:R-:W4:Y:S04]  /*50a40*/  LDL.LU R22, [R1+0x58] ;  /* 0x0000580001167983 */ /* 0x000f280000300800 */
[----:B------:R-:W4:Y:S01]  /*50a50*/  LDL.LU R23, [R1+0x5c] ;  /* 0x00005c0001177983 */ /* 0x000f220000300800 */
[C---:B--2---:R-:W-:Y:S03]  /*50a60*/  HMMA.16816.F32 R12, R8.reuse, R12, R4 ;  /* 0x0000000c080c723c */ /* 0x044fe60000001804 */
[----:B----4-:R-:W-:Y:S04]  /*50a70*/  STL.64 [R1+0x1bf8], R22 ;  /* 0x001bf81601007387 */ /* 0x010fe80000100a00 */
[----:B---3--:R0:W-:Y:S04]  /*50a80*/  STL.64 [R1+0x1bf0], R20 ;  /* 0x001bf01401007387 */ /* 0x0081e80000100a00 */
[----:B0-----:R-:W2:Y:S04]  /*50a90*/  LDL.LU R20, [R1+0x60] ;  /* 0x0000600001147983 */ /* 0x001ea80000300800 */
[----:B------:R-:W2:Y:S04]  /*50aa0*/  LDL.LU R21, [R1+0x64] ;  /* 0x0000640001157983 */ /* 0x000ea80000300800 */
[----:B------:R-:W2:Y:S04]  /*50ab0*/  LDL.LU R22, [R1+0x68] ;  /* 0x0000680001167983 */ /* 0x000ea80000300800 */
[----:B------:R-:W2:Y:S04]  /*50ac0*/  LDL.LU R23, [R1+0x6c] ;  /* 0x00006c0001177983 */ /* 0x000ea80000300800 */
[----:B------:R0:W-:Y:S04]  /*50ad0*/  STL.64 [R1+0x1ba0], R24 ;  /* 0x001ba01801007387 */ /* 0x0001e80000100a00 */
[----:B0-----:R-:W3:Y:S04]  /*50ae0*/  LDL.LU R24, [R1+0x20] ;  /* 0x0000200001187983 */ /* 0x001ee80000300800 */
[----:B------:R-:W3:Y:S04]  /*50af0*/  LDL.LU R25, [R1+0x24] ;  /* 0x0000240001197983 */ /* 0x000ee80000300800 */
[----:B------:R-:W3:Y:S04]  /*50b00*/  LDL.LU R26, [R1+0x28] ;  /* 0x00002800011a7983 */ /* 0x000ee80000300800 */
[----:B------:R-:W3:Y:S04]  /*50b10*/  LDL.LU R27, [R1+0x2c] ;  /* 0x00002c00011b7983 */ /* 0x000ee80000300800 */
[----:B------:R-:W4:Y:S04]  /*50b20*/  LDL.LU R16, [R1+0x10] ;  /* 0x0000100001107983 */ /* 0x000f280000300800 */
[----:B------:R-:W4:Y:S04]  /*50b30*/  LDL.LU R17, [R1+0x14] ;  /* 0x0000140001117983 */ /* 0x000f280000300800 */
[----:B------:R-:W4:Y:S04]  /*50b40*/  LDL.LU R18, [R1+0x18] ;  /* 0x0000180001127983 */ /* 0x000f280000300800 */
[----:B------:R-:W4:Y:S04]  /*50b50*/  LDL.LU R19, [R1+0x1c] ;  /* 0x00001c0001137983 */ /* 0x000f280000300800 */
[----:B------:R-:W-:Y:S04]  /*50b60*/  STL [R1+0x1a98], R0 ;  /* 0x001a980001007387 */ /* 0x000fe80000100800 */
[----:B------:R-:W-:Y:S04]  /*50b70*/  STL [R1+0x1a94], R2 ;  /* 0x001a940201007387 */ /* 0x000fe80000100800 */
[----:B------:R-:W-:Y:S04]  /*50b80*/  STL [R1+0x1a90], R3 ;  /* 0x001a900301007387 */ /* 0x000fe80000100800 */
[----:B------:R-:W2:Y:S04]  /*50b90*/  LDL.LU.64 R4, [R1+0x1c00] ;  /* 0x001c000001047983 */ /* 0x000ea80000300a00 */
[----:B------:R0:W-:Y:S04]  /*50ba0*/  STL.64 [R1+0x70], R12 ;  /* 0x0000700c01007387 */ /* 0x0001e80000100a00 */
[----:B------:R-:W-:Y:S04]  /*50bb0*/  STL.64 [R1+0x78], R14 ;  /* 0x0000780e01007387 */ /* 0x000fe80000100a00 */
[----:B0-----:R-:W3:Y:S04]  /*50bc0*/  LDL.LU R12, [R1+0x1f0] ;  /* 0x0001f000010c7983 */ /* 0x001ee80000300800 */
[----:B------:R-:W3:Y:S01]  /*50bd0*/  LDL.LU R13, [R1+0x1f4] ;  /* 0x0001f400010d7983 */ /* 0x000ee20000300800 */
[----:B--2---:R-:W-:Y:S03]  /*50be0*/  HMMA.16816.F32 R4, R8, R4, R20 ;  /* 0x000000040804723c */ /* 0x004fe60000001814 */
[----:B------:R-:W2:Y:S04]  /*50bf0*/  LDL.LU.64 R22, [R1+0x1bf8] ;  /* 0x001bf80001167983 */ /* 0x000ea80000300a00 */
[----:B------:R-:W2:-:S12]  /*50c00*/  LDL.LU.64 R20, [R1+0x1bf0] ;  /* 0x001bf00001147983 */ /* 0x000e980000300a00 */
[----:B------:R-:W-:Y:S01]  /*50c10*/  IMAD.MOV.U32 R0, RZ, RZ, R5 ;  /* 0x000000ffff007224 */ /* 0x000fe200078e0005 */
[----:B------:R0:W-:Y:S04]  /*50c20*/  STL [R1+0x60], R4 ;  /* 0x0000600401007387 */ /* 0x0001e80000100800 */
[----:B0-----:R-:W2:Y:S01]  /*50c30*/  LDL.LU.64 R4, [R1+0x1be8] ;  /* 0x001be80001047983 */ /* 0x001ea20000300a00 */
[----:B------:R-:W-:Y:S02]  /*50c40*/  IMAD.MOV.U32 R2, RZ, RZ, R6 ;  /* 0x000000ffff027224 */ /* 0x000fe400078e0006 */
[----:B------:R-:W-:-:S05]  /*50c50*/  IMAD.MOV.U32 R3, RZ, RZ, R7 ;  /* 0x000000ffff037224 */ /* 0x000fca00078e0007 */
        /* <DEDUP_REMOVED lines=23> */
[----:B------:R-:W-:Y:S04]  /*50dd0*/  STL.64 [R1+0x30], R4 ;  /* 0x0000300401007387 */ /* 0x000fe80000100a00 */
[----:B------:R0:W-:Y:S04]  /*50de0*/  STL.64 [R1+0x38], R6 ;  /* 0x0000380601007387 */ /* 0x0001e80000100a00 */
[----:B0-----:R-:W2:Y:S04]  /*50df0*/  LDL.LU.64 R6, [R1+0x1ba8] ;  /* 0x001ba80001067983 */ /* 0x001ea80000300a00 */
[----:B------:R-:W2:Y:S04]  /*50e00*/  LDL.LU R4, [R1+0x1e0] ;  /* 0x0001e00001047983 */ /* 0x000ea80000300800 */
[----:B------:R-:W2:Y:S01]  /*50e10*/  LDL.LU R5, [R1+0x1e4] ;  /* 0x0001e40001057983 */ /* 0x000ea20000300800 */
[----:B---3--:R-:W-:Y:S03]  /*50e20*/  HMMA.16816.F32 R20, R8, R20, R24 ;  /* 0x000000140814723c */ /* 0x008fe60000001818 */
[----:B------:R-:W4:-:S15]  /*50e30*/  LDL.LU.64 R24, [R1+0x1ba0] ;  /* 0x001ba00001187983 */ /* 0x000f1e0000300a00 */
[----:B------:R-:W-:Y:S01]  /*50e40*/  NOP ;  /* 0x0000000000007918 */ /* 0x000fe20000000000 */
[----:B------:R-:W-:Y:S02]  /*50e50*/  IMAD.MOV.U32 R3, RZ, RZ, R23 ;  /* 0x000000ffff037224 */ /* 0x000fe400078e0017 */
[----:B------:R-:W-:Y:S02]  /*50e60*/  IMAD.MOV.U32 R2, RZ, RZ, R22 ;  /* 0x000000ffff027224 */ /* 0x000fe400078e0016 */
[----:B------:R-:W-:Y:S01]  /*50e70*/  IMAD.MOV.U32 R0, RZ, RZ, R21 ;  /* 0x000000ffff007224 */ /* 0x000fe200078e0015 */
[----:B------:R0:W-:Y:S04]  /*50e80*/  STL [R1+0x20], R20 ;  /* 0x0000201401007387 */ /* 0x0001e80000100800 */
[----:B------:R-:W3:Y:S04]  /*50e90*/  LDL.LU.64 R22, [R1+0x1b98] ;  /* 0x001b980001167983 */ /* 0x000ee80000300a00 */
[----:B0-----:R-:W3:Y:S04]  /*50ea0*/  LDL.LU.64 R20, [R1+0x1b90] ;  /* 0x001b900001147983 */ /* 0x001ee80000300a00 */
[----:B------:R-:W-:Y:S04]  /*50eb0*/  STL [R1+0x1abc], R3 ;  /* 0x001abc0301007387 */ /* 0x000fe80000100800 */
[----:B------:R-:W-:Y:S04]  /*50ec0*/  STL [R1+0x1ab8], R2 ;  /* 0x001ab80201007387 */ /* 0x000fe80000100800 */
[----:B------:R-:W-:Y:S01]  /*50ed0*/  STL [R1+0x1ab4], R0 ;  /* 0x001ab40001007387 */ /* 0x000fe20000100800 */
[----:B----4-:R-:W-:Y:S03]  /*50ee0*/  HMMA.16816.F32 R24, R8, R24, R16 ;  /* 0x000000180818723c */ /* 0x010fe60000001810 */
[----:B------:R-:W4:Y:S04]  /*50ef0*/  LDL.LU.64 R18, [R1+0x1b88] ;  /* 0x001b880001127983 */ /* 0x000f280000300a00 */
[----:B------:R-:W2:-:S12]  /*50f00*/  LDL.LU.64 R16, [R1+0x1b80] ;  /* 0x001b800001107983 */ /* 0x000e980000300a00 */
[----:B------:R0:W-:Y:S04]  /*50f10*/  STL.64 [R1+0x10], R24 ;  /* 0x0000101801007387 */ /* 0x0001e80000100a00 */
[----:B------:R3:W-:Y:S04]  /*50f20*/  STL.64 [R1+0x18], R26 ;  /* 0x0000181a01007387 */ /* 0x0007e80000100a00 */
[----:B0-----:R-:W3:Y:S02]  /*50f30*/  LDL.LU.64 R24, [R1+0x1b78] ;  /* 0x001b780001187983 */ /* 0x001ee40000300a00 */
[----:B---3--:R-:W-:Y:S02]  /*50f40*/  HMMA.16816.F32 R24, R8, R24, R20 ;  /* 0x000000180818723c */ /* 0x008fe40000001814 */
[----:B------:R-:W3:Y:S04]  /*50f50*/  LDL.LU.64 R22, [R1+0x1b70] ;  /* 0x001b700001167983 */ /* 0x000ee80000300a00 */
[----:B------:R-:W2:-:S13]  /*50f60*/  LDL.LU.64 R20, [R1+0x1b68] ;  /* 0x001b680001147983 */ /* 0x000e9a0000300a00 */
[----:B------:R-:W-:Y:S01]  /*50f70*/  IMAD.MOV.U32 R2, RZ, RZ, R26 ;  /* 0x000000ffff027224 */ /* 0x000fe200078e001a */
[----:B------:R0:W-:Y:S01]  /*50f80*/  STL [R1], R24 ;  /* 0x0000001801007387 */ /* 0x0001e20000100800 */
[----:B------:R-:W-:Y:S02]  /*50f90*/  IMAD.MOV.U32 R0, RZ, RZ, R27 ;  /* 0x000000ffff007224 */ /* 0x000fe400078e001b */
[----:B------:R-:W-:Y:S01]  /*50fa0*/  IMAD.MOV.U32 R3, RZ, RZ, R25 ;  /* 0x000000ffff037224 */ /* 0x000fe200078e0019 */
[----:B------:R-:W2:Y:S04]  /*50fb0*/  LDL.LU.64 R26, [R1+0x1b60] ;  /* 0x001b6000011a7983 */ /* 0x000ea80000300a00 */
[----:B0-----:R-:W2:Y:S04]  /*50fc0*/  LDL.LU.64 R24, [R1+0x1b58] ;  /* 0x001b580001187983 */ /* 0x001ea80000300a00 */
[----:B------:R-:W3:Y:S01]  /*50fd0*/  LDL.LU.64 R14, [R1+0x1b50] ;  /* 0x001b5000010e7983 */ /* 0x000ee20000300a00 */
[----:B--2---:R-:W-:Y:S01]  /*50fe0*/  HMMA.16816.F32 R24, R8, R12, R24 ;  /* 0x0000000c0818723c */ /* 0x004fe20000001818 */
[----:B------:R-:W-:-:S02]  /*50ff0*/  IMAD.MOV.U32 R12, RZ, RZ, R20 ;  /* 0x000000ffff0c7224 */ /* 0x000fc400078e0014 */
[----:B------:R-:W-:-:S15]  /*51000*/  IMAD.MOV.U32 R13, RZ, RZ, R21 ;  /* 0x000000ffff0d7224 */ /* 0x000fde00078e0015 */
[----:B------:R-:W-:Y:S01]  /*51010*/  NOP ;  /* 0x0000000000007918 */ /* 0x000fe20000000000 */
[----:B------:R0:W-:Y:S04]  /*51020*/  STL.64 [R1+0x1818], R26 ;  /* 0x0018181a01007387 */ /* 0x0001e80000100a00 */
[----:B------:R3:W-:Y:S01]  /*51030*/  STL.64 [R1+0x1810], R24 ;  /* 0x0018101801007387 */ /* 0x0007e20000100a00 */
[----:B0-----:R-:W-:Y:S02]  /*51040*/  IMAD.MOV.U32 R26, RZ, RZ, R17 ;  /* 0x000000ffff1a7224 */ /* 0x001fe400078e0011 */
[----:B------:R-:W-:Y:S01]  /*51050*/  IMAD.MOV.U32 R27, RZ, RZ, R16 ;  /* 0x000000ffff1b7224 */ /* 0x000fe200078e0010 */
[----:B------:R-:W2:Y:S04]  /*51060*/  LDL.LU R17, [R1+0x1b4c] ;  /* 0x001b4c0001117983 */ /* 0x000ea80000300800 */
[----:B------:R-:W4:Y:S04]  /*51070*/  LDL.LU R16, [R1+0x1b48] ;  /* 0x001b480001107983 */ /* 0x000f280000300800 */
[----:B------:R-:W4:Y:S04]  /*51080*/  LDL.LU R20, [R1+0x1b44] ;  /* 0x001b440001147983 */ /* 0x000f280000300800 */
[----:B------:R-:W4:Y:S04]  /*51090*/  LDL.LU R21, [R1+0x1b40] ;  /* 0x001b400001157983 */ /* 0x000f280000300800 */
[----:B------:R0:W-:Y:S01]  /*510a0*/  STL.64 [R1+0x1ac0], R26 ;  /* 0x001ac01a01007387 */ /* 0x0001e20000100a00 */
[----:B---3--:R-:W-:-:S03]  /*510b0*/  IMAD.MOV.U32 R24, RZ, RZ, R22 ;  /* 0x000000ffff187224 */ /* 0x008fc600078e0016 */
[----:B------:R-:W4:Y:S01]  /*510c0*/  LDL.LU R22, [R1+0x1b3c] ;  /* 0x001b3c0001167983 */ /* 0x000f220000300800 */
[----:B------:R-:W-:-:S03]  /*510d0*/  IMAD.MOV.U32 R25, RZ, RZ, R23 ;  /* 0x000000ffff197224 */ /* 0x000fc600078e0017 */
[----:B------:R-:W4:Y:S01]  /*510e0*/  LDL.LU R23, [R1+0x1b38] ;  /* 0x001b380001177983 */ /* 0x000f220000300800 */
[----:B0-----:R-:W-:Y:S02]  /*510f0*/  IMAD.MOV.U32 R26, RZ, RZ, R7 ;  /* 0x000000ffff1a7224 */ /* 0x001fe400078e0007 */
[----:B------:R-:W-:-:S05]  /*51100*/  IMAD.MOV.U32 R27, RZ, RZ, R6 ;  /* 0x000000ffff1b7224 */ /* 0x000fca00078e0006 */
[----:B------:R2:W-:Y:S04]  /*51110*/  STL.64 [R1+0x1ad0], R26 ;  /* 0x001ad01a01007387 */ /* 0x0005e80000100a00 */
[----:B------:R-:W-:Y:S01]  /*51120*/  STL.64 [R1+0x1ac8], R24 ;  /* 0x001ac81801007387 */ /* 0x000fe20000100a00 */
[----:B--2---:R-:W-:Y:S01]  /*51130*/  IMAD.MOV.U32 R27, RZ, RZ, R17 ;  /* 0x000000ffff1b7224 */ /* 0x004fe200078e0011 */
[----:B----4-:R-:W-:Y:S01]  /*51140*/  HMMA.16816.F32 R20, R8, R4, R20 ;  /* 0x000000040814723c */ /* 0x010fe20000001814 */
[----:B------:R-:W-:Y:S02]  /*51150*/  IMAD.MOV.U32 R26, RZ, RZ, R16 ;  /* 0x000000ffff1a7224 */ /* 0x000fe400078e0010 */
[----:B------:R-:W2:Y:S04]  /*51160*/  LDL.LU R16, [R1+0x1b34] ;  /* 0x001b340001107983 */ /* 0x000ea80000300800 */
[----:B------:R-:W2:Y:S04]  /*51170*/  LDL.LU R17, [R1+0x1b30] ;  /* 0x001b300001117983 */ /* 0x000ea80000300800 */
[----:B------:R0:W-:Y:S04]  /*51180*/  STL.64 [R1+0x1ae8], R26 ;  /* 0x001ae81a01007387 */ /* 0x0001e80000100a00 */
[----:B0-----:R-:W3:Y:S04]  /*51190*/  LDL.LU R26, [R1+0x3b8] ;  /* 0x0003b800011a7983 */ /* 0x001ee80000300800 */
[----:B------:R-:W3:Y:S04]  /*511a0*/  LDL.LU R27, [R1+0x3bc] ;  /* 0x0003bc00011b7983 */ /* 0x000ee80000300800 */
[----:B------:R-:W4:Y:S04]  /*511b0*/  LDL.LU.64 R6, [R1+0x1b28] ;  /* 0x001b280001067983 */ /* 0x000f280000300a00 */
[----:B------:R-:W2:Y:S04]  /*511c0*/  LDL.LU.64 R4, [R1+0x1b20] ;  /* 0x001b200001047983 */ /* 0x000ea80000300a00 */
[----:B------:R-:W-:Y:S04]  /*511d0*/  STL.64 [R1+0x1808], R22 ;  /* 0x0018081601007387 */ /* 0x000fe80000100a00 */
[----:B------:R0:W-:Y:S02]  /*511e0*/  STL.64 [R1+0x1800], R20 ;  /* 0x0018001401007387 */ /* 0x0001e40000100a00 */
[----:B0-----:R-:W-:-:S02]  /*511f0*/  IMAD.MOV.U32 R20, RZ, RZ, R18 ;  /* 0x000000ffff147224 */ /* 0x001fc400078e0012 */
[----:B------:R-:W-:Y:S01]  /*51200*/  IMAD.MOV.U32 R21, RZ, RZ, R19 ;  /* 0x000000ffff157224 */ /* 0x000fe200078e0013 */
[----:B------:R-:W2:Y:S04]  /*51210*/  LDL.LU R18, [R1+0x1b1c] ;  /* 0x001b1c0001127983 */ /* 0x000ea80000300800 */
[----:B------:R-:W2:Y:S04]  /*51220*/  LDL.LU R19, [R1+0x1b18] ;  /* 0x001b180001137983 */ /* 0x000ea80000300800 */
[----:B------:R-:W3:Y:S04]  /*51230*/  LDL.LU R22, [R1+0x178] ;  /* 0x0001780001167983 */ /* 0x000ee80000300800 */
[----:B------:R-:W3:Y:S01]  /*51240*/  LDL.LU R23, [R1+0x17c] ;  /* 0x00017c0001177983 */ /* 0x000ee20000300800 */
[----:B--2---:R-:W-:Y:S03]  /*51250*/  HMMA.16816.F32 R16, R8, R4, R16 ;  /* 0x000000040810723c */ /* 0x004fe60000001810 */
[----:B---3--:R4:W-:Y:S04]  /*51260*/  STL.64 [R1+0x1ae0], R22 ;  /* 0x001ae01601007387 */ /* 0x0089e80000100a00 */
[----:B------:R0:W-:Y:S01]  /*51270*/  STL.64 [R1+0x1ad8], R20 ;  /* 0x001ad81401007387 */ /* 0x0001e20000100a00 */
[----:B----4-:R-:W-:-:S02]  /*51280*/  IMAD.MOV.U32 R22, RZ, RZ, R7 ;  /* 0x000000ffff167224 */ /* 0x010fc400078e0007 */
[----:B------:R-:W-:Y:S02]  /*51290*/  IMAD.MOV.U32 R23, RZ, RZ, R6 ;  /* 0x000000ffff177224 */ /* 0x000fe400078e0006 */
[----:B------:R-:W2:Y:S04]  /*512a0*/  LDL.LU.64 R6, [R1+0x1b10] ;  /* 0x001b100001067983 */ /* 0x000ea80000300a00 */
[----:B------:R-:W2:Y:S04]  /*512b0*/  LDL.LU.64 R4, [R1+0x1b08] ;  /* 0x001b080001047983 */ /* 0x000ea80000300a00 */
[----:B------:R1:W-:Y:S04]  /*512c0*/  STL.64 [R1+0x17f8], R18 ;  /* 0x0017f81201007387 */ /* 0x0003e80000100a00 */
[----:B------:R-:W-:Y:S01]  /*512d0*/  STL.64 [R1+0x17f0], R16 ;  /* 0x0017f01001007387 */ /* 0x000fe20000100a00 */
[----:B0-----:R-:W-:-:S02]  /*512e0*/  IMAD.MOV.U32 R20, RZ, RZ, R15 ;  /* 0x000000ffff147224 */ /* 0x001fc400078e000f */
[----:B------:R-:W-:Y:S01]  /*512f0*/  IMAD.MOV.U32 R21, RZ, RZ, R14 ;  /* 0x000000ffff157224 */ /* 0x000fe200078e000e */
[----:B-1----:R-:W3:Y:S04]  /*51300*/  LDL.LU R18, [R1+0x388] ;  /* 0x0003880001127983 */ /* 0x002ee80000300800 */
[----:B------:R-:W3:Y:S04]  /*51310*/  LDL.LU R19, [R1+0x38c] ;  /* 0x00038c0001137983 */ /* 0x000ee80000300800 */
[----:B------:R-:W4:Y:S01]  /*51320*/  LDL.LU.64 R14, [R1+0x1b00] ;  /* 0x001b0000010e7983 */ /* 0x000f220000300a00 */
[----:B--2---:R-:W-:Y:S03]  /*51330*/  HMMA.16816.F32 R4, R8, R12, R4 ;  /* 0x0000000c0804723c */ /* 0x004fe60000001804 */
[----:B------:R-:W4:Y:S04]  /*51340*/  LDL.LU.64 R12, [R1+0x1af8] ;  /* 0x001af800010c7983 */ /* 0x000f280000300a00 */
[----:B------:R-:W4:Y:S04]  /*51350*/  LDL.LU R8, [R1+0x1b0] ;  /* 0x0001b00001087983 */ /* 0x000f280000300800 */
[----:B------:R-:W4:Y:S04]  /*51360*/  LDL.LU R9, [R1+0x1b4] ;  /* 0x0001b40001097983 */ /* 0x000f280000300800 */
[----:B------:R-:W4:Y:S04]  /*51370*/  LDL.LU R10, [R1+0x1b8] ;  /* 0x0001b800010a7983 */ /* 0x000f280000300800 */
[----:B------:R-:W4:Y:S04]  /*51380*/  LDL.LU R11, [R1+0x1bc] ;  /* 0x0001bc00010b7983 */ /* 0x000f280000300800 */
[----:B------:R0:W-:Y:S04]  /*51390*/  STL.64 [R1+0x1828], R6 ;  /* 0x0018280601007387 */ /* 0x0001e80000100a00 */
[----:B------:R1:W-:Y:S01]  /*513a0*/  STL.64 [R1+0x1820], R4 ;  /* 0x0018200401007387 */ /* 0x0003e20000100a00 */
[----:B0-----:R-:W-:-:S03]  /*513b0*/  IMAD.MOV.U32 R6, RZ, RZ, R29 ;  /* 0x000000ffff067224 */ /* 0x001fc600078e001d */
[----:B-1----:R-:W3:Y:S04]  /*513c0*/  LDL.LU R4, [R1+0x180] ;  /* 0x0001800001047983 */ /* 0x002ee80000300800 */
[----:B------:R-:W3:Y:S04]  /*513d0*/  LDL.LU R5, [R1+0x184] ;  /* 0x0001840001057983 */ /* 0x000ee80000300800 */
[----:B------:R-:W2:Y:S01]  /*513e0*/  LDL.LU R29, [R1+0x1af0] ;  /* 0x001af000011d7983 */ /* 0x000ea20000300800 */
[----:B----4-:R-:W-:-:S15]  /*513f0*/  HMMA.16816.F32 R24, R12, R26, R8 ;  /* 0x0000001a0c18723c */ /* 0x010fde0000001808 */
[----:B------:R-:W-:-:S04]  /*51400*/  NOP ;  /* 0x0000000000007918 */ /* 0x000fc80000000000 */
[----:B------:R-:W-:Y:S01]  /*51410*/  STL.64 [R1+0x5a0], R24 ;  /* 0x0005a01801007387 */ /* 0x000fe20000100a00 */
[----:B------:R-:W-:-:S03]  /*51420*/  IMAD.MOV.U32 R8, RZ, RZ, R27 ;  /* 0x000000ffff087224 */ /* 0x000fc600078e001b */
[----:B------:R0:W-:Y:S04]  /*51430*/  STL.64 [R1+0x5a8], R26 ;  /* 0x0005a81a01007387 */ /* 0x0001e80000100a00 */
[----:B0-----:R-:W4:Y:S01]  /*51440*/  LDL.LU.64 R26, [R1+0x1ae8] ;  /* 0x001ae800011a7983 */ /* 0x001f220000300a00 */
[----:B------:R-:W-:Y:S02]  /*51450*/  IMAD.MOV.U32 R7, RZ, RZ, R28 ;  /* 0x000000ffff077224 */ /* 0x000fe400078e001c */
[----:B------:R-:W-:-:S05]  /*51460*/  IMAD.MOV.U32 R28, RZ, RZ, R24 ;  /* 0x000000ffff1c7224 */ /* 0x000fca00078e0018 */
[----:B------:R-:W-:Y:S04]  /*51470*/  STL [R1+0x17dc], R28 ;  /* 0x0017dc1c01007387 */ /* 0x000fe80000100800 */
[----:B------:R-:W-:Y:S04]  /*51480*/  STL [R1+0x17d8], R8 ;  /* 0x0017d80801007387 */ /* 0x000fe80000100800 */
[----:B------:R-:W3:Y:S01]  /*51490*/  LDL.LU R10, [R1+0x398] ;  /* 0x00039800010a7983 */ /* 0x000ee20000300800 */
[----:B--2---:R-:W-:Y:S01]  /*514a0*/  IMAD.MOV.U32 R11, RZ, RZ, R29 ;  /* 0x000000ffff0b7224 */ /* 0x004fe200078e001d */
[----:B----4-:R-:W-:Y:S02]  /*514b0*/  HMMA.16816.F32 R24, R12, R26, R20 ;  /* 0x0000001a0c18723c */ /* 0x010fe40000001814 */
[----:B------:R-:W2:Y:S04]  /*514c0*/  LDL.LU.64 R22, [R1+0x1ae0] ;  /* 0x001ae00001167983 */ /* 0x000ea80000300a00 */
[----:B------:R-:W2:-:S13]  /*514d0*/  LDL.LU.64 R20, [R1+0x1ad8] ;  /* 0x001ad80001147983 */ /* 0x000e9a0000300a00 */
[----:B------:R-:W-:Y:S04]  /*514e0*/  STL.64 [R1+0x590], R24 ;  /* 0x0005901801007387 */ /* 0x000fe80000100a00 */
[----:B------:R0:W-:Y:S01]  /*514f0*/  STL.64 [R1+0x598], R26 ;  /* 0x0005981a01007387 */ /* 0x0001e20000100a00 */
[----:B------:R-:W-:-:S03]  /*51500*/  IMAD.MOV.U32 R29, RZ, RZ, R24 ;  /* 0x000000ffff1d7224 */ /* 0x000fc600078e0018 */
[----:B0-----:R-:W3:Y:S04]  /*51510*/  LDL.LU.64 R26, [R1+0x1ad0] ;  /* 0x001ad000011a7983 */ /* 0x001ee80000300a00 */
[----:B------:R-:W3:Y:S04]  /*51520*/  LDL.LU.64 R24, [R1+0x1ac8] ;  /* 0x001ac80001187983 */ /* 0x000ee80000300a00 */
[----:B------:R-:W-:Y:S01]  /*51530*/  STL [R1+0x17e0], R29 ;  /* 0x0017e01d01007387 */ /* 0x000fe20000100800 */
[----:B---3--:R-:W-:Y:S03]  /*51540*/  HMMA.16816.F32 R8, R12, R10, R24 ;  /* 0x0000000a0c08723c */ /* 0x008fe60000001818 */
[----:B------:R-:W2:-:S15]  /*51550*/  LDL.LU.64 R26, [R1+0x1ac0] ;  /* 0x001ac000011a7983 */ /* 0x000e9e0000300a00 */
[----:B------:R-:W-:Y:S01]  /*51560*/  NOP ;  /* 0x0000000000007918 */ /* 0x000fe20000000000 */
[----:B------:R0:W-:Y:S04]  /*51570*/  STL.64 [R1+0x580], R8 ;  /* 0x0005800801007387 */ /* 0x0001e80000100a00 */
[----:B------:R-:W-:Y:S01]  /*51580*/  STL.64 [R1+0x588], R10 ;  /* 0x0005880a01007387 */ /* 0x000fe20000100a00 */
[----:B0-----:R-:W-:-:S05]  /*51590*/  IMAD.MOV.U32 R9, RZ, RZ, R11 ;  /* 0x000000ffff097224 */ /* 0x001fca00078e000b */
[----:B------:R0:W-:Y:S02]  /*515a0*/  STL [R1+0x17e4], R9 ;  /* 0x0017e40901007387 */ /* 0x0001e40000100800 */
[C---:B0-----:R-:W-:Y:S08]  /*515b0*/  HMMA.16816.F32 R8, R12.reuse, R18, R4 ;  /* 0x000000120c08723c */ /* 0x041ff00000001804 */
[----:B--2---:R-:W-:-:S15]  /*515c0*/  HMMA.16816.F32 R4, R12, R26, R20 ;  /* 0x0000001a0c04723c */ /* 0x004fde0000001814 */
[----:B------:R-:W-:-:S04]  /*515d0*/  NOP ;  /* 0x0000000000007918 */ /* 0x000fc80000000000 */
[----:B------:R0:W-:Y:S04]  /*515e0*/  STL.64 [R1+0x560], R4 ;  /* 0x0005600401007387 */ /* 0x0001e80000100a00 */
[----:B------:R-:W-:Y:S04]  /*515f0*/  STL.64 [R1+0x570], R8 ;  /* 0x0005700801007387 */ /* 0x000fe80000100a00 */
[----:B------:R1:W-:Y:S04]  /*51600*/  STL.64 [R1+0x578], R10 ;  /* 0x0005780a01007387 */ /* 0x0003e80000100a00 */
[----:B------:R2:W-:Y:S04]  /*51610*/  STL.64 [R1+0x568], R6 ;  /* 0x0005680601007387 */ /* 0x0005e80000100a00 */
[----:B------:R-:W3:Y:S04]  /*51620*/  LDL.LU R26, [R1+0x208] ;  /* 0x00020800011a7983 */ /* 0x000ee80000300800 */
[----:B------:R-:W3:Y:S04]  /*51630*/  LDL.LU R27, [R1+0x20c] ;  /* 0x00020c00011b7983 */ /* 0x000ee80000300800 */
[----:B---3--:R3:W-:Y:S04]  /*51640*/  STL.64 [R1+0x1830], R26 ;  /* 0x0018301a01007387 */ /* 0x0087e80000100a00 */
[----:B0-----:R-:W4:Y:S01]  /*51650*/  LDL.LU R4, [R1] ;  /* 0x0000000001047983 */ /* 0x001f220000300800 */
[----:B-1----:R-:W-:-:S02]  /*51660*/  IMAD.MOV.U32 R10, RZ, RZ, R7 ;  /* 0x000000ffff0a7224 */ /* 0x002fc400078e0007 */
[----:B--2---:R-:W-:Y:S02]  /*51670*/  IMAD.MOV.U32 R6, RZ, RZ, R2 ;  /* 0x000000ffff067224 */ /* 0x004fe400078e0002 */
[----:B------:R-:W-:Y:S02]  /*51680*/  IMAD.MOV.U32 R7, RZ, RZ, R0 ;  /* 0x000000ffff077224 */ /* 0x000fe400078e0000 */
[----:B------:R-:W-:Y:S02]  /*51690*/  IMAD.MOV.U32 R5, RZ, RZ, R3 ;  /* 0x000000ffff057224 */ /* 0x000fe400078e0003 */
[----:B------:R-:W2:Y:S04]  /*516a0*/  LDL.LU R3, [R1+0x1abc] ;  /* 0x001abc0001037983 */ /* 0x000ea80000300800 */
[----:B------:R-:W2:Y:S04]  /*516b0*/  LDL.LU R2, [R1+0x1ab8] ;  /* 0x001ab80001027983 */ /* 0x000ea80000300800 */
[----:B------:R-:W2:Y:S04]  /*516c0*/  LDL.LU R0, [R1+0x1ab4] ;  /* 0x001ab40001007983 */ /* 0x000ea80000300800 */
[----:B------:R-:W-:Y:S04]  /*516d0*/  STL.64 [R1+0x1840], R6 ;  /* 0x0018400601007387 */ /* 0x000fe80000100a00 */
[----:B----4-:R-:W-:Y:S04]  /*516e0*/  STL.64 [R1+0x1838], R4 ;  /* 0x0018380401007387 */ /* 0x010fe80000100a00 */
[----:B---3--:R-:W3:Y:S04]  /*516f0*/  LDL.LU R26, [R1+0x218] ;  /* 0x00021800011a7983 */ /* 0x008ee80000300800 */
        /* <DEDUP_REMOVED lines=9> */
[----:B0-----:R-:W2:Y:S04]  /*51790*/  LDL.LU R26, [R1+0x238] ;  /* 0x00023800011a7983 */ /* 0x001ea80000300800 */
[----:B------:R-:W2:Y:S04]  /*517a0*/  LDL.LU R27, [R1+0x23c] ;  /* 0x00023c00011b7983 */ /* 0x000ea80000300800 */
[----:B--2---:R-:W-:Y:S04]  /*517b0*/  STL.64 [R1+0x1878], R26 ;  /* 0x0018781a01007387 */ /* 0x004fe80000100a00 */
[----:B----4-:R0:W-:Y:S04]  /*517c0*/  STL.64 [R1+0x1858], R6 ;  /* 0x0018580601007387 */ /* 0x0101e80000100a00 */
[----:B---3--:R1:W-:Y:S01]  /*517d0*/  STL.64 [R1+0x1850], R4 ;  /* 0x0018500401007387 */ /* 0x0083e20000100a00 */
[----:B0-----:R-:W-:-:S03]  /*517e0*/  IMAD.MOV.U32 R6, RZ, RZ, R2 ;  /* 0x000000ffff067224 */ /* 0x001fc600078e0002 */
[----:B-1----:R-:W2:Y:S01]  /*517f0*/  LDL.LU R4, [R1+0x20] ;  /* 0x0000200001047983 */ /* 0x002ea20000300800 */
[----:B------:R-:W-:-:S03]  /*51800*/  IMAD.MOV.U32 R5, RZ, RZ, R0 ;  /* 0x000000ffff057224 */ /* 0x000fc600078e0000 */
[----:B------:R-:W3:Y:S04]  /*51810*/  LDL.LU R0, [R1+0x1ab0] ;  /* 0x001ab00001007983 */ /* 0x000ee80000300800 */
[----:B------:R-:W4:Y:S01]  /*51820*/  LDL.LU R2, [R1+0x1aac] ;  /* 0x001aac0001027983 */ /* 0x000f220000300800 */
[----:B------:R-:W-:-:S03]  /*51830*/  IMAD.MOV.U32 R7, RZ, RZ, R3 ;  /* 0x000000ffff077224 */ /* 0x000fc600078e0003 */
        /* <DEDUP_REMOVED lines=8> */
[----:B------:R-:W2:Y:S04]  /*518c0*/  LDL.LU R6, [R1+0x38] ;  /* 0x0000380001067983 */ /* 0x000ea80000300800 */
[----:B------:R-:W2:Y:S04]  /*518d0*/  LDL.LU R7, [R1+0x3c] ;  /* 0x00003c0001077983 */ /* 0x000ea80000300800 */
[----:B------:R-:W2:Y:S04]  /*518e0*/  LDL.LU R26, [R1+0x258] ;  /* 0x00025800011a7983 */ /* 0x000ea80000300800 */
[----:B------:R-:W2:Y:S04]  /*518f0*/  LDL.LU R27, [R1+0x25c] ;  /* 0x00025c00011b7983 */ /* 0x000ea80000300800 */
[----:B--2---:R-:W-:Y:S04]  /*51900*/  STL.64 [R1+0x18a8], R26 ;  /* 0x0018a81a01007387 */ /* 0x004fe80000100a00 */
[----:B------:R4:W-:Y:S04]  /*51910*/  STL.64 [R1+0x1888], R6 ;  /* 0x0018880601007387 */ /* 0x0009e80000100a00 */
[----:B------:R0:W-:Y:S01]  /*51920*/  STL.64 [R1+0x1880], R4 ;  /* 0x0018800401007387 */ /* 0x0001e20000100a00 */
[----:B----4-:R-:W-:-:S03]  /*51930*/  IMAD.MOV.U32 R6, RZ, RZ, R2 ;  /* 0x000000ffff067224 */ /* 0x010fc600078e0002 */
[----:B0-----:R-:W2:Y:S01]  /*51940*/  LDL.LU R4, [R1+0x40] ;  /* 0x0000400001047983 */ /* 0x001ea20000300800 */
[----:B------:R-:W-:-:S03]  /*51950*/  IMAD.MOV.U32 R5, RZ, RZ, R3 ;  /* 0x000000ffff057224 */ /* 0x000fc600078e0003 */
[----:B------:R-:W4:Y:S04]  /*51960*/  LDL.LU R3, [R1+0x1aa4] ;  /* 0x001aa40001037983 */ /* 0x000f280000300800 */
[----:B------:R-:W2:Y:S01]  /*51970*/  LDL.LU R2, [R1+0x1aa0] ;  /* 0x001aa00001027983 */ /* 0x000ea20000300800 */
[----:B---3--:R-:W-:-:S03]  /*51980*/  IMAD.MOV.U32 R7, RZ, RZ, R0 ;  /* 0x000000ffff077224 */ /* 0x008fc600078e0000 */
[----:B------:R-:W3:Y:S04]  /*51990*/  LDL.LU R0, [R1+0x1a9c] ;  /* 0x001a9c0001007983 */ /* 0x000ee80000300800 */
        /* <DEDUP_REMOVED lines=11> */
[----:B--2---:R0:W-:Y:S04]  /*51a50*/  STL.64 [R1+0x18d8], R26 ;  /* 0x0018d81a01007387 */ /* 0x0041e80000100a00 */
[----:B0-----:R-:W2:Y:S04]  /*51a60*/  LDL.LU R26, [R1+0x288] ;  /* 0x00028800011a7983 */ /* 0x001ea80000300800 */
[----:B------:R-:W2:Y:S04]  /*51a70*/  LDL.LU R27, [R1+0x28c] ;  /* 0x00028c00011b7983 */ /* 0x000ea80000300800 */
[----:B--2---:R-:W-:Y:S04]  /*51a80*/  STL.64 [R1+0x18f0], R26 ;  /* 0x0018f01a01007387 */ /* 0x004fe80000100a00 */
[----:B------:R0:W-:Y:S04]  /*51a90*/  STL.64 [R1+0x18b8], R6 ;  /* 0x0018b80601007387 */ /* 0x0001e80000100a00 */
[----:B------:R1:W-:Y:S01]  /*51aa0*/  STL.64 [R1+0x18b0], R4 ;  /* 0x0018b00401007387 */ /* 0x0003e20000100a00 */
[----:B0-----:R-:W-:-:S03]  /*51ab0*/  IMAD.MOV.U32 R6, RZ, RZ, R2 ;  /* 0x000000ffff067224 */ /* 0x001fc600078e0002 */
[----:B-1----:R-:W2:Y:S01]  /*51ac0*/  LDL.LU R4, [R1+0x60] ;  /* 0x0000600001047983 */ /* 0x002ea20000300800 */
[----:B---3--:R-:W-:-:S03]  /*51ad0*/  IMAD.MOV.U32 R5, RZ, RZ, R0 ;  /* 0x000000ffff057224 */ /* 0x008fc600078e0000 */
[----:B------:R-:W3:Y:S04]  /*51ae0*/  LDL.LU R0, [R1+0x1a98] ;  /* 0x001a980001007983 */ /* 0x000ee80000300800 */
[----:B------:R-:W2:Y:S01]  /*51af0*/  LDL.LU R2, [R1+0x1a94] ;  /* 0x001a940001027983 */ /* 0x000ea20000300800 */
[----:B----4-:R-:W-:-:S03]  /*51b00*/  IMAD.MOV.U32 R7, RZ, RZ, R3 ;  /* 0x000000ffff077224 */ /* 0x010fc600078e0003 */
[----:B------:R-:W4:Y:S04]  /*51b10*/  LDL.LU R3, [R1+0x1a90] ;  /* 0x001a900001037983 */ /* 0x000f280000300800 */
        /* <DEDUP_REMOVED lines=14> */
[----:B0-----:R-:W-:-:S03]  /*51c00*/  IMAD.MOV.U32 R6, RZ, RZ, R2 ;  /* 0x000000ffff067224 */ /* 0x001fc600078e0002 */
[----:B-1----:R-:W2:Y:S01]  /*51c10*/  LDL.LU R4, [R1+0x80] ;  /* 0x0000800001047983 */ /* 0x002ea20000300800 */
[----:B----4-:R-:W-:-:S03]  /*51c20*/  IMAD.MOV.U32 R5, RZ, RZ, R3 ;  /* 0x000000ffff057224 */ /* 0x010fc600078e0003 */
        /* <DEDUP_REMOVED lines=27> */
[----:B------:R-:W2:Y:S04]  /*51de0*/  LDL.LU R26, [R1+0xd8] ;  /* 0x0000d800011a7983 */ /* 0x000ea80000300800 */
[----:B------:R-:W2:Y:S04]  /*51df0*/  LDL.LU R27, [R1+0xdc] ;  /* 0x0000dc00011b7983 */ /* 0x000ea80000300800 */
[----:B--2---:R0:W-:Y:S04]  /*51e00*/  STL.64 [R1+0x1960], R26 ;  /* 0x0019601a01007387 */ /* 0x0041e80000100a00 */
[----:B------:R-:W-:Y:S04]  /*51e10*/  STL.64 [R1+0x1958], R24 ;  /* 0x0019581801007387 */ /* 0x000fe80000100a00 */
[----:B0-----:R-:W2:Y:S04]  /*51e20*/  LDL.LU R26, [R1+0x2e8] ;  /* 0x0002e800011a7983 */ /* 0x001ea80000300800 */
[----:B------:R-:W2:Y:S04]  /*51e30*/  LDL.LU R27, [R1+0x2ec] ;  /* 0x0002ec00011b7983 */ /* 0x000ea80000300800 */
[----:B--2---:R0:W-:Y:S04]  /*51e40*/  STL.64 [R1+0x1978], R26 ;  /* 0x0019781a01007387 */ /* 0x0041e80000100a00 */
[----:B0-----:R-:W2:Y:S04]  /*51e50*/  LDL.LU R26, [R1+0x2f8] ;  /* 0x0002f800011a7983 */ /* 0x001ea80000300800 */
        /* <DEDUP_REMOVED lines=23> */
[----:B------:R3:W-:Y:S04]  /*51fd0*/  STL.64 [R1+0x1970], R6 ;  /* 0x0019700601007387 */ /* 0x0007e80000100a00 */
[----:B------:R0:W-:Y:S01]  /*51fe0*/  STL.64 [R1+0x1968], R4 ;  /* 0x0019680401007387 */ /* 0x0001e20000100a00 */
[----:B---3--:R-:W-:-:S03]  /*51ff0*/  IMAD.MOV.U32 R6, RZ, RZ, R0 ;  /* 0x000000ffff067224 */ /* 0x008fc600078e0000 */
[----:B0-----:R-:W2:Y:S01]  /*52000*/  LDL.LU R4, [R1+0xe0] ;  /* 0x0000e00001047983 */ /* 0x001ea20000300800 */
[----:B------:R-:W-:-:S03]  /*52010*/  IMAD.MOV.U32 R5, RZ, RZ, R2 ;  /* 0x000000ffff057224 */ /* 0x000fc600078e0002 */
        /* <DEDUP_REMOVED lines=46> */
[----:B----4-:R-:W-:Y:S02]  /*52300*/  IMAD.MOV.U32 R7, RZ, RZ, R3 ;  /* 0x000000ffff077224 */ /* 0x010fe400078e0003 */
[----:B---3--:R-:W-:Y:S02]  /*52310*/  IMAD.MOV.U32 R5, RZ, RZ, R2 ;  /* 0x000000ffff057224 */ /* 0x008fe400078e0002 */
[----:B------:R-:W3:Y:S04]  /*52320*/  LDL.LU R2, [R1+0x1a50] ;  /* 0x001a500001027983 */ /* 0x000ee80000300800 */
[----:B------:R-:W4:Y:S04]  /*52330*/  LDL.LU R0, [R1+0x1a4c] ;  /* 0x001a4c0001007983 */ /* 0x000f280000300800 */
[----:B------:R-:W3:Y:S04]  /*52340*/  LDL.LU R3, [R1+0x1a48] ;  /* 0x001a480001037983 */ /* 0x000ee80000300800 */
[----:B------:R-:W-:Y:S04]  /*52350*/  STL.64 [R1+0x19e8], R6 ;  /* 0x0019e80601007387 */ /* 0x000fe80000100a00 */
[----:B--2---:R0:W-:Y:S04]  /*52360*/  STL.64 [R1+0x19e0], R4 ;  /* 0x0019e00401007387 */ /* 0x0041e80000100a00 */
[----:B0-----:R-:W2:Y:S04]  /*52370*/  LDL.LU R4, [R1+0x130] ;  /* 0x0001300001047983 */ /* 0x001ea80000300800 */
[----:B------:R-:W2:Y:S04]  /*52380*/  LDL.LU R5, [R1+0x134] ;  /* 0x0001340001057983 */ /* 0x000ea80000300800 */
[----:B------:R-:W2:Y:S04]  /*52390*/  LDL.LU R6, [R1+0x138] ;  /* 0x0001380001067983 */ /* 0x000ea80000300800 */
[----:B------:R-:W2:Y:S04]  /*523a0*/  LDL.LU R7, [R1+0x13c] ;  /* 0x00013c0001077983 */ /* 0x000ea80000300800 */
[----:B--2---:R-:W-:Y:S04]  /*523b0*/  STL.64 [R1+0x1a00], R6 ;  /* 0x001a000601007387 */ /* 0x004fe80000100a00 */
[----:B------:R3:W-:Y:S02]  /*523c0*/  STL.64 [R1+0x19f8], R4 ;  /* 0x0019f80401007387 */ /* 0x0007e40000100a00 */
[----:B---3--:R-:W-:-:S02]  /*523d0*/  IMAD.MOV.U32 R4, RZ, RZ, R3 ;  /* 0x000000ffff047224 */ /* 0x008fc400078e0003 */
[----:B----4-:R-:W-:Y:S01]  /*523e0*/  IMAD.MOV.U32 R5, RZ, RZ, R0 ;  /* 0x000000ffff057224 */ /* 0x010fe200078e0000 */
[----:B------:R-:W2:Y:S04]  /*523f0*/  LDL.LU R3, [R1+0x1a44] ;  /* 0x001a440001037983 */ /* 0x000ea80000300800 */
[----:B------:R-:W3:Y:S01]  /*52400*/  LDL.LU R0, [R1+0x1a40] ;  /* 0x001a400001007983 */ /* 0x000ee20000300800 */
[----:B------:R-:W-:-:S03]  /*52410*/  IMAD.MOV.U32 R6, RZ, RZ, R2 ;  /* 0x000000ffff067224 */ /* 0x000fc600078e0002 */
[----:B------:R-:W4:Y:S04]  /*52420*/  LDL.LU R2, [R1+0x1a3c] ;  /* 0x001a3c0001027983 */ /* 0x000f280000300800 */
[----:B------:R-:W2:Y:S04]  /*52430*/  LDL.LU R7, [R1+0x14c] ;  /* 0x00014c0001077983 */ /* 0x000ea80000300800 */
[----:B--2---:R-:W-:Y:S04]  /*52440*/  STL.64 [R1+0x1a28], R6 ;  /* 0x001a280601007387 */ /* 0x004fe80000100a00 */
[----:B------:R0:W-:Y:S04]  /*52450*/  STL.64 [R1+0x1a20], R4 ;  /* 0x001a200401007387 */ /* 0x0001e80000100a00 */
[----:B0-----:R-:W2:Y:S01]  /*52460*/  LDL.LU R4, [R1+0x160] ;  /* 0x0001600001047983 */ /* 0x001ea20000300800 */
[----:B------:R-:W-:-:S02]  /*52470*/  IMAD.MOV.U32 R5, RZ, RZ, R3 ;  /* 0x000000ffff057224 */ /* 0x000fc400078e0003 */
[----:B---3--:R-:W-:Y:S02]  /*52480*/  IMAD.MOV.U32 R6, RZ, RZ, R0 ;  /* 0x000000ffff067224 */ /* 0x008fe400078e0000 */
[----:B----4-:R-:W-:Y:S01]  /*52490*/  IMAD.MOV.U32 R7, RZ, RZ, R2 ;  /* 0x000000ffff077224 */ /* 0x010fe200078e0002 */
[----:B------:R-:W3:Y:S04]  /*524a0*/  LDL.LU R3, [R1+0x1a38] ;  /* 0x001a380001037983 */ /* 0x000ee80000300800 */
[----:B------:R-:W4:Y:S04]  /*524b0*/  LDL.LU R0, [R1+0x1a34] ;  /* 0x001a340001007983 */ /* 0x000f280000300800 */
[----:B------:R-:W3:Y:S04]  /*524c0*/  LDL.LU R2, [R1+0x1a30] ;  /* 0x001a300001027983 */ /* 0x000ee80000300800 */
[----:B------:R-:W3:Y:S04]  /*524d0*/  LDL.LU R22, [R1+0x1f8] ;  /* 0x0001f80001167983 */ /* 0x000ee80000300800 */
[----:B------:R-:W3:Y:S04]  /*524e0*/  LDL.LU R23, [R1+0x1fc] ;  /* 0x0001fc0001177983 */ /* 0x000ee80000300800 */
[----:B------:R-:W3:Y:S04]  /*524f0*/  LDL.LU R18, [R1+0x1e8] ;  /* 0x0001e80001127983 */ /* 0x000ee80000300800 */
[----:B------:R-:W3:Y:S04]  /*52500*/  LDL.LU R19, [R1+0x1ec] ;  /* 0x0001ec0001137983 */ /* 0x000ee80000300800 */
[----:B------:R0:W-:Y:S04]  /*52510*/  STL [R1+0x17e8], R10 ;  /* 0x0017e80a01007387 */ /* 0x0001e80000100800 */
[----:B0-----:R-:W3:Y:S04]  /*52520*/  LDL.LU R10, [R1+0x358] ;  /* 0x00035800010a7983 */ /* 0x001ee80000300800 */
[----:B------:R-:W3:Y:S01]  /*52530*/  LDL.LU R11, [R1+0x35c] ;  /* 0x00035c00010b7983 */ /* 0x000ee20000300800 */
[----:B--2---:R-:W-:Y:S03]  /*52540*/  HMMA.16816.F32 R24, R12, R26, R4 ;  /* 0x0000001a0c18723c */ /* 0x004fe60000001804 */
[----:B------:R-:W2:Y:S04]  /*52550*/  LDL.LU.64 R6, [R1+0x1a28] ;  /* 0x001a280001067983 */ /* 0x000ea80000300a00 */
[----:B------:R-:W2:-:S12]  /*52560*/  LDL.LU.64 R4, [R1+0x1a20] ;  /* 0x001a200001047983 */ /* 0x000e980000300a00 */
[----:B------:R-:W-:Y:S04]  /*52570*/  STL.64 [R1+0x550], R24 ;  /* 0x0005501801007387 */ /* 0x000fe80000100a00 */
[----:B------:R0:W-:Y:S04]  /*52580*/  STL.64 [R1+0x558], R26 ;  /* 0x0005581a01007387 */ /* 0x0001e80000100a00 */
[----:B0-----:R-:W3:Y:S04]  /*52590*/  LDL.LU.64 R26, [R1+0x1a18] ;  /* 0x001a1800011a7983 */ /* 0x001ee80000300a00 */
[----:B------:R-:W3:Y:S02]  /*525a0*/  LDL.LU.64 R24, [R1+0x1a10] ;  /* 0x001a100001187983 */ /* 0x000ee40000300a00 */
[----:B---3--:R-:W-:Y:S02]  /*525b0*/  HMMA.16816.F32 R8, R12, R10, R24 ;  /* 0x0000000a0c08723c */ /* 0x008fe40000001818 */
[----:B------:R-:W2:-:S15]  /*525c0*/  LDL.LU.64 R26, [R1+0x1a08] ;  /* 0x001a0800011a7983 */ /* 0x000e9e0000300a00 */
[----:B------:R-:W-:Y:S02]  /*525d0*/  NOP ;  /* 0x0000000000007918 */ /* 0x000fe40000000000 */
[----:B------:R-:W-:Y:S04]  /*525e0*/  STL.64 [R1+0x540], R8 ;  /* 0x0005400801007387 */ /* 0x000fe80000100a00 */
[----:B------:R0:W-:Y:S04]  /*525f0*/  STL.64 [R1+0x548], R10 ;  /* 0x0005480a01007387 */ /* 0x0001e80000100a00 */
[----:B------:R1:W-:Y:S04]  /*52600*/  STL [R1+0x17ec], R11 ;  /* 0x0017ec0b01007387 */ /* 0x0003e80000100800 */
[----:B0-----:R-:W3:Y:S04]  /*52610*/  LDL.LU R10, [R1+0x2d8] ;  /* 0x0002d800010a7983 */ /* 0x001ee80000300800 */
[----:B-1----:R-:W3:Y:S01]  /*52620*/  LDL.LU R11, [R1+0x2dc] ;  /* 0x0002dc00010b7983 */ /* 0x002ee20000300800 */
        /* <DEDUP_REMOVED lines=48> */
[----:B0-----:R-:W3:Y:S01]  /*52930*/  LDL.LU R10, [R1+0x1c8] ;  /* 0x0001c800010a7983 */ /* 0x001ee20000300800 */
        /* <DEDUP_REMOVED lines=73> */
[----:B------:R-:W3:Y:S04]  /*52dd0*/  LDL.LU.64 R6, [R1+0x1828] ;  /* 0x0018280001067983 */ /* 0x000ee80000300a00 */
[----:B------:R-:W3:-:S13]  /*52de0*/  LDL.LU.64 R4, [R1+0x1820] ;  /* 0x0018200001047983 */ /* 0x000eda0000300a00 */
[----:B------:R-:W-:Y:S04]  /*52df0*/  STL.64 [R1+0x3f0], R24 ;  /* 0x0003f01801007387 */ /* 0x000fe80000100a00 */
[----:B------:R0:W-:Y:S04]  /*52e00*/  STL.64 [R1+0x3f8], R26 ;  /* 0x0003f81a01007387 */ /* 0x0001e80000100a00 */
[----:B0-----:R-:W2:Y:S04]  /*52e10*/  LDL.LU.64 R26, [R1+0x1818] ;  /* 0x00181800011a7983 */ /* 0x001ea80000300a00 */
[----:B------:R-:W2:Y:S02]  /*52e20*/  LDL.LU.64 R24, [R1+0x1810] ;  /* 0x0018100001187983 */ /* 0x000ea40000300a00 */
[----:B--2---:R-:W-:Y:S02]  /*52e30*/  HMMA.16816.F32 R24, R12, R22, R24 ;  /* 0x000000160c18723c */ /* 0x004fe40000001818 */
[----:B------:R-:W2:Y:S04]  /*52e40*/  LDL.LU.64 R22, [R1+0x1808] ;  /* 0x0018080001167983 */ /* 0x000ea80000300a00 */
[----:B------:R-:W2:-:S13]  /*52e50*/  LDL.LU.64 R20, [R1+0x1800] ;  /* 0x0018000001147983 */ /* 0x000e9a0000300a00 */
[----:B------:R-:W-:Y:S04]  /*52e60*/  STL.64 [R1+0x3e0], R24 ;  /* 0x0003e01801007387 */ /* 0x000fe80000100a00 */
[----:B------:R0:W-:Y:S01]  /*52e70*/  STL.64 [R1+0x3e8], R26 ;  /* 0x0003e81a01007387 */ /* 0x0001e20000100a00 */
[----:B--2---:R-:W-:Y:S03]  /*52e80*/  HMMA.16816.F32 R20, R12, R18, R20 ;  /* 0x000000120c14723c */ /* 0x004fe60000001814 */
[----:B------:R-:W2:Y:S04]  /*52e90*/  LDL.LU.64 R18, [R1+0x17f8] ;  /* 0x0017f80001127983 */ /* 0x000ea80000300a00 */
[----:B------:R-:W2:Y:S01]  /*52ea0*/  LDL.LU.64 R16, [R1+0x17f0] ;  /* 0x0017f00001107983 */ /* 0x000ea20000300a00 */
[----:B0-----:R-:W-:-:S02]  /*52eb0*/  IMAD.MOV.U32 R26, RZ, RZ, R2 ;  /* 0x000000ffff1a7224 */ /* 0x001fc400078e0002 */
[----:B----4-:R-:W-:Y:S02]  /*52ec0*/  IMAD.MOV.U32 R27, RZ, RZ, R0 ;  /* 0x000000ffff1b7224 */ /* 0x010fe400078e0000 */
[----:B------:R-:W-:-:S07]  /*52ed0*/  IMAD.MOV.U32 R11, RZ, RZ, R3 ;  /* 0x000000ffff0b7224 */ /* 0x000fce00078e0003 */
[C---:B---3--:R-:W-:Y:S08]  /*52ee0*/  HMMA.16816.F32 R4, R12.reuse, R10, R4 ;  /* 0x0000000a0c04723c */ /* 0x048ff00000001804 */
[----:B--2---:R-:W-:-:S15]  /*52ef0*/  HMMA.16816.F32 R16, R12, R26, R16 ;  /* 0x0000001a0c10723c */ /* 0x004fde0000001810 */
[----:B------:R-:W-:-:S04]  /*52f00*/  NOP ;  /* 0x0000000000007918 */ /* 0x000fc80000000000 */
[----:B------:R0:W-:Y:S04]  /*52f10*/  STL.64 [R1+0x3c0], R16 ;  /* 0x0003c01001007387 */ /* 0x0001e80000100a00 */
[----:B------:R-:W-:Y:S04]  /*52f20*/  STL.64 [R1+0x3d0], R20 ;  /* 0x0003d01401007387 */ /* 0x000fe80000100a00 */
[----:B------:R-:W-:Y:S04]  /*52f30*/  STL.64 [R1+0x3d8], R22 ;  /* 0x0003d81601007387 */ /* 0x000fe80000100a00 */
[----:B------:R1:W-:Y:S04]  /*52f40*/  STL.64 [R1+0x3c8], R18 ;  /* 0x0003c81201007387 */ /* 0x0003e80000100a00 */
[----:B------:R-:W2:Y:S04]  /*52f50*/  LDL.LU R0, [R1+0x748] ;  /* 0x0007480001007983 */ /* 0x000ea80000300800 */
[----:B0-----:R-:W3:Y:S01]  /*52f60*/  LDL.LU R17, [R1+0x708] ;  /* 0x0007080001117983 */ /* 0x001ee20000300800 */
[----:B------:R-:W-:-:S03]  /*52f70*/  IMAD.MOV.U32 R16, RZ, RZ, R19 ;  /* 0x000000ffff107224 */ /* 0x000fc600078e0013 */
[----:B-1----:R-:W4:Y:S04]  /*52f80*/  LDL.LU R18, [R1+0x738] ;  /* 0x0007380001127983 */ /* 0x002f280000300800 */
        /* <DEDUP_REMOVED lines=9> */
[----:B------:R0:W-:Y:S04]  /*53020*/  STL.64 [R1+0x3b0], R4 ;  /* 0x0003b00401007387 */ /* 0x0001e80000100a00 */
[----:B------:R1:W-:Y:S04]  /*53030*/  STL.64 [R1+0x3b8], R6 ;  /* 0x0003b80601007387 */ /* 0x0003e80000100a00 */
[----:B------:R-:W3:Y:S04]  /*53040*/  LDL.LU R12, [R1+0x744] ;  /* 0x00074400010c7983 */ /* 0x000ee80000300800 */
[----:B------:R-:W4:Y:S04]  /*53050*/  LDL.LU R13, [R1+0x734] ;  /* 0x00073400010d7983 */ /* 0x000f280000300800 */
[----:B------:R-:W4:Y:S04]  /*53060*/  LDL.LU R14, [R1+0x728] ;  /* 0x00072800010e7983 */ /* 0x000f280000300800 */
[----:B------:R-:W4:Y:S04]  /*53070*/  LDL.LU R15, [R1+0x720] ;  /* 0x00072000010f7983 */ /* 0x000f280000300800 */
[----:B0-----:R-:W4:Y:S01]  /*53080*/  LDL.LU R5, [R1+0x718] ;  /* 0x0007180001057983 */ /* 0x001f220000300800 */
[----:B------:R-:W-:-:S03]  /*53090*/  IMAD.MOV.U32 R4, RZ, RZ, R7 ;  /* 0x000000ffff047224 */ /* 0x000fc600078e0007 */
[----:B-1----:R-:W4:Y:S04]  /*530a0*/  LDL.LU R6, [R1+0x710] ;  /* 0x0007100001067983 */ /* 0x002f280000300800 */
        /* <DEDUP_REMOVED lines=9> */
[----:B--2---:R-:W-:-:S05]  /*53140*/  IADD3 R0, P5, PT, R0, UR13, RZ ;  /* 0x0000000d00007c10 */ /* 0x004fca000ffbe0ff */
[----:B------:R0:W-:Y:S04]  /*53150*/  STL [R1+0x748], R0 ;  /* 0x0007480001007387 */ /* 0x0001e80000100800 */
[----:B0-----:R-:W2:Y:S01]  /*53160*/  LDL.LU R0, [R1+0x6ec] ;  /* 0x0006ec0001007983 */ /* 0x001ea20000300800 */
[----:B---3--:R-:W-:Y:S02]  /*53170*/  IADD3 R12, P6, PT, R12, UR13, RZ ;  /* 0x0000000d0c0c7c10 */ /* 0x008fe4000ffde0ff */
[----:B----4-:R-:W-:Y:S02]  /*53180*/  IADD3 R13, P0, PT, R13, UR13, RZ ;  /* 0x0000000d0d0d7c10 */ /* 0x010fe4000ff1e0ff */
[----:B------:R-:W-:Y:S02]  /*53190*/  IADD3 R14, P1, PT, R14, UR13, RZ ;  /* 0x0000000d0e0e7c10 */ /* 0x000fe4000ff3e0ff */
[----:B------:R-:W-:Y:S01]  /*531a0*/  IADD3 R15, P2, PT, R15, UR13, RZ ;  /* 0x0000000d0f0f7c10 */ /* 0x000fe2000ff5e0ff */
[----:B------:R-:W-:Y:S04]  /*531b0*/  STL [R1+0x744], R12 ;  /* 0x0007440c01007387 */ /* 0x000fe80000100800 */
[----:B------:R-:W-:Y:S04]  /*531c0*/  STL [R1+0x734], R13 ;  /* 0x0007340d01007387 */ /* 0x000fe80000100800 */
[----:B------:R-:W-:Y:S01]  /*531d0*/  STL [R1+0x728], R14 ;  /* 0x0007280e01007387 */ /* 0x000fe20000100800 */
[----:B------:R-:W-:-:S02]  /*531e0*/  IADD3 R5, P3, PT, R5, UR13, RZ ;  /* 0x0000000d05057c10 */ /* 0x000fc4000ff7e0ff */
[----:B------:R-:W-:Y:S02]  /*531f0*/  IADD3 R6, P4, PT, R6, UR13, RZ ;  /* 0x0000000d06067c10 */ /* 0x000fe4000ff9e0ff */
[----:B------:R-:W-:Y:S02]  /*53200*/  IADD3.X R7, PT, PT, R7, UR6, RZ, P5, !PT ;  /* 0x0000000607077c10 */ /* 0x000fe4000affe4ff */
[----:B------:R-:W-:Y:S01]  /*53210*/  IADD3 R17, P5, PT, R17, UR13, RZ ;  /* 0x0000000d11117c10 */ /* 0x000fe2000ffbe0ff */
[----:B------:R-:W-:Y:S01]  /*53220*/  STL [R1+0x720], R15 ;  /* 0x0007200f01007387 */ /* 0x000fe20000100800 */
[----:B------:R-:W-:-:S03]  /*53230*/  IADD3.X R18, PT, PT, R18, UR6, RZ, P6, !PT ;  /* 0x0000000612127c10 */ /* 0x000fc6000b7fe4ff */
[----:B------:R-:W-:Y:S01]  /*53240*/  STL [R1+0x718], R5 ;  /* 0x0007180501007387 */ /* 0x000fe20000100800 */
[----:B------:R-:W-:-:S03]  /*53250*/  IADD3 R19, P6, PT, R19, UR13, RZ ;  /* 0x0000000d13137c10 */ /* 0x000fc6000ffde0ff */
        /* <DEDUP_REMOVED lines=11> */
[----:B------:R-:W-:-:S03]  /*53310*/  IADD3.X R29, PT, PT, R29, UR6, RZ, P3, !PT ;  /* 0x000000061d1d7c10 */ /* 0x000fc60009ffe4ff */
[----:B------:R-:W-:Y:S01]  /*53320*/  STL [R1+0x6f8], R21 ;  /* 0x0006f81501007387 */ /* 0x000fe20000100800 */
[----:B------:R-:W-:-:S03]  /*53330*/  IADD3 R25, P2, PT, R25, UR13, RZ ;  /* 0x0000000d19197c10 */ /* 0x000fc6000ff5e0ff */
[----:B------:R-:W-:Y:S04]  /*53340*/  STL [R1+0x724], R22 ;  /* 0x0007241601007387 */ /* 0x000fe80000100800 */
[----:B------:R-:W-:Y:S01]  /*53350*/  STL [R1+0x6f0], R23 ;  /* 0x0006f01701007387 */ /* 0x000fe20000100800 */
[----:B------:R-:W-:-:S03]  /*53360*/  IADD3 R28, P3, PT, R28, UR13, RZ ;  /* 0x0000000d1c1c7c10 */ /* 0x000fc6000ff7e0ff */
[----:B------:R-:W-:Y:S04]  /*53370*/  STL [R1+0x71c], R24 ;  /* 0x00071c1801007387 */ /* 0x000fe80000100800 */
[----:B------:R0:W-:Y:S04]  /*53380*/  STL [R1+0x714], R29 ;  /* 0x0007141d01007387 */ /* 0x0001e80000100800 */
[----:B------:R-:W-:Y:S01]  /*53390*/  STL [R1+0x6e8], R25 ;  /* 0x0006e81901007387 */ /* 0x000fe20000100800 */
[----:B------:R-:W-:Y:S02]  /*533a0*/  IADD3.X R26, PT, PT, R26, UR6, RZ, P4, !PT ;  /* 0x000000061a1a7c10 */ /* 0x000fe4000a7fe4ff */
[----:B------:R-:W-:-:S02]  /*533b0*/  IADD3 R27, P4, PT, R27, UR13, RZ ;  /* 0x0000000d1b1b7c10 */ /* 0x000fc4000ff9e0ff */
[----:B------:R-:W-:Y:S02]  /*533c0*/  IADD3.X R11, PT, PT, R11, UR6, RZ, P5, !PT ;  /* 0x000000060b0b7c10 */ /* 0x000fe4000affe4ff */
[----:B------:R-:W-:Y:S02]  /*533d0*/  IADD3.X R9, PT, PT, R9, UR6, RZ, P6, !PT ;  /* 0x0000000609097c10 */ /* 0x000fe4000b7fe4ff */
[----:B------:R-:W-:Y:S01]  /*533e0*/  IADD3 R2, P6, PT, R2, UR12, RZ ;  /* 0x0000000c02027c10 */ /* 0x000fe2000ffde0ff */
[----:B0-----:R-:W3:Y:S04]  /*533f0*/  LDL.LU R29, [R1+0x1658] ;  /* 0x00165800011d7983 */ /* 0x001ee80000300800 */
[----:B------:R0:W-:Y:S01]  /*53400*/  STL [R1+0x6e0], R28 ;  /* 0x0006e01c01007387 */ /* 0x0001e20000100800 */
[----:B------:R-:W-:-:S02]  /*53410*/  IADD3 R10, P5, PT, R10, UR13, RZ ;  /* 0x0000000d0a0a7c10 */ /* 0x000fc4000ffbe0ff */
[----:B------:R-:W-:Y:S01]  /*53420*/  IADD3.X R8, PT, PT, R8, UR6, RZ, P0, !PT ;  /* 0x0000000608087c10 */ /* 0x000fe200087fe4ff */
[----:B0-----:R-:W4:Y:S04]  /*53430*/  LDL.LU R28, [R1+0x6e4] ;  /* 0x0006e400011c7983 */ /* 0x001f280000300800 */
[----:B------:R-:W-:Y:S04]  /*53440*/  STL [R1+0x70c], R26 ;  /* 0x00070c1a01007387 */ /* 0x000fe80000100800 */
[----:B------:R-:W-:Y:S04]  /*53450*/  STL [R1+0x6d8], R27 ;  /* 0x0006d81b01007387 */ /* 0x000fe80000100800 */
[----:B------:R-:W-:Y:S04]  /*53460*/  STL [R1+0x704], R11 ;  /* 0x0007040b01007387 */ /* 0x000fe80000100800 */
[----:B------:R0:W-:Y:S04]  /*53470*/  STL [R1+0x1660], R2 ;  /* 0x0016600201007387 */ /* 0x0001e80000100800 */
[----:B------:R-:W-:Y:S01]  /*53480*/  STL [R1+0x6d0], R10 ;  /* 0x0006d00a01007387 */ /* 0x000fe20000100800 */
[----:B------:R-:W-:-:S03]  /*53490*/  IADD3 R3, P0, PT, R3, UR12, RZ ;  /* 0x0000000c03037c10 */ /* 0x000fc6000ff1e0ff */
[----:B0-----:R-:W4:Y:S04]  /*534a0*/  LDL.LU R2, [R1+0x1654] ;  /* 0x0016540001027983 */ /* 0x001f280000300800 */
[----:B------:R-:W-:Y:S04]  /*534b0*/  STL [R1+0x6fc], R9 ;  /* 0x0006fc0901007387 */ /* 0x000fe80000100800 */
[----:B------:R0:W-:Y:S04]  /*534c0*/  STL [R1+0x764], R3 ;  /* 0x0007640301007387 */ /* 0x0001e80000100800 */
[----:B0-----:R-:W4:Y:S04]  /*534d0*/  LDL.LU R3, [R1+0x6dc] ;  /* 0x0006dc0001037983 */ /* 0x001f280000300800 */
[----:B------:R0:W-:Y:S04]  /*534e0*/  STL [R1+0x6f4], R8 ;  /* 0x0006f40801007387 */ /* 0x0001e80000100800 */
[----:B------:R-:W4:Y:S04]  /*534f0*/  LDL.LU R12, [R1+0x1650] ;  /* 0x00165000010c7983 */ /* 0x000f280000300800 */
[----:B------:R-:W4:Y:S04]  /*53500*/  LDL.LU R13, [R1+0x6d4] ;  /* 0x0006d400010d7983 */ /* 0x000f280000300800 */
[----:B------:R-:W4:Y:S01]  /*53510*/  LDL.LU R14, [R1+0x164c] ;  /* 0x00164c00010e7983 */ /* 0x000f220000300800 */
[----:B--2---:R-:W-:-:S05]  /*53520*/  IADD3.X R0, PT, PT, R0, UR6, RZ, P1, !PT ;  /* 0x0000000600007c10 */ /* 0x004fca0008ffe4ff */
        /* <DEDUP_REMOVED lines=15> */
[----:B-1----:R-:W2:Y:S04]  /*53620*/  LDL.LU R0, [R1+0x750] ;  /* 0x0007500001007983 */ /* 0x002ea80000300800 */
[----:B------:R-:W2:Y:S04]  /*53630*/  LDL.LU R26, [R1+0x1618] ;  /* 0x00161800011a7983 */ /* 0x000ea80000300800 */
[----:B------:R-:W2:Y:S01]  /*53640*/  LDL.LU R27, [R1+0x74c] ;  /* 0x00074c00011b7983 */ /* 0x000ea20000300800 */
[----:B---3--:R-:W-:-:S05]  /*53650*/  IADD3 R29, P1, PT, R29, UR12, RZ ;  /* 0x0000000c1d1d7c10 */ /* 0x008fca000ff3e0ff */
[----:B------:R-:W-:Y:S04]  /*53660*/  STL [R1+0x1658], R29 ;  /* 0x0016581d01007387 */ /* 0x000fe80000100800 */
[----:B------:R-:W3:Y:S01]  /*53670*/  LDL.LU R11, [R1+0x1610] ;  /* 0x00161000010b7983 */ /* 0x000ee20000300800 */
[----:B----4-:R-:W-:-:S05]  /*53680*/  IADD3.X R28, PT, PT, R28, UR6, RZ, P2, !PT ;  /* 0x000000061c1c7c10 */ /* 0x010fca00097fe4ff */
[----:B------:R0:W-:Y:S04]  /*53690*/  STL [R1+0x6e4], R28 ;  /* 0x0006e41c01007387 */ /* 0x0001e80000100800 */
[----:B------:R-:W4:Y:S04]  /*536a0*/  LDL.LU R10, [R1+0x163c] ;  /* 0x00163c00010a7983 */ /* 0x000f280000300800 */
[----:B------:R-:W4:Y:S01]  /*536b0*/  LDL.LU R9, [R1+0x1608] ;  /* 0x0016080001097983 */ /* 0x000f220000300800 */
[----:B------:R-:W-:-:S03]  /*536c0*/  IADD3 R2, P2, PT, R2, UR12, RZ ;  /* 0x0000000c02027c10 */ /* 0x000fc6000ff5e0ff */
[----:B0-----:R-:W4:Y:S04]  /*536d0*/  LDL.LU R28, [R1+0x1634] ;  /* 0x00163400011c7983 */ /* 0x001f280000300800 */
[----:B------:R-:W4:Y:S04]  /*536e0*/  LDL.LU R29, [R1+0x1600] ;  /* 0x00160000011d7983 */ /* 0x000f280000300800 */
[----:B------:R0:W-:Y:S01]  /*536f0*/  STL [R1+0x1654], R2 ;  /* 0x0016540201007387 */ /* 0x0001e20000100800 */
[----:B------:R-:W-:-:S03]  /*53700*/  IADD3.X R3, PT, PT, R3, UR6, RZ, P3, !PT ;  /* 0x0000000603037c10 */ /* 0x000fc60009ffe4ff */
[----:B0-----:R-:W4:Y:S01]  /*53710*/  LDL.LU R2, [R1+0x162c] ;  /* 0x00162c0001027983 */ /* 0x001f220000300800 */
[----:B------:R-:W-:-:S03]  /*53720*/  IADD3 R12, P3, PT, R12, UR12, RZ ;  /* 0x0000000c0c0c7c10 */ /* 0x000fc6000ff7e0ff */
[----:B------:R0:W-:Y:S01]  /*53730*/  STL [R1+0x6dc], R3 ;  /* 0x0006dc0301007387 */ /* 0x0001e20000100800 */
[----:B------:R-:W-:Y:S02]  /*53740*/  IADD3.X R13, PT, PT, R13, UR6, RZ, P4, !PT ;  /* 0x000000060d0d7c10 */ /* 0x000fe4000a7fe4ff */
[----:B------:R-:W-:Y:S01]  /*53750*/  IADD3 R14, P4, PT, R14, UR12, RZ ;  /* 0x0000000c0e0e7c10 */ /* 0x000fe2000ff9e0ff */
[----:B0-----:R-:W4:Y:S04]  /*53760*/  LDL.LU R3, [R1+0x15f8] ;  /* 0x0015f80001037983 */ /* 0x001f280000300800 */
[----:B------:R-:W-:Y:S04]  /*53770*/  STL [R1+0x1650], R12 ;  /* 0x0016500c01007387 */ /* 0x000fe80000100800 */
[----:B------:R-:W-:Y:S04]  /*53780*/  STL [R1+0x6d4], R13 ;  /* 0x0006d40d01007387 */ /* 0x000fe80000100800 */
[----:B------:R-:W-:Y:S01]  /*53790*/  STL [R1+0x164c], R14 ;  /* 0x00164c0e01007387 */ /* 0x000fe20000100800 */
[----:B--2---:R-:W-:-:S02]  /*537a0*/  IADD3.X R15, PT, PT, R15, UR6, RZ, P5, !PT ;  /* 0x000000060f0f7c10 */ /* 0x004fc4000affe4ff */
[----:B------:R-:W-:Y:S02]  /*537b0*/  IADD3 R5, P5, PT, R5, UR12, RZ ;  /* 0x0000000c05057c10 */ /* 0x000fe4000ffbe0ff */
[----:B------:R-:W-:Y:S02]  /*537c0*/  IADD3.X R6, PT, PT, R6, UR9, RZ, P6, !PT ;  /* 0x0000000906067c10 */ /* 0x000fe4000b7fe4ff */
[----:B------:R-:W-:Y:S02]  /*537d0*/  IADD3 R7, P6, PT, R7, UR12, RZ ;  /* 0x0000000c07077c10 */ /* 0x000fe4000ffde0ff */
[----:B------:R-:W-:Y:S01]  /*537e0*/  IADD3.X R17, PT, PT, R17, UR9, RZ, P0, !PT ;  /* 0x0000000911117c10 */ /* 0x000fe200087fe4ff */
        /* <DEDUP_REMOVED lines=13> */
[----:B------:R-:W-:Y:S02]  /*538c0*/  IADD3 R24, P3, PT, R24, UR12, RZ ;  /* 0x0000000c18187c10 */ /* 0x000fe4000ff7e0ff */
[----:B------:R-:W-:Y:S01]  /*538d0*/  IADD3.X R25, PT, PT, R25, UR9, RZ, P4, !PT ;  /* 0x0000000919197c10 */ /* 0x000fe2000a7fe4ff */
[----:B------:R-:W-:Y:S01]  /*538e0*/  STL [R1+0x1638], R20 ;  /* 0x0016381401007387 */ /* 0x000fe20000100800 */
[----:B------:R-:W-:-:S03]  /*538f0*/  IADD3 R8, P4, PT, R8, UR12, RZ ;  /* 0x0000000c08087c10 */ /* 0x000fc6000ff9e0ff */
[----:B------:R-:W-:Y:S04]  /*53900*/  STL [R1+0x75c], R21 ;  /* 0x00075c1501007387 */ /* 0x000fe80000100800 */
[----:B------:R-:W-:Y:S04]  /*53910*/  STL [R1+0x1630], R22 ;  /* 0x0016301601007387 */ /* 0x000fe80000100800 */
[----:B------:R-:W-:Y:S01]  /*53920*/  STL [R1+0x758], R23 ;  /* 0x0007581701007387 */ /* 0x000fe20000100800 */
[----:B------:R-:W-:-:S03]  /*53930*/  IADD3.X R0, PT, PT, R0, UR9, RZ, P5, !PT ;  /* 0x0000000900007c10 */ /* 0x000fc6000affe4ff */
[----:B------:R-:W-:Y:S04]  /*53940*/  STL [R1+0x1628], R24 ;  /* 0x0016281801007387 */ /* 0x000fe80000100800 */
[----:B------:R0:W-:Y:S04]  /*53950*/  STL [R1+0x1620], R8 ;  /* 0x0016200801007387 */ /* 0x0001e80000100800 */
[----:B------:R-:W-:Y:S04]  /*53960*/  STL [R1+0x754], R25 ;  /* 0x0007541901007387 */ /* 0x000fe80000100800 */
[----:B0-----:R-:W2:Y:S04]  /*53970*/  LDL.LU R8, [R1+0x1624] ;  /* 0x0016240001087983 */ /* 0x001ea80000300800 */
[----:B------:R0:W-:Y:S04]  /*53980*/  STL [R1+0x750], R0 ;  /* 0x0007500001007387 */ /* 0x0001e80000100800 */
[----:B0-----:R-:W2:Y:S01]  /*53990*/  LDL.LU R0, [R1+0x15f0] ;  /* 0x0015f00001007983 */ /* 0x001ea20000300800 */
[----:B------:R-:W-:-:S02]  /*539a0*/  IADD3 R26, P5, PT, R26, UR12, RZ ;  /* 0x0000000c1a1a7c10 */ /* 0x000fc4000ffbe0ff */
[----:B------:R-:W-:Y:S02]  /*539b0*/  IADD3.X R27, PT, PT, R27, UR9, RZ, P6, !PT ;  /* 0x000000091b1b7c10 */ /* 0x000fe4000b7fe4ff */
[----:B---3--:R-:W-:Y:S01]  /*539c0*/  IADD3 R11, P6, PT, R11, UR12, RZ ;  /* 0x0000000c0b0b7c10 */ /* 0x008fe2000ffde0ff */
[----:B------:R-:W-:Y:S04]  /*539d0*/  STL [R1+0x1618], R26 ;  /* 0x0016181a01007387 */ /* 0x000fe80000100800 */
[----:B------:R-:W-:Y:S04]  /*539e0*/  STL [R1+0x74c], R27 ;  /* 0x00074c1b01007387 */ /* 0x000fe80000100800 */
[----:B------:R-:W-:Y:S01]  /*539f0*/  STL [R1+0x1610], R11 ;  /* 0x0016100b01007387 */ /* 0x000fe20000100800 */
[----:B----4-:R-:W-:-:S02]  /*53a00*/  IADD3.X R10, PT, PT, R10, UR9, RZ, P0, !PT ;  /* 0x000000090a0a7c10 */ /* 0x010fc400087fe4ff */
[----:B------:R-:W-:Y:S02]  /*53a10*/  IADD3 R9, P0, PT, R9, UR12, RZ ;  /* 0x0000000c09097c10 */ /* 0x000fe4000ff1e0ff */
[----:B------:R-:W-:Y:S02]  /*53a20*/  IADD3.X R28, PT, PT, R28, UR9, RZ, P1, !PT ;  /* 0x000000091c1c7c10 */ /* 0x000fe40008ffe4ff */
[----:B------:R-:W-:-:S03]  /*53a30*/  IADD3 R29, P1, PT, R29, UR12, RZ ;  /* 0x0000000c1d1d7c10 */ /* 0x000fc6000ff3e0ff */
[----:B------:R0:W-:Y:S04]  /*53a40*/  STL [R1+0x1634], R28 ;  /* 0x0016341c01007387 */ /* 0x0001e80000100800 */
[----:B------:R-:W-:Y:S01]  /*53a50*/  STL [R1+0x163c], R10 ;  /* 0x00163c0a01007387 */ /* 0x000fe20000100800 */
[----:B------:R-:W-:-:S03]  /*53a60*/  IADD3.X R2, PT, PT, R2, UR9, RZ, P2, !PT ;  /* 0x0000000902027c10 */ /* 0x000fc600097fe4ff */
[----:B0-----:R-:W3:Y:S04]  /*53a70*/  LDL.LU R28, [R1+0x161c] ;  /* 0x00161c00011c7983 */ /* 0x001ee80000300800 */
[----:B------:R-:W-:Y:S04]  /*53a80*/  STL [R1+0x1608], R9 ;  /* 0x0016080901007387 */ /* 0x000fe80000100800 */
[----:B------:R0:W-:Y:S01]  /*53a90*/  STL [R1+0x162c], R2 ;  /* 0x00162c0201007387 */ /* 0x0001e20000100800 */
[----:B------:R-:W-:-:S03]  /*53aa0*/  IADD3 R3, P2, PT, R3, UR12, RZ ;  /* 0x0000000c03037c10 */ /* 0x000fc6000ff5e0ff */
[----:B0-----:R-:W4:Y:S04]  /*53ab0*/  LDL.LU R2, [R1+0x15e8] ;  /* 0x0015e80001027983 */ /* 0x001f280000300800 */
[----:B------:R0:W-:Y:S04]  /*53ac0*/  STL [R1+0x1600], R29 ;  /* 0x0016001d01007387 */ /* 0x0001e80000100800 */
[----:B------:R-:W4:Y:S04]  /*53ad0*/  LDL.LU R12, [R1+0x1614] ;  /* 0x00161400010c7983 */ /* 0x000f280000300800 */
[----:B------:R-:W4:Y:S04]  /*53ae0*/  LDL.LU R13, [R1+0x15e0] ;  /* 0x0015e000010d7983 */ /* 0x000f280000300800 */
[----:B------:R-:W4:Y:S04]  /*53af0*/  LDL.LU R14, [R1+0x160c] ;  /* 0x00160c00010e7983 */ /* 0x000f280000300800 */
        /* <DEDUP_REMOVED lines=15> */
[----:B-1----:R-:W4:Y:S04]  /*53bf0*/  LDL.LU R3, [R1+0x15a0] ;  /* 0x0015a00001037983 */ /* 0x002f280000300800 */
[----:B------:R-:W4:Y:S04]  /*53c00*/  LDL.LU R26, [R1+0x15cc] ;  /* 0x0015cc00011a7983 */ /* 0x000f280000300800 */
[----:B------:R-:W4:Y:S01]  /*53c10*/  LDL.LU R27, [R1+0x1598] ;  /* 0x00159800011b7983 */ /* 0x000f220000300800 */
[----:B--2---:R-:W-:-:S05]  /*53c20*/  IADD3.X R8, PT, PT, R8, UR9, RZ, P3, !PT ;  /* 0x0000000908087c10 */ /* 0x004fca0009ffe4ff */
[----:B------:R-:W-:Y:S04]  /*53c30*/  STL [R1+0x1624], R8 ;  /* 0x0016240801007387 */ /* 0x000fe80000100800 */
[----:B------:R-:W2:Y:S01]  /*53c40*/  LDL.LU R11, [R1+0x15c4] ;  /* 0x0015c400010b7983 */ /* 0x000ea20000300800 */
[----:B------:R-:W-:-:S05]  /*53c50*/  IADD3 R0, P3, PT, R0, UR12, RZ ;  /* 0x0000000c00007c10 */ /* 0x000fca000ff7e0ff */
[----:B------:R0:W-:Y:S04]  /*53c60*/  STL [R1+0x15f0], R0 ;  /* 0x0015f00001007387 */ /* 0x0001e80000100800 */
[----:B------:R-:W2:Y:S04]  /*53c70*/  LDL.LU R10, [R1+0x1590] ;  /* 0x00159000010a7983 */ /* 0x000ea80000300800 */
[----:B------:R-:W2:Y:S04]  /*53c80*/  LDL.LU R9, [R1+0x15bc] ;  /* 0x0015bc0001097983 */ /* 0x000ea80000300800 */
[----:B0-----:R-:W2:Y:S04]  /*53c90*/  LDL.LU R0, [R1+0x1588] ;  /* 0x0015880001007983 */ /* 0x001ea80000300800 */
[----:B------:R-:W2:Y:S01]  /*53ca0*/  LDL.LU R8, [R1+0x15b4] ;  /* 0x0015b40001087983 */ /* 0x000ea20000300800 */
[----:B---3--:R-:W-:-:S05]  /*53cb0*/  IADD3.X R28, PT, PT, R28, UR9, RZ, P4, !PT ;  /* 0x000000091c1c7c10 */ /* 0x008fca000a7fe4ff */
[----:B------:R0:W-:Y:S01]  /*53cc0*/  STL [R1+0x161c], R28 ;  /* 0x00161c1c01007387 */ /* 0x0001e20000100800 */
[----:B----4-:R-:W-:-:S03]  /*53cd0*/  IADD3 R2, P4, PT, R2, UR12, RZ ;  /* 0x0000000c02027c10 */ /* 0x010fc6000ff9e0ff */
[----:B0-----:R-:W3:Y:S01]  /*53ce0*/  LDL.LU R28, [R1+0x1580] ;  /* 0x00158000011c7983 */ /* 0x001ee20000300800 */
[----:B------:R-:W-:Y:S02]  /*53cf0*/  IADD3.X R12, PT, PT, R12, UR9, RZ, P5, !PT ;  /* 0x000000090c0c7c10 */ /* 0x000fe4000affe4ff */
[----:B------:R-:W-:Y:S02]  /*53d00*/  IADD3 R13, P5, PT, R13, UR12, RZ ;  /* 0x0000000c0d0d7c10 */ /* 0x000fe4000ffbe0ff */
[----:B------:R-:W-:Y:S01]  /*53d10*/  IADD3.X R14, PT, PT, R14, UR9, RZ, P6, !PT ;  /* 0x000000090e0e7c10 */ /* 0x000fe2000b7fe4ff */
[----:B------:R0:W-:Y:S01]  /*53d20*/  STL [R1+0x15e8], R2 ;  /* 0x0015e80201007387 */ /* 0x0001e20000100800 */
[----:B------:R-:W-:Y:S02]  /*53d30*/  IADD3 R15, P6, PT, R15, UR12, RZ ;  /* 0x0000000c0f0f7c10 */ /* 0x000fe4000ffde0ff */
[----:B------:R-:W-:Y:S02]  /*53d40*/  IADD3.X R5, PT, PT, R5, UR9, RZ, P0, !PT ;  /* 0x0000000905057c10 */ /* 0x000fe400087fe4ff */
[----:B------:R-:W-:-:S02]  /*53d50*/  IADD3 R6, P0, PT, R6, UR12, RZ ;  /* 0x0000000c06067c10 */ /* 0x000fc4000ff1e0ff */
[----:B------:R-:W-:Y:S02]  /*53d60*/  IADD3.X R7, PT, PT, R7, UR9, RZ, P1, !PT ;  /* 0x0000000907077c10 */ /* 0x000fe40008ffe4ff */
[----:B------:R-:W-:Y:S01]  /*53d70*/  IADD3 R17, P1, PT, R17, UR12, RZ ;  /* 0x0000000c11117c10 */ /* 0x000fe2000ff3e0ff */
[----:B0-----:R-:W4:Y:S04]  /*53d80*/  LDL.LU R2, [R1+0x15ac] ;  /* 0x0015ac0001027983 */ /* 0x001f280000300800 */
[----:B------:R-:W-:Y:S04]  /*53d90*/  STL [R1+0x1614], R12 ;  /* 0x0016140c01007387 */ /* 0x000fe80000100800 */
[----:B------:R-:W-:Y:S04]  /*53da0*/  STL [R1+0x15e0], R13 ;  /* 0x0015e00d01007387 */ /* 0x000fe80000100800 */
[----:B------:R-:W-:Y:S04]  /*53db0*/  STL [R1+0x160c], R14 ;  /* 0x00160c0e01007387 */ /* 0x000fe80000100800 */
        /* <DEDUP_REMOVED lines=25> */
[----:B------:R-:W-:Y:S01]  /*53f50*/  IADD3 R27, P0, PT, R27, UR12, RZ ;  /* 0x0000000c1b1b7c10 */ /* 0x000fe2000ff1e0ff */
[----:B0-----:R-:W4:Y:S04]  /*53f60*/  LDL.LU R29, [R1+0x1578] ;  /* 0x00157800011d7983 */ /* 0x001f280000300800 */
[----:B------:R0:W-:Y:S04]  /*53f70*/  STL [R1+0x15a0], R3 ;  /* 0x0015a00301007387 */ /* 0x0001e80000100800 */
[----:B0-----:R-:W4:Y:S04]  /*53f80*/  LDL.LU R3, [R1+0x15a4] ;  /* 0x0015a40001037983 */ /* 0x001f280000300800 */
[----:B------:R-:W-:Y:S04]  /*53f90*/  STL [R1+0x15cc], R26 ;  /* 0x0015cc1a01007387 */ /* 0x000fe80000100800 */
[----:B------:R-:W-:Y:S01]  /*53fa0*/  STL [R1+0x1598], R27 ;  /* 0x0015981b01007387 */ /* 0x000fe20000100800 */
[----:B--2---:R-:W-:-:S05]  /*53fb0*/  IADD3.X R11, PT, PT, R11, UR9, RZ, P1, !PT ;  /* 0x000000090b0b7c10 */ /* 0x004fca0008ffe4ff */
[----:B------:R-:W-:Y:S01]  /*53fc0*/  STL [R1+0x15c4], R11 ;  /* 0x0015c40b01007387 */ /* 0x000fe20000100800 */
[----:B------:R-:W-:Y:S02]  /*53fd0*/  IADD3.X R9, PT, PT, R9, UR9, RZ, P2, !PT ;  /* 0x0000000909097c10 */ /* 0x000fe400097fe4ff */
[----:B------:R-:W-:Y:S02]  /*53fe0*/  IADD3 R10, P1, PT, R10, UR12, RZ ;  /* 0x0000000c0a0a7c10 */ /* 0x000fe4000ff3e0ff */
[----:B------:R-:W-:-:S05]  /*53ff0*/  IADD3 R0, P2, PT, R0, UR12, RZ ;  /* 0x0000000c00007c10 */ /* 0x000fca000ff5e0ff */
[----:B------:R0:W-:Y:S04]  /*54000*/  STL [R1+0x1588], R0 ;  /* 0x0015880001007387 */ /* 0x0001e80000100800 */
[----:B------:R-:W-:Y:S04]  /*54010*/  STL [R1+0x1590], R10 ;  /* 0x0015900a01007387 */ /* 0x000fe80000100800 */
[----:B0-----:R-:W2:Y:S01]  /*54020*/  LDL.LU R0, [R1+0x1570] ;  /* 0x0015700001007983 */ /* 0x001ea20000300800 */
[----:B------:R-:W-:-:S03]  /*54030*/  IADD3.X R8, PT, PT, R8, UR9, RZ, P3, !PT ;  /* 0x0000000908087c10 */ /* 0x000fc60009ffe4ff */
[----:B------:R-:W-:Y:S01]  /*54040*/  STL [R1+0x15bc], R9 ;  /* 0x0015bc0901007387 */ /* 0x000fe20000100800 */
[----:B---3--:R-:W-:-:S05]  /*54050*/  IADD3 R28, P3, PT, R28, UR12, RZ ;  /* 0x0000000c1c1c7c10 */ /* 0x008fca000ff7e0ff */
[----:B------:R0:W-:Y:S01]  /*54060*/  STL [R1+0x1580], R28 ;  /* 0x0015801c01007387 */ /* 0x0001e20000100800 */
[----:B----4-:R-:W-:-:S03]  /*54070*/  IADD3.X R2, PT, PT, R2, UR9, RZ, P4, !PT ;  /* 0x0000000902027c10 */ /* 0x010fc6000a7fe4ff */
[----:B0-----:R-:W3:Y:S04]  /*54080*/  LDL.LU R28, [R1+0x159c] ;  /* 0x00159c00011c7983 */ /* 0x001ee80000300800 */
        /* <DEDUP_REMOVED lines=22> */
[----:B------:R-:W-:-:S05]  /*541f0*/  IADD3 R29, P4, PT, R29, UR12, RZ ;  /* 0x0000000c1d1d7c10 */ /* 0x000fca000ff9e0ff */
[----:B------:R-:W-:Y:S04]  /*54200*/  STL [R1+0x1578], R29 ;  /* 0x0015781d01007387 */ /* 0x000fe80000100800 */
[----:B------:R-:W4:Y:S01]  /*54210*/  LDL.LU R11, [R1+0x1518] ;  /* 0x00151800010b7983 */ /* 0x000f220000300800 */
[----:B------:R-:W-:-:S05]  /*54220*/  IADD3.X R3, PT, PT, R3, UR9, RZ, P5, !PT ;  /* 0x0000000903037c10 */ /* 0x000fca000affe4ff */
[----:B------:R0:W-:Y:S04]  /*54230*/  STL [R1+0x15a4], R3 ;  /* 0x0015a40301007387 */ /* 0x0001e80000100800 */
[----:B------:R-:W4:Y:S04]  /*54240*/  LDL.LU R10, [R1+0x1544] ;  /* 0x00154400010a7983 */ /* 0x000f280000300800 */
[----:B------:R-:W4:Y:S04]  /*54250*/  LDL.LU R9, [R1+0x1510] ;  /* 0x0015100001097983 */ /* 0x000f280000300800 */
[----:B0-----:R-:W4:Y:S04]  /*54260*/  LDL.LU R3, [R1+0x153c] ;  /* 0x00153c0001037983 */ /* 0x001f280000300800 */
[----:B------:R-:W4:Y:S01]  /*54270*/  LDL.LU R29, [R1+0x1508] ;  /* 0x00150800011d7983 */ /* 0x000f220000300800 */
[----:B--2---:R-:W-:-:S05]  /*54280*/  IADD3 R0, P5, PT, R0, UR12, RZ ;  /* 0x0000000c00007c10 */ /* 0x004fca000ffbe0ff */
[----:B------:R0:W-:Y:S04]  /*54290*/  STL [R1+0x1570], R0 ;  /* 0x0015700001007387 */ /* 0x0001e80000100800 */
[----:B0-----:R-:W2:Y:S01]  /*542a0*/  LDL.LU R0, [R1+0x1534] ;  /* 0x0015340001007983 */ /* 0x001ea20000300800 */
[----:B---3--:R-:W-:Y:S02]  /*542b0*/  IADD3.X R28, PT, PT, R28, UR9, RZ, P6, !PT ;  /* 0x000000091c1c7c10 */ /* 0x008fe4000b7fe4ff */
[----:B----4-:R-:W-:Y:S02]  /*542c0*/  IADD3 R12, P6, PT, R12, UR12, RZ ;  /* 0x0000000c0c0c7c10 */ /* 0x010fe4000ffde0ff */
[----:B------:R-:W-:Y:S02]  /*542d0*/  IADD3.X R13, PT, PT, R13, UR9, RZ, P0, !PT ;  /* 0x000000090d0d7c10 */ /* 0x000fe400087fe4ff */
[----:B------:R-:W-:Y:S01]  /*542e0*/  IADD3 R14, P0, PT, R14, UR12, RZ ;  /* 0x0000000c0e0e7c10 */ /* 0x000fe2000ff1e0ff */
[----:B------:R0:W-:Y:S01]  /*542f0*/  STL [R1+0x159c], R28 ;  /* 0x00159c1c01007387 */ /* 0x0001e20000100800 */
[----:B------:R-:W-:-:S02]  /*54300*/  IADD3.X R15, PT, PT, R15, UR9, RZ, P1, !PT ;  /* 0x000000090f0f7c10 */ /* 0x000fc40008ffe4ff */
[----:B------:R-:W-:Y:S02]  /*54310*/  IADD3 R5, P1, PT, R5, UR12, RZ ;  /* 0x0000000c05057c10 */ /* 0x000fe4000ff3e0ff */
[----:B------:R-:W-:Y:S02]  /*54320*/  IADD3.X R6, PT, PT, R6, UR9, RZ, P2, !PT ;  /* 0x0000000906067c10 */ /* 0x000fe400097fe4ff */
[----:B------:R-:W-:Y:S02]  /*54330*/  IADD3 R7, P2, PT, R7, UR12, RZ ;  /* 0x0000000c07077c10 */ /* 0x000fe4000ff5e0ff */
[----:B------:R-:W-:Y:S01]  /*54340*/  IADD3.X R17, PT, PT, R17, UR9, RZ, P3, !PT ;  /* 0x0000000911117c10 */ /* 0x000fe20009ffe4ff */
[----:B0-----:R-:W3:Y:S04]  /*54350*/  LDL.LU R28, [R1+0x1500] ;  /* 0x00150000011c7983 */ /* 0x001ee80000300800 */
[----:B------:R-:W-:Y:S04]  /*54360*/  STL [R1+0x1568], R12 ;  /* 0x0015680c01007387 */ /* 0x000fe80000100800 */
[----:B------:R-:W-:Y:S04]  /*54370*/  STL [R1+0x1594], R13 ;  /* 0x0015940d01007387 */ /* 0x000fe80000100800 */
[----:B------:R-:W-:Y:S04]  /*54380*/  STL [R1+0x1560], R14 ;  /* 0x0015600e01007387 */ /* 0x000fe80000100800 */
        /* <DEDUP_REMOVED lines=23> */
[----:B------:R-:W-:Y:S01]  /*54500*/  STL [R1+0x155c], R25 ;  /* 0x00155c1901007387 */ /* 0x000fe20000100800 */
[----:B------:R-:W-:Y:S02]  /*54510*/  IADD3 R26, P1, PT, R26, UR12, RZ ;  /* 0x0000000c1a1a7c10 */ /* 0x000fe4000ff3e0ff */
[----:B------:R-:W-:-:S02]  /*54520*/  IADD3.X R27, PT, PT, R27, UR9, RZ, P2, !PT ;  /* 0x000000091b1b7c10 */ /* 0x000fc400097fe4ff */
[----:B------:R-:W-:Y:S01]  /*54530*/  IADD3 R11, P2, PT, R11, UR12, RZ ;  /* 0x0000000c0b0b7c10 */ /* 0x000fe2000ff5e0ff */
[----:B0-----:R-:W4:Y:S04]  /*54540*/  LDL.LU R8, [R1+0x152c] ;  /* 0x00152c0001087983 */ /* 0x001f280000300800 */
[----:B------:R0:W-:Y:S01]  /*54550*/  STL [R1+0x1554], R2 ;  /* 0x0015540201007387 */ /* 0x0001e20000100800 */
[----:B------:R-:W-:Y:S02]  /*54560*/  IADD3.X R10, PT, PT, R10, UR9, RZ, P3, !PT ;  /* 0x000000090a0a7c10 */ /* 0x000fe40009ffe4ff */
[----:B------:R-:W-:Y:S01]  /*54570*/  IADD3 R9, P3, PT, R9, UR12, RZ ;  /* 0x0000000c09097c10 */ /* 0x000fe2000ff7e0ff */
[----:B0-----:R-:W4:Y:S01]  /*54580*/  LDL.LU R2, [R1+0x14f8] ;  /* 0x0014f80001027983 */ /* 0x001f220000300800 */
[----:B------:R-:W-:-:S03]  /*54590*/  IADD3.X R3, PT, PT, R3, UR9, RZ, P4, !PT ;  /* 0x0000000903037c10 */ /* 0x000fc6000a7fe4ff */
[----:B------:R-:W-:Y:S04]  /*545a0*/  STL [R1+0x1520], R26 ;  /* 0x0015201a01007387 */ /* 0x000fe80000100800 */
[----:B------:R-:W-:Y:S04]  /*545b0*/  STL [R1+0x154c], R27 ;  /* 0x00154c1b01007387 */ /* 0x000fe80000100800 */
[----:B------:R-:W-:Y:S04]  /*545c0*/  STL [R1+0x1518], R11 ;  /* 0x0015180b01007387 */ /* 0x000fe80000100800 */
[----:B------:R0:W-:Y:S04]  /*545d0*/  STL [R1+0x153c], R3 ;  /* 0x00153c0301007387 */ /* 0x0001e80000100800 */
[----:B------:R-:W-:Y:S04]  /*545e0*/  STL [R1+0x1544], R10 ;  /* 0x0015440a01007387 */ /* 0x000fe80000100800 */
[----:B0-----:R-:W4:Y:S04]  /*545f0*/  LDL.LU R3, [R1+0x1524] ;  /* 0x0015240001037983 */ /* 0x001f280000300800 */
[----:B------:R-:W-:Y:S01]  /*54600*/  STL [R1+0x1510], R9 ;  /* 0x0015100901007387 */ /* 0x000fe20000100800 */
[----:B--2---:R-:W-:-:S05]  /*54610*/  IADD3.X R0, PT, PT, R0, UR9, RZ, P5, !PT ;  /* 0x0000000900007c10 */ /* 0x004fca000affe4ff */
[----:B------:R0:W-:Y:S04]  /*54620*/  STL [R1+0x1534], R0 ;  /* 0x0015340001007387 */ /* 0x0001e80000100800 */
[----:B0-----:R-:W2:Y:S01]  /*54630*/  LDL.LU R0, [R1+0x14f0] ;  /* 0x0014f00001007983 */ /* 0x001ea20000300800 */
[----:B------:R-:W-:-:S05]  /*54640*/  IADD3 R29, P4, PT, R29, UR12, RZ ;  /* 0x0000000c1d1d7c10 */ /* 0x000fca000ff9e0ff */
[----:B------:R0:W-:Y:S04]  /*54650*/  STL [R1+0x1508], R29 ;  /* 0x0015081d01007387 */ /* 0x0001e80000100800 */
[----:B------:R-:W2:Y:S04]  /*54660*/  LDL.LU R12, [R1+0x151c] ;  /* 0x00151c00010c7983 */ /* 0x000ea80000300800 */
[----:B------:R-:W2:Y:S04]  /*54670*/  LDL.LU R13, [R1+0x14e8] ;  /* 0x0014e800010d7983 */ /* 0x000ea80000300800 */
[----:B------:R-:W2:Y:S01]  /*54680*/  LDL.LU R14, [R1+0x1514] ;  /* 0x00151400010e7983 */ /* 0x000ea20000300800 */
[----:B---3--:R-:W-:-:S05]  /*54690*/  IADD3 R28, P5, PT, R28, UR12, RZ ;  /* 0x0000000c1c1c7c10 */ /* 0x008fca000ffbe0ff */
        /* <DEDUP_REMOVED lines=15> */
[----:B-1----:R-:W3:Y:S04]  /*54790*/  LDL.LU R28, [R1+0x14a8] ;  /* 0x0014a800011c7983 */ /* 0x002ee80000300800 */
[----:B------:R-:W3:Y:S04]  /*547a0*/  LDL.LU R26, [R1+0x14d4] ;  /* 0x0014d400011a7983 */ /* 0x000ee80000300800 */
[----:B------:R-:W3:Y:S01]  /*547b0*/  LDL.LU R27, [R1+0x14a0] ;  /* 0x0014a000011b7983 */ /* 0x000ee20000300800 */
[----:B----4-:R-:W-:-:S05]  /*547c0*/  IADD3.X R8, PT, PT, R8, UR9, RZ, P6, !PT ;  /* 0x0000000908087c10 */ /* 0x010fca000b7fe4ff */
[----:B------:R-:W-:Y:S04]  /*547d0*/  STL [R1+0x152c], R8 ;  /* 0x00152c0801007387 */ /* 0x000fe80000100800 */
[----:B------:R-:W4:Y:S01]  /*547e0*/  LDL.LU R11, [R1+0x14cc] ;  /* 0x0014cc00010b7983 */ /* 0x000f220000300800 */
[----:B------:R-:W-:-:S05]  /*547f0*/  IADD3 R2, P6, PT, R2, UR12, RZ ;  /* 0x0000000c02027c10 */ /* 0x000fca000ffde0ff */
[----:B------:R0:W-:Y:S04]  /*54800*/  STL [R1+0x14f8], R2 ;  /* 0x0014f80201007387 */ /* 0x0001e80000100800 */
[----:B------:R-:W4:Y:S04]  /*54810*/  LDL.LU R10, [R1+0x1498] ;  /* 0x00149800010a7983 */ /* 0x000f280000300800 */
[----:B------:R-:W4:Y:S04]  /*54820*/  LDL.LU R9, [R1+0x14c4] ;  /* 0x0014c40001097983 */ /* 0x000f280000300800 */
[----:B0-----:R-:W4:Y:S01]  /*54830*/  LDL.LU R2, [R1+0x1490] ;  /* 0x0014900001027983 */ /* 0x001f220000300800 */
[----:B------:R-:W-:-:S03]  /*54840*/  IADD3.X R3, PT, PT, R3, UR9, RZ, P0, !PT ;  /* 0x0000000903037c10 */ /* 0x000fc600087fe4ff */
[----:B------:R-:W4:Y:S04]  /*54850*/  LDL.LU R8, [R1+0x14bc] ;  /* 0x0014bc0001087983 */ /* 0x000f280000300800 */
[----:B------:R0:W-:Y:S04]  /*54860*/  STL [R1+0x1524], R3 ;  /* 0x0015240301007387 */ /* 0x0001e80000100800 */
[----:B0-----:R-:W4:Y:S01]  /*54870*/  LDL.LU R3, [R1+0x1488] ;  /* 0x0014880001037983 */ /* 0x001f220000300800 */
[----:B--2---:R-:W-:-:S05]  /*54880*/  IADD3 R0, P0, PT, R0, UR12, RZ ;  /* 0x0000000c00007c10 */ /* 0x004fca000ff1e0ff */
[----:B------:R0:W-:Y:S04]  /*54890*/  STL [R1+0x14f0], R0 ;  /* 0x0014f00001007387 */ /* 0x0001e80000100800 */
[----:B0-----:R-:W2:Y:S01]  /*548a0*/  LDL.LU R0, [R1+0x14b4] ;  /* 0x0014b40001007983 */ /* 0x001ea20000300800 */
[----:B------:R-:W-:Y:S02]  /*548b0*/  IADD3.X R12, PT, PT, R12, UR9, RZ, P1, !PT ;  /* 0x000000090c0c7c10 */ /* 0x000fe40008ffe4ff */
[----:B------:R-:W-:Y:S02]  /*548c0*/  IADD3 R13, P1, PT, R13, UR12, RZ ;  /* 0x0000000c0d0d7c10 */ /* 0x000fe4000ff3e0ff */
[----:B------:R-:W-:Y:S01]  /*548d0*/  IADD3.X R14, PT, PT, R14, UR9, RZ, P2, !PT ;  /* 0x000000090e0e7c10 */ /* 0x000fe200097fe4ff */
[----:B------:R-:W-:Y:S04]  /*548e0*/  STL [R1+0x151c], R12 ;  /* 0x00151c0c01007387 */ /* 0x000fe80000100800 */
[----:B------:R-:W-:Y:S04]  /*548f0*/  STL [R1+0x14e8], R13 ;  /* 0x0014e80d01007387 */ /* 0x000fe80000100800 */
[----:B------:R-:W-:Y:S01]  /*54900*/  STL [R1+0x1514], R14 ;  /* 0x0015140e01007387 */ /* 0x000fe20000100800 */
[----:B---3--:R-:W-:-:S02]  /*54910*/  IADD3 R15, P2, PT, R15, UR12, RZ ;  /* 0x0000000c0f0f7c10 */ /* 0x008fc4000ff5e0ff */
[----:B------:R-:W-:Y:S02]  /*54920*/  IADD3.X R5, PT, PT, R5, UR9, RZ, P3, !PT ;  /* 0x0000000905057c10 */ /* 0x000fe40009ffe4ff */
        /* <DEDUP_REMOVED lines=29> */
[----:B0-----:R-:W3:Y:S04]  /*54b00*/  LDL.LU R29, [R1+0x1480] ;  /* 0x00148000011d7983 */ /* 0x001ee80000300800 */
[----:B------:R0:W-:Y:S01]  /*54b10*/  STL [R1+0x14a8], R28 ;  /* 0x0014a81c01007387 */ /* 0x0001e20000100800 */
[----:B----4-:R-:W-:-:S03]  /*54b20*/  IADD3.X R11, PT, PT, R11, UR9, RZ, P4, !PT ;  /* 0x000000090b0b7c10 */ /* 0x010fc6000a7fe4ff */
[----:B0-----:R-:W4:Y:S01]  /*54b30*/  LDL.LU R28, [R1+0x14ac] ;  /* 0x0014ac00011c7983 */ /* 0x001f220000300800 */
[----:B------:R-:W-:Y:S02]  /*54b40*/  IADD3.X R9, PT, PT, R9, UR9, RZ, P5, !PT ;  /* 0x0000000909097c10 */ /* 0x000fe4000affe4ff */
[----:B------:R-:W-:Y:S01]  /*54b50*/  IADD3 R10, P4, PT, R10, UR12, RZ ;  /* 0x0000000c0a0a7c10 */ /* 0x000fe2000ff9e0ff */
[----:B------:R-:W-:Y:S04]  /*54b60*/  STL [R1+0x14d4], R26 ;  /* 0x0014d41a01007387 */ /* 0x000fe80000100800 */
[----:B------:R-:W-:Y:S01]  /*54b70*/  STL [R1+0x14a0], R27 ;  /* 0x0014a01b01007387 */ /* 0x000fe20000100800 */
[----:B------:R-:W-:-:S03]  /*54b80*/  IADD3 R2, P5, PT, R2, UR12, RZ ;  /* 0x0000000c02027c10 */ /* 0x000fc6000ffbe0ff */
[----:B------:R-:W-:Y:S01]  /*54b90*/  STL [R1+0x14cc], R11 ;  /* 0x0014cc0b01007387 */ /* 0x000fe20000100800 */
[----:B------:R-:W-:-:S03]  /*54ba0*/  IADD3.X R8, PT, PT, R8, UR9, RZ, P6, !PT ;  /* 0x0000000908087c10 */ /* 0x000fc6000b7fe4ff */
[----:B------:R0:W-:Y:S04]  /*54bb0*/  STL [R1+0x1490], R2 ;  /* 0x0014900201007387 */ /* 0x0001e80000100800 */
[----:B------:R-:W-:Y:S04]  /*54bc0*/  STL [R1+0x1498], R10 ;  /* 0x0014980a01007387 */ /* 0x000fe80000100800 */
[----:B0-----:R-:W4:Y:S01]  /*54bd0*/  LDL.LU R2, [R1+0x1478] ;  /* 0x0014780001027983 */ /* 0x001f220000300800 */
[----:B------:R-:W-:-:S03]  /*54be0*/  IADD3 R3, P6, PT, R3, UR12, RZ ;  /* 0x0000000c03037c10 */ /* 0x000fc6000ffde0ff */
        /* <DEDUP_REMOVED lines=32> */
[----:B------:R-:W4:Y:S04]  /*54df0*/  LDL.LU R9, [R1+0x1418] ;  /* 0x0014180001097983 */ /* 0x000f280000300800 */
[----:B0-----:R-:W4:Y:S04]  /*54e00*/  LDL.LU R28, [R1+0x1444] ;  /* 0x00144400011c7983 */ /* 0x001f280000300800 */
[----:B------:R-:W4:Y:S01]  /*54e10*/  LDL.LU R29, [R1+0x1410] ;  /* 0x00141000011d7983 */ /* 0x000f220000300800 */
[----:B------:R-:W-:-:S05]  /*54e20*/  IADD3 R2, P1, PT, R2, UR12, RZ ;  /* 0x0000000c02027c10 */ /* 0x000fca000ff3e0ff */
[----:B------:R0:W-:Y:S04]  /*54e30*/  STL [R1+0x1478], R2 ;  /* 0x0014780201007387 */ /* 0x0001e80000100800 */
[----:B0-----:R-:W4:Y:S01]  /*54e40*/  LDL.LU R2, [R1+0x143c] ;  /* 0x00143c0001027983 */ /* 0x001f220000300800 */
[----:B------:R-:W-:Y:S02]  /*54e50*/  IADD3.X R3, PT, PT, R3, UR9, RZ, P2, !PT ;  /* 0x0000000903037c10 */ /* 0x000fe400097fe4ff */
[----:B------:R-:W-:Y:S02]  /*54e60*/  IADD3 R12, P2, PT, R12, UR12, RZ ;  /* 0x0000000c0c0c7c10 */ /* 0x000fe4000ff5e0ff */
[----:B------:R-:W-:Y:S02]  /*54e70*/  IADD3.X R13, PT, PT, R13, UR9, RZ, P3, !PT ;  /* 0x000000090d0d7c10 */ /* 0x000fe40009ffe4ff */
[----:B------:R-:W-:Y:S01]  /*54e80*/  IADD3 R14, P3, PT, R14, UR12, RZ ;  /* 0x0000000c0e0e7c10 */ /* 0x000fe2000ff7e0ff */
[----:B------:R0:W-:Y:S04]  /*54e90*/  STL [R1+0x14a4], R3 ;  /* 0x0014a40301007387 */ /* 0x0001e80000100800 */
        /* <DEDUP_REMOVED lines=47> */
[----:B------:R-:W-:Y:S04]  /*55190*/  STL [R1+0x144c], R10 ;  /* 0x00144c0a01007387 */ /* 0x000fe80000100800 */
[----:B0-----:R-:W3:Y:S04]  /*551a0*/  LDL.LU R28, [R1+0x142c] ;  /* 0x00142c00011c7983 */ /* 0x001ee80000300800 */
[----:B------:R-:W-:Y:S01]  /*551b0*/  STL [R1+0x1418], R9 ;  /* 0x0014180901007387 */ /* 0x000fe20000100800 */
[----:B------:R-:W-:-:S05]  /*551c0*/  IADD3.X R2, PT, PT, R2, UR9, RZ, P1, !PT ;  /* 0x0000000902027c10 */ /* 0x000fca0008ffe4ff */
[----:B------:R0:W-:Y:S04]  /*551d0*/  STL [R1+0x143c], R2 ;  /* 0x00143c0201007387 */ /* 0x0001e80000100800 */
[----:B0-----:R-:W4:Y:S01]  /*551e0*/  LDL.LU R2, [R1+0x13f8] ;  /* 0x0013f80001027983 */ /* 0x001f220000300800 */
[----:B------:R-:W-:-:S03]  /*551f0*/  IADD3 R3, P1, PT, R3, UR12, RZ ;  /* 0x0000000c03037c10 */ /* 0x000fc6000ff3e0ff */
        /* <DEDUP_REMOVED lines=32> */
[----:B------:R0:W-:Y:S04]  /*55400*/  STL [R1+0x142c], R28 ;  /* 0x00142c1c01007387 */ /* 0x0001e80000100800 */
[----:B0-----:R-:W3:Y:S01]  /*55410*/  LDL.LU R28, [R1+0x1390] ;  /* 0x00139000011c7983 */ /* 0x001ee20000300800 */
        /* <DEDUP_REMOVED lines=9> */
[----:B0-----:R-:W4:Y:S04]  /*554b0*/  LDL.LU R2, [R1+0x13bc] ;  /* 0x0013bc0001027983 */ /* 0x001f280000300800 */
        /* <DEDUP_REMOVED lines=46> */
[----:B------:R0:W-:Y:S04]  /*557a0*/  STL [R1+0x1390], R28 ;  /* 0x0013901c01007387 */ /* 0x0001e80000100800 */
[----:B0-----:R-:W3:Y:S04]  /*557b0*/  LDL.LU R28, [R1+0x13ac] ;  /* 0x0013ac00011c7983 */ /* 0x001ee80000300800 */
[----:B------:R0:W-:Y:S04]  /*557c0*/  STL [R1+0x13c4], R8 ;  /* 0x0013c40801007387 */ /* 0x0001e80000100800 */
[----:B------:R-:W3:Y:S04]  /*557d0*/  LDL.LU R12, [R1+0x1378] ;  /* 0x00137800010c7983 */ /* 0x000ee80000300800 */
[----:B------:R-:W3:Y:S04]  /*557e0*/  LDL.LU R13, [R1+0x13a4] ;  /* 0x0013a400010d7983 */ /* 0x000ee80000300800 */
[----:B------:R-:W3:Y:S01]  /*557f0*/  LDL.LU R14, [R1+0x1370] ;  /* 0x00137000010e7983 */ /* 0x000ee20000300800 */
[----:B----4-:R-:W-:-:S05]  /*55800*/  IADD3.X R2, PT, PT, R2, UR9, RZ, P3, !PT ;  /* 0x0000000902027c10 */ /* 0x010fca0009ffe4ff */
        /* <DEDUP_REMOVED lines=31> */
[----:B------:R-:W-:Y:S02]  /*55a00*/  IADD3 R12, P5, PT, R12, UR12, RZ ;  /* 0x0000000c0c0c7c10 */ /* 0x000fe4000ffbe0ff */
[----:B------:R-:W-:Y:S02]  /*55a10*/  IADD3.X R13, PT, PT, R13, UR9, RZ, P6, !PT ;  /* 0x000000090d0d7c10 */ /* 0x000fe4000b7fe4ff */
[----:B------:R-:W-:Y:S01]  /*55a20*/  IADD3 R14, P6, PT, R14, UR12, RZ ;  /* 0x0000000c0e0e7c10 */ /* 0x000fe2000ffde0ff */
[----:B------:R0:W-:Y:S01]  /*55a30*/  STL [R1+0x13ac], R28 ;  /* 0x0013ac1c01007387 */ /* 0x0001e20000100800 */
[----:B----4-:R-:W-:-:S03]  /*55a40*/  IADD3.X R15, PT, PT, R15, UR9, RZ, P0, !PT ;  /* 0x000000090f0f7c10 */ /* 0x010fc600087fe4ff */
[----:B0-----:R-:W3:Y:S01]  /*55a50*/  LDL.LU R28, [R1+0x1310] ;  /* 0x00131000011c7983 */ /* 0x001ee20000300800 */
        /* <DEDUP_REMOVED lines=36> */
[----:B------:R-:W-:-:S03]  /*55ca0*/  IADD3.X R10, PT, PT, R10, UR9, RZ, P2, !PT ;  /* 0x000000090a0a7c10 */ /* 0x000fc600097fe4ff */
[----:B0-----:R-:W4:Y:S04]  /*55cb0*/  LDL.LU R2, [R1+0x1308] ;  /* 0x0013080001027983 */ /* 0x001f280000300800 */
[----:B------:R-:W-:Y:S04]  /*55cc0*/  STL [R1+0x1330], R26 ;  /* 0x0013301a01007387 */ /* 0x000fe80000100800 */
[----:B------:R-:W-:Y:S01]  /*55cd0*/  STL [R1+0x135c], R27 ;  /* 0x00135c1b01007387 */ /* 0x000fe20000100800 */
[----:B------:R-:W-:-:S03]  /*55ce0*/  IADD3.X R3, PT, PT, R3, UR9, RZ, P3, !PT ;  /* 0x0000000903037c10 */ /* 0x000fc60009ffe4ff */
[----:B------:R-:W-:Y:S01]  /*55cf0*/  STL [R1+0x1328], R11 ;  /* 0x0013280b01007387 */ /* 0x000fe20000100800 */
[----:B------:R-:W-:-:S03]  /*55d00*/  IADD3 R9, P2, PT, R9, UR12, RZ ;  /* 0x0000000c09097c10 */ /* 0x000fc6000ff5e0ff */
        /* <DEDUP_REMOVED lines=38> */
[----:B0-----:R-:W4:Y:S04]  /*55f70*/  LDL.LU R2, [R1+0x12a0] ;  /* 0x0012a00001027983 */ /* 0x001f280000300800 */
[----:B------:R-:W4:Y:S01]  /*55f80*/  LDL.LU R8, [R1+0x12cc] ;  /* 0x0012cc0001087983 */ /* 0x000f220000300800 */
[----:B------:R-:W-:-:S05]  /*55f90*/  IADD3.X R3, PT, PT, R3, UR9, RZ, P6, !PT ;  /* 0x0000000903037c10 */ /* 0x000fca000b7fe4ff */
        /* <DEDUP_REMOVED lines=45> */
[----:B0-----:R-:W4:Y:S04]  /*56270*/  LDL.LU R28, [R1+0x12bc] ;  /* 0x0012bc00011c7983 */ /* 0x001f280000300800 */
[----:B------:R-:W-:Y:S01]  /*56280*/  STL [R1+0x12e4], R26 ;  /* 0x0012e41a01007387 */ /* 0x000fe20000100800 */
[----:B------:R-:W-:Y:S02]  /*56290*/  IADD3.X R9, PT, PT, R9, UR9, RZ, P4, !PT ;  /* 0x0000000909097c10 */ /* 0x000fe4000a7fe4ff */
[----:B------:R-:W-:Y:S01]  /*562a0*/  IADD3 R10, P3, PT, R10, UR12, RZ ;  /* 0x0000000c0a0a7c10 */ /* 0x000fe2000ff7e0ff */
[----:B------:R-:W-:Y:S04]  /*562b0*/  STL [R1+0x12b0], R27 ;  /* 0x0012b01b01007387 */ /* 0x000fe80000100800 */
[----:B------:R-:W-:Y:S01]  /*562c0*/  STL [R1+0x12dc], R11 ;  /* 0x0012dc0b01007387 */ /* 0x000fe20000100800 */
[----:B------:R-:W-:-:S02]  /*562d0*/  IADD3 R2, P4, PT, R2, UR12, RZ ;  /* 0x0000000c02027c10 */ /* 0x000fc4000ff9e0ff */
[----:B------:R-:W-:-:S03]  /*562e0*/  IADD3.X R8, PT, PT, R8, UR9, RZ, P5, !PT ;  /* 0x0000000908087c10 */ /* 0x000fc6000affe4ff */
[----:B------:R0:W-:Y:S04]  /*562f0*/  STL [R1+0x12a0], R2 ;  /* 0x0012a00201007387 */ /* 0x0001e80000100800 */
[----:B------:R-:W-:Y:S04]  /*56300*/  STL [R1+0x12a8], R10 ;  /* 0x0012a80a01007387 */ /* 0x000fe80000100800 */
[----:B0-----:R-:W4:Y:S04]  /*56310*/  LDL.LU R2, [R1+0x1288] ;  /* 0x0012880001027983 */ /* 0x001f280000300800 */
[----:B------:R-:W-:Y:S01]  /*56320*/  STL [R1+0x12d4], R9 ;  /* 0x0012d40901007387 */ /* 0x000fe20000100800 */
[----:B------:R-:W-:-:S05]  /*56330*/  IADD3 R3, P5, PT, R3, UR12, RZ ;  /* 0x0000000c03037c10 */ /* 0x000fca000ffbe0ff */
        /* <DEDUP_REMOVED lines=94> */
[----:B0-----:R-:W4:Y:S04]  /*56920*/  LDL.LU R2, [R1+0x1208] ;  /* 0x0012080001027983 */ /* 0x001f280000300800 */
[----:B------:R0:W-:Y:S04]  /*56930*/  STL [R1+0x1220], R29 ;  /* 0x0012201d01007387 */ /* 0x0001e80000100800 */
[----:B------:R-:W4:Y:S04]  /*56940*/  LDL.LU R12, [R1+0x1234] ;  /* 0x00123400010c7983 */ /* 0x000f280000300800 */
[----:B------:R-:W4:Y:S04]  /*56950*/  LDL.LU R13, [R1+0x1200] ;  /* 0x00120000010d7983 */ /* 0x000f280000300800 */
[----:B------:R-:W4:Y:S01]  /*56960*/  LDL.LU R14, [R1+0x122c] ;  /* 0x00122c00010e7983 */ /* 0x000f220000300800 */
[----:B------:R-:W-:-:S05]  /*56970*/  IADD3 R3, P0, PT, R3, UR12, RZ ;  /* 0x0000000c03037c10 */ /* 0x000fca000ff1e0ff */
        /* <DEDUP_REMOVED lines=32> */
[----:B------:R-:W-:Y:S02]  /*56b80*/  IADD3 R13, P3, PT, R13, UR12, RZ ;  /* 0x0000000c0d0d7c10 */ /* 0x000fe4000ff7e0ff */
[----:B------:R-:W-:Y:S01]  /*56b90*/  IADD3.X R14, PT, PT, R14, UR9, RZ, P4, !PT ;  /* 0x000000090e0e7c10 */ /* 0x000fe2000a7fe4ff */
[----:B------:R0:W-:Y:S01]  /*56ba0*/  STL [R1+0x1208], R2 ;  /* 0x0012080201007387 */ /* 0x0001e20000100800 */
[----:B------:R-:W-:-:S02]  /*56bb0*/  IADD3 R15, P4, PT, R15, UR12, RZ ;  /* 0x0000000c0f0f7c10 */ /* 0x000fc4000ff9e0ff */
[----:B------:R-:W-:Y:S01]  /*56bc0*/  IADD3.X R5, PT, PT, R5, UR9, RZ, P5, !PT ;  /* 0x0000000905057c10 */ /* 0x000fe2000affe4ff */
[----:B0-----:R-:W4:Y:S04]  /*56bd0*/  LDL.LU R2, [R1+0x11cc] ;  /* 0x0011cc0001027983 */ /* 0x001f280000300800 */
        /* <DEDUP_REMOVED lines=89> */
[----:B------:R0:W-:Y:S04]  /*57170*/  STL [R1+0x11bc], R28 ;  /* 0x0011bc1c01007387 */ /* 0x0001e80000100800 */
[----:B0-----:R-:W3:Y:S04]  /*57180*/  LDL.LU R28, [R1+0x1120] ;  /* 0x00112000011c7983 */ /* 0x001ee80000300800 */
[----:B------:R-:W-:Y:S01]  /*57190*/  STL [R1+0x1188], R12 ;  /* 0x0011880c01007387 */ /* 0x000fe20000100800 */
[----:B----4-:R-:W-:-:S02]  /*571a0*/  IADD3.X R15, PT, PT, R15, UR9, RZ, P6, !PT ;  /* 0x000000090f0f7c10 */ /* 0x010fc4000b7fe4ff */
        /* <DEDUP_REMOVED lines=31> */
[----:B------:R-:W-:Y:S01]  /*573a0*/  IADD3.X R27, PT, PT, R27, UR9, RZ, P0, !PT ;  /* 0x000000091b1b7c10 */ /* 0x000fe200087fe4ff */
[----:B0-----:R-:W4:Y:S04]  /*573b0*/  LDL.LU R8, [R1+0x114c] ;  /* 0x00114c0001087983 */ /* 0x001f280000300800 */
[----:B------:R0:W-:Y:S01]  /*573c0*/  STL [R1+0x1174], R2 ;  /* 0x0011740201007387 */ /* 0x0001e20000100800 */
[----:B------:R-:W-:-:S03]  /*573d0*/  IADD3 R11, P0, PT, R11, UR12, RZ ;  /* 0x0000000c0b0b7c10 */ /* 0x000fc6000ff1e0ff */
[----:B0-----:R-:W4:Y:S01]  /*573e0*/  LDL.LU R2, [R1+0x1118] ;  /* 0x0011180001027983 */ /* 0x001f220000300800 */
[----:B------:R-:W-:-:S03]  /*573f0*/  IADD3.X R10, PT, PT, R10, UR9, RZ, P1, !PT ;  /* 0x000000090a0a7c10 */ /* 0x000fc60008ffe4ff */
[----:B------:R-:W-:Y:S04]  /*57400*/  STL [R1+0x1140], R26 ;  /* 0x0011401a01007387 */ /* 0x000fe80000100800 */
[----:B------:R-:W-:Y:S04]  /*57410*/  STL [R1+0x116c], R27 ;  /* 0x00116c1b01007387 */ /* 0x000fe80000100800 */
[----:B------:R-:W-:Y:S01]  /*57420*/  STL [R1+0x1138], R11 ;  /* 0x0011380b01007387 */ /* 0x000fe20000100800 */
[----:B------:R-:W-:Y:S02]  /*57430*/  IADD3.X R3, PT, PT, R3, UR9, RZ, P2, !PT ;  /* 0x0000000903037c10 */ /* 0x000fe400097fe4ff */
        /* <DEDUP_REMOVED lines=88> */
[----:B------:R-:W-:Y:S04]  /*579c0*/  STL [R1+0x10f4], R26 ;  /* 0x0010f41a01007387 */ /* 0x000fe80000100800 */
[----:B------:R-:W-:Y:S01]  /*579d0*/  STL [R1+0x10c0], R27 ;  /* 0x0010c01b01007387 */ /* 0x000fe20000100800 */
[----:B------:R-:W-:Y:S02]  /*579e0*/  IADD3.X R9, PT, PT, R9, UR9, RZ, P3, !PT ;  /* 0x0000000909097c10 */ /* 0x000fe40009ffe4ff */
[----:B------:R-:W-:Y:S01]  /*579f0*/  IADD3 R10, P2, PT, R10, UR12, RZ ;  /* 0x0000000c0a0a7c10 */ /* 0x000fe2000ff5e0ff */
        /* <DEDUP_REMOVED lines=142> */
[----:B------:R0:W-:Y:S04]  /*582e0*/  STL [R1+0x1018], R2 ;  /* 0x0010180201007387 */ /* 0x0001e80000100800 */
[----:B0-----:R-:W4:Y:S01]  /*582f0*/  LDL.LU R2, [R1+0xfdc] ;  /* 0x000fdc0001027983 */ /* 0x001f220000300800 */
[----:B------:R-:W-:-:S02]  /*58300*/  IADD3 R15, P3, PT, R15, UR12, RZ ;  /* 0x0000000c0f0f7c10 */ /* 0x000fc4000ff7e0ff */
        /* <DEDUP_REMOVED lines=92> */
[----:B------:R-:W-:Y:S04]  /*588d0*/  STL [R1+0xf98], R12 ;  /* 0x000f980c01007387 */ /* 0x000fe80000100800 */
[----:B------:R-:W-:Y:S01]  /*588e0*/  STL [R1+0xfc4], R13 ;  /* 0x000fc40d01007387 */ /* 0x000fe20000100800 */
[----:B----4-:R-:W-:-:S02]  /*588f0*/  IADD3.X R15, PT, PT, R15, UR9, RZ, P5, !PT ;  /* 0x000000090f0f7c10 */ /* 0x010fc4000affe4ff */
        /* <DEDUP_REMOVED lines=34> */
[----:B0-----:R-:W4:Y:S04]  /*58b20*/  LDL.LU R2, [R1+0xf28] ;  /* 0x000f280001027983 */ /* 0x001f280000300800 */
[----:B------:R-:W-:Y:S01]  /*58b30*/  STL [R1+0xf50], R26 ;  /* 0x000f501a01007387 */ /* 0x000fe20000100800 */
[----:B------:R-:W-:-:S03]  /*58b40*/  IADD3.X R10, PT, PT, R10, UR9, RZ, P0, !PT ;  /* 0x000000090a0a7c10 */ /* 0x000fc600087fe4ff */
[----:B------:R-:W-:Y:S04]  /*58b50*/  STL [R1+0xf7c], R27 ;  /* 0x000f7c1b01007387 */ /* 0x000fe80000100800 */
[----:B------:R-:W-:Y:S01]  /*58b60*/  STL [R1+0xf48], R11 ;  /* 0x000f480b01007387 */ /* 0x000fe20000100800 */
[----:B------:R-:W-:Y:S02]  /*58b70*/  IADD3 R9, P0, PT, R9, UR12, RZ ;  /* 0x0000000c09097c10 */ /* 0x000fe4000ff1e0ff */
[----:B------:R-:W-:-:S05]  /*58b80*/  IADD3.X R3, PT, PT, R3, UR9, RZ, P1, !PT ;  /* 0x0000000903037c10 */ /* 0x000fca0008ffe4ff */
        /* <DEDUP_REMOVED lines=234> */
[----:B0-----:R-:W4:Y:S04]  /*59a30*/  LDL.LU R2, [R1+0xdec] ;  /* 0x000dec0001027983 */ /* 0x001f280000300800 */
[----:B------:R-:W-:Y:S01]  /*59a40*/  STL [R1+0xe54], R12 ;  /* 0x000e540c01007387 */ /* 0x000fe20000100800 */
[----:B------:R-:W-:-:S02]  /*59a50*/  IADD3 R15, P2, PT, R15, UR12, RZ ;  /* 0x0000000c0f0f7c10 */ /* 0x000fc4000ff5e0ff */
        /* <DEDUP_REMOVED lines=129> */
[----:B------:R-:W-:Y:S04]  /*5a270*/  STL [R1+0xd60], R26 ;  /* 0x000d601a01007387 */ /* 0x000fe80000100800 */
[----:B------:R-:W-:Y:S01]  /*5a280*/  STL [R1+0xd8c], R27 ;  /* 0x000d8c1b01007387 */ /* 0x000fe20000100800 */
[----:B------:R-:W-:-:S03]  /*5a290*/  IADD3.X R10, PT, PT, R10, UR9, RZ, P6, !PT ;  /* 0x000000090a0a7c10 */ /* 0x000fc6000b7fe4ff */
        /* <DEDUP_REMOVED lines=91> */
[----:B------:R-:W-:Y:S04]  /*5a850*/  STL [R1+0xce0], R27 ;  /* 0x000ce01b01007387 */ /* 0x000fe80000100800 */
[----:B------:R-:W-:Y:S01]  /*5a860*/  STL [R1+0xd0c], R11 ;  /* 0x000d0c0b01007387 */ /* 0x000fe20000100800 */
[----:B------:R-:W-:-:S02]  /*5a870*/  IADD3.X R9, PT, PT, R9, UR9, RZ, P1, !PT ;  /* 0x0000000909097c10 */ /* 0x000fc40008ffe4ff */
[----:B------:R-:W-:Y:S02]  /*5a880*/  IADD3 R10, P0, PT, R10, UR12, RZ ;  /* 0x0000000c0a0a7c10 */ /* 0x000fe4000ff1e0ff */
[----:B------:R-:W-:Y:S02]  /*5a890*/  IADD3 R2, P1, PT, R2, UR12, RZ ;  /* 0x0000000c02027c10 */ /* 0x000fe4000ff3e0ff */
        /* <DEDUP_REMOVED lines=236> */
[----:B------:R-:W-:Y:S04]  /*5b760*/  STL [R1+0xbe4], R13 ;  /* 0x000be40d01007387 */ /* 0x000fe80000100800 */
[----:B------:R-:W-:Y:S01]  /*5b770*/  STL [R1+0xbb0], R14 ;  /* 0x000bb00e01007387 */ /* 0x000fe20000100800 */
[----:B----4-:R-:W-:-:S02]  /*5b780*/  IADD3.X R15, PT, PT, R15, UR9, RZ, P3, !PT ;  /* 0x000000090f0f7c10 */ /* 0x010fc40009ffe4ff */
        /* <DEDUP_REMOVED lines=35> */
[----:B------:R-:W-:Y:S04]  /*5b9c0*/  STL [R1+0xb9c], R27 ;  /* 0x000b9c1b01007387 */ /* 0x000fe80000100800 */
[----:B------:R-:W-:Y:S01]  /*5b9d0*/  STL [R1+0xb68], R11 ;  /* 0x000b680b01007387 */ /* 0x000fe20000100800 */
[----:B------:R-:W-:-:S02]  /*5b9e0*/  IADD3.X R10, PT, PT, R10, UR9, RZ, P5, !PT ;  /* 0x000000090a0a7c10 */ /* 0x000fc4000affe4ff */
        /* <DEDUP_REMOVED lines=237> */
[----:B------:R-:W-:Y:S04]  /*5c8c0*/  STL [R1+0xa74], R12 ;  /* 0x000a740c01007387 */ /* 0x000fe80000100800 */
[----:B------:R-:W-:Y:S01]  /*5c8d0*/  STL [R1+0xa40], R13 ;  /* 0x000a400d01007387 */ /* 0x000fe20000100800 */
[----:B------:R-:W-:-:S02]  /*5c8e0*/  IADD3 R15, P0, PT, R15, UR12, RZ ;  /* 0x0000000c0f0f7c10 */ /* 0x000fc4000ff1e0ff */
        /* <DEDUP_REMOVED lines=213> */
[----:B------:R0:W-:Y:S01]  /*5d640*/  STL [R1+0x93c], R29 ;  /* 0x00093c1d01007387 */ /* 0x0001e20000100800 */
[----:B------:R-:W-:-:S03]  /*5d650*/  IADD3.X R26, PT, PT, R26, UR9, RZ, P4, !PT ;  /* 0x000000091a1a7c10 */ /* 0x000fc6000a7fe4ff */
[----:B------:R-:W-:Y:S01]  /*5d660*/  STL [R1+0x910], R25 ;  /* 0x0009101901007387 */ /* 0x000fe20000100800 */
[----:B------:R-:W-:-:S03]  /*5d670*/  IADD3 R27, P4, PT, R27, UR12, RZ ;  /* 0x0000000c1b1b7c10 */ /* 0x000fc6000ff9e0ff */
        /* <DEDUP_REMOVED lines=153> */
[----:B------:R-:W-:Y:S04]  /*5e010*/  STL [R1+0x850], R13 ;  /* 0x0008500d01007387 */ /* 0x000fe80000100800 */
[----:B------:R-:W-:Y:S01]  /*5e020*/  STL [R1+0x87c], R14 ;  /* 0x00087c0e01007387 */ /* 0x000fe20000100800 */
[----:B------:R-:W-:-:S02]  /*5e030*/  IADD3 R15, P6, PT, R15, UR12, RZ ;  /* 0x0000000c0f0f7c10 */ /* 0x000fc4000ffde0ff */
        /* <DEDUP_REMOVED lines=44> */
[----:B------:R-:W-:Y:S04]  /*5e300*/  STL [R1+0x82c], R9 ;  /* 0x00082c0901007387 */ /* 0x000fe80000100800 */
[----:B------:R0:W-:Y:S04]  /*5e310*/  STL [R1+0x824], R8 ;  /* 0x0008240801007387 */ /* 0x0001e80000100800 */
[----:B0-----:R-:W2:Y:S04]  /*5e320*/  LDL.LU R8, [R1+0x80c] ;  /* 0x00080c0001087983 */ /* 0x001ea80000300800 */
[----:B------:R-:W2:Y:S01]  /*5e330*/  LDL.LU R12, [R1+0x7d8] ;  /* 0x0007d800010c7983 */ /* 0x000ea20000300800 */
[----:B---3--:R-:W-:-:S05]  /*5e340*/  IADD3 R28, P3, PT, R28, UR12, RZ ;  /* 0x0000000c1c1c7c10 */ /* 0x008fca000ff7e0ff */
[----:B------:R0:W-:Y:S04]  /*5e350*/  STL [R1+0x7f0], R28 ;  /* 0x0007f01c01007387 */ /* 0x0001e80000100800 */
        /* <DEDUP_REMOVED lines=33> */
[----:B------:R-:W-:Y:S02]  /*5e570*/  IADD3.X R8, PT, PT, R8, UR9, RZ, P6, !PT ;  /* 0x0000000908087c10 */ /* 0x000fe4000b7fe4ff */
[----:B------:R-:W-:-:S03]  /*5e580*/  IADD3 R12, P6, PT, R12, UR12, RZ ;  /* 0x0000000c0c0c7c10 */ /* 0x000fc6000ffde0ff */
[----:B------:R0:W-:Y:S04]  /*5e590*/  STL [R1+0x80c], R8 ;  /* 0x00080c0801007387 */ /* 0x0001e80000100800 */
[----:B0-----:R-:W2:Y:S01]  /*5e5a0*/  LDL.LU R8, [R1+0x1678] ;  /* 0x0016780001087983 */ /* 0x001ea20000300800 */
[----:B---3--:R-:W-:Y:S02]  /*5e5b0*/  IADD3.X R13, PT, PT, R13, UR9, RZ, P0, !PT ;  /* 0x000000090d0d7c10 */ /* 0x008fe400087fe4ff */
[----:B------:R-:W-:Y:S01]  /*5e5c0*/  IADD3 R14, P0, PT, R14, UR12, RZ ;  /* 0x0000000c0e0e7c10 */ /* 0x000fe2000ff1e0ff */
        /* <DEDUP_REMOVED lines=30> */
[----:B------:R0:W-:Y:S01]  /*5e7b0*/  STL [R1+0x798], R28 ;  /* 0x0007981c01007387 */ /* 0x0001e20000100800 */
[----:B------:R-:W-:-:S03]  /*5e7c0*/  IADD3 R26, P1, PT, R26, UR12, RZ ;  /* 0x0000000c1a1a7c10 */ /* 0x000fc6000ff3e0ff */
[----:B------:R-:W-:Y:S01]  /*5e7d0*/  STL [R1+0x7cc], R25 ;  /* 0x0007cc1901007387 */ /* 0x000fe20000100800 */
[----:B------:R-:W-:-:S03]  /*5e7e0*/  IADD3.X R27, PT, PT, R27, UR9, RZ, P2, !PT ;  /* 0x000000091b1b7c10 */ /* 0x000fc600097fe4ff */
[----:B0-----:R-:W3:Y:S04]  /*5e7f0*/  LDL.LU R28, [R1+0x79c] ;  /* 0x00079c00011c7983 */ /* 0x001ee80000300800 */
        /* <DEDUP_REMOVED lines=16> */
[----:B------:R-:W-:Y:S02]  /*5e900*/  IADD3 R29, P4, PT, R29, UR12, RZ ;  /* 0x0000000c1d1d7c10 */ /* 0x000fe4000ff9e0ff */
[----:B------:R-:W-:-:S03]  /*5e910*/  IADD3 R8, P5, PT, R8, UR12, RZ ;  /* 0x0000000c08087c10 */ /* 0x000fc6000ffbe0ff */
[----:B------:R0:W-:Y:S04]  /*5e920*/  STL [R1+0x1670], R29 ;  /* 0x0016701d01007387 */ /* 0x0001e80000100800 */
[----:B------:R-:W2:Y:S04]  /*5e930*/  LDL.LU R12, [R1+0x78c] ;  /* 0x00078c00010c7983 */ /* 0x000ea80000300800 */
[----:B------:R-:W2:Y:S04]  /*5e940*/  LDL.LU R13, [R1+0x1690] ;  /* 0x00169000010d7983 */ /* 0x000ea80000300800 */
[----:B------:R-:W2:Y:S04]  /*5e950*/  LDL.LU R14, [R1+0x784] ;  /* 0x00078400010e7983 */ /* 0x000ea80000300800 */
        /* <DEDUP_REMOVED lines=18> */
[----:B---3--:R-:W-:-:S05]  /*5ea80*/  IADD3.X R28, PT, PT, R28, UR9, RZ, P6, !PT ;  /* 0x000000091c1c7c10 */ /* 0x008fca000b7fe4ff */
[----:B------:R3:W-:Y:S04]  /*5ea90*/  STL [R1+0x79c], R28 ;  /* 0x00079c1c01007387 */ /* 0x0007e80000100800 */
[----:B------:R-:W2:Y:S01]  /*5eaa0*/  LDL.LU R9, [R1+0x166c] ;  /* 0x00166c0001097983 */ /* 0x000ea20000300800 */
[----:B----4-:R-:W-:-:S05]  /*5eab0*/  IADD3 R2, P6, PT, R2, UR12, RZ ;  /* 0x0000000c02027c10 */ /* 0x010fca000ffde0ff */
[----:B------:R4:W-:Y:S04]  /*5eac0*/  STL [R1+0x1680], R2 ;  /* 0x0016800201007387 */ /* 0x0009e80000100800 */
[----:B0-----:R-:W2:Y:S04]  /*5ead0*/  LDL.LU R29, [R1+0x16e0] ;  /* 0x0016e000011d7983 */ /* 0x001ea80000300800 */
[----:B-1----:R-:W2:Y:S04]  /*5eae0*/  LDL.LU R8, [R1+0x1674] ;  /* 0x0016740001087983 */ /* 0x002ea80000300800 */
[----:B---3--:R-:W3:Y:S04]  /*5eaf0*/  LDL.LU R28, [R1+0x16e8] ;  /* 0x0016e800011c7983 */ /* 0x008ee80000300800 */
[----:B----4-:R-:W4:Y:S01]  /*5eb00*/  LDL.LU R2, [R1+0x167c] ;  /* 0x00167c0001027983 */ /* 0x010f220000300800 */
        /* <DEDUP_REMOVED lines=8> */
[----:B------:R-:W-:Y:S02]  /*5eb90*/  IADD3.X R14, PT, PT, R14, UR9, RZ, P2, !PT ;  /* 0x000000090e0e7c10 */ /* 0x000fe400097fe4ff */
        /* <DEDUP_REMOVED lines=22> */
[----:B------:R-:W-:Y:S04]  /*5ed00*/  STL [R1+0x774], R20 ;  /* 0x0007741401007387 */ /* 0x000fe80000100800 */
[----:B------:R-:W-:Y:S01]  /*5ed10*/  STL [R1+0x16b8], R21 ;  /* 0x0016b81501007387 */ /* 0x000fe20000100800 */
[----:B------:R-:W-:-:S03]  /*5ed20*/  IADD3 R25, P1, PT, R25, UR12, RZ ;  /* 0x0000000c19197c10 */ /* 0x000fc6000ff3e0ff */
[----:B------:R-:W-:Y:S01]  /*5ed30*/  STL [R1+0x770], R22 ;  /* 0x0007701601007387 */ /* 0x000fe20000100800 */
[----:B------:R-:W-:-:S03]  /*5ed40*/  IADD3.X R26, PT, PT, R26, UR9, RZ, P2, !PT ;  /* 0x000000091a1a7c10 */ /* 0x000fc600097fe4ff */
[----:B------:R-:W-:Y:S01]  /*5ed50*/  STL [R1+0x16c0], R23 ;  /* 0x0016c01701007387 */ /* 0x000fe20000100800 */
[----:B------:R-:W-:-:S03]  /*5ed60*/  IADD3 R27, P2, PT, R27, UR12, RZ ;  /* 0x0000000c1b1b7c10 */ /* 0x000fc6000ff5e0ff */
[----:B------:R0:W-:Y:S01]  /*5ed70*/  STL [R1+0x76c], R24 ;  /* 0x00076c1801007387 */ /* 0x0001e20000100800 */
[----:B------:R-:W-:Y:S02]  /*5ed80*/  IADD3.X R11, PT, PT, R11, UR9, RZ, P3, !PT ;  /* 0x000000090b0b7c10 */ /* 0x000fe40009ffe4ff */
[----:B------:R-:W-:Y:S01]  /*5ed90*/  IADD3 R10, P3, PT, R10, UR12, RZ ;  /* 0x0000000c0a0a7c10 */ /* 0x000fe2000ff7e0ff */
[----:B0-----:R-:W2:Y:S04]  /*5eda0*/  LDL.LU R24, [R1+0x16f8] ;  /* 0x0016f80001187983 */ /* 0x001ea80000300800 */
[----:B------:R0:W-:Y:S04]  /*5edb0*/  STL [R1+0x16c8], R25 ;  /* 0x0016c81901007387 */ /* 0x0001e80000100800 */
[----:B0-----:R-:W2:Y:S04]  /*5edc0*/  LDL.LU R25, [R1+0x168c] ;  /* 0x00168c0001197983 */ /* 0x001ea80000300800 */
[----:B------:R0:W-:Y:S04]  /*5edd0*/  STL [R1+0x768], R26 ;  /* 0x0007681a01007387 */ /* 0x0001e80000100800 */
[----:B------:R1:W-:Y:S04]  /*5ede0*/  STL [R1+0x16d0], R27 ;  /* 0x0016d01b01007387 */ /* 0x0003e80000100800 */
[----:B------:R0:W-:Y:S01]  /*5edf0*/  STL [R1+0x1664], R11 ;  /* 0x0016640b01007387 */ /* 0x0001e20000100800 */
[----:B------:R-:W-:-:S03]  /*5ee00*/  IADD3.X R9, PT, PT, R9, UR9, RZ, P4, !PT ;  /* 0x0000000909097c10 */ /* 0x000fc6000a7fe4ff */
[----:B------:R1:W-:Y:S04]  /*5ee10*/  STL [R1+0x16d8], R10 ;  /* 0x0016d80a01007387 */ /* 0x0003e80000100800 */
[----:B------:R1:W-:Y:S04]  /*5ee20*/  STL [R1+0x166c], R9 ;  /* 0x00166c0901007387 */ /* 0x0003e80000100800 */
[----:B0-----:R-:W2:Y:S01]  /*5ee30*/  LDL.LU R26, [R1+0x1700] ;  /* 0x00170000011a7983 */ /* 0x001ea20000300800 */
[----:B------:R-:W-:Y:S02]  /*5ee40*/  IADD3 R29, P4, PT, R29, UR12, RZ ;  /* 0x0000000c1d1d7c10 */ /* 0x000fe4000ff9e0ff */
[----:B------:R-:W-:-:S02]  /*5ee50*/  IADD3.X R8, PT, PT, R8, UR9, RZ, P5, !PT ;  /* 0x0000000908087c10 */ /* 0x000fc4000affe4ff */
[----:B---3--:R-:W-:Y:S01]  /*5ee60*/  IADD3 R28, P5, PT, R28, UR12, RZ ;  /* 0x0000000c1c1c7c10 */ /* 0x008fe2000ffbe0ff */
[----:B------:R0:W-:Y:S04]  /*5ee70*/  STL [R1+0x16e0], R29 ;  /* 0x0016e01d01007387 */ /* 0x0001e80000100800 */
[----:B------:R-:W-:Y:S01]  /*5ee80*/  STL [R1+0x1674], R8 ;  /* 0x0016740801007387 */ /* 0x000fe20000100800 */
[----:B----4-:R-:W-:-:S03]  /*5ee90*/  IADD3.X R2, PT, PT, R2, UR9, RZ, P6, !PT ;  /* 0x0000000902027c10 */ /* 0x010fc6000b7fe4ff */
[----:B------:R3:W-:Y:S04]  /*5eea0*/  STL [R1+0x16e8], R28 ;  /* 0x0016e81c01007387 */ /* 0x0007e80000100800 */
[----:B-1----:R-:W4:Y:S04]  /*5eeb0*/  LDL.LU R27, [R1+0x1694] ;  /* 0x00169400011b7983 */ /* 0x002f280000300800 */
[----:B------:R1:W-:Y:S04]  /*5eec0*/  STL [R1+0x167c], R2 ;  /* 0x00167c0201007387 */ /* 0x0003e80000100800 */
[----:B------:R-:W4:Y:S01]  /*5eed0*/  LDL.LU R11, [R1+0x1708] ;  /* 0x00170800010b7983 */ /* 0x000f220000300800 */
[----:B------:R-:W-:-:S05]  /*5eee0*/  IADD3 R3, P6, PT, R3, UR12, RZ ;  /* 0x0000000c03037c10 */ /* 0x000fca000ffde0ff */
[----:B------:R0:W-:Y:S04]  /*5eef0*/  STL [R1+0x16f0], R3 ;  /* 0x0016f00301007387 */ /* 0x0001e80000100800 */
[----:B------:R-:W4:Y:S04]  /*5ef00*/  LDL.LU R10, [R1+0x169c] ;  /* 0x00169c00010a7983 */ /* 0x000f280000300800 */
[----:B------:R-:W4:Y:S01]  /*5ef10*/  LDL.LU R9, [R1+0x1710] ;  /* 0x0017100001097983 */ /* 0x000f220000300800 */
[----:B--2---:R-:W-:-:S05]  /*5ef20*/  IADD3.X R0, PT, PT, R0, UR9, RZ, P0, !PT ;  /* 0x0000000900007c10 */ /* 0x004fca00087fe4ff */
[----:B------:R2:W-:Y:S04]  /*5ef30*/  STL [R1+0x1684], R0 ;  /* 0x0016840001007387 */ /* 0x0005e80000100800 */
[----:B0-----:R-:W4:Y:S04]  /*5ef40*/  LDL.LU R29, [R1+0x16a4] ;  /* 0x0016a400011d7983 */ /* 0x001f280000300800 */
[----:B---3--:R-:W3:Y:S04]  /*5ef50*/  LDL.LU R28, [R1+0x1718] ;  /* 0x00171800011c7983 */ /* 0x008ee80000300800 */
[----:B------:R-:W3:Y:S04]  /*5ef60*/  LDL.LU R8, [R1+0x16ac] ;  /* 0x0016ac0001087983 */ /* 0x000ee80000300800 */
[----:B-1----:R-:W3:Y:S04]  /*5ef70*/  LDL.LU R2, [R1+0x1720] ;  /* 0x0017200001027983 */ /* 0x002ee80000300800 */
[----:B------:R-:W3:Y:S04]  /*5ef80*/  LDL.LU R3, [R1+0x16b4] ;  /* 0x0016b40001037983 */ /* 0x000ee80000300800 */
        /* <DEDUP_REMOVED lines=12> */
[----:B------:R-:W-:-:S05]  /*5f050*/  IADD3 R24, P0, PT, R24, UR12, RZ ;  /* 0x0000000c18187c10 */ /* 0x000fca000ff1e0ff */
[----:B------:R0:W-:Y:S04]  /*5f060*/  STL [R1+0x16f8], R24 ;  /* 0x0016f81801007387 */ /* 0x0001e80000100800 */
[----:B------:R-:W2:Y:S01]  /*5f070*/  LDL.LU R21, [R1+0x172c] ;  /* 0x00172c0001157983 */ /* 0x000ea20000300800 */
[----:B------:R-:W-:-:S05]  /*5f080*/  IADD3.X R25, PT, PT, R25, UR9, RZ, P1, !PT ;  /* 0x0000000919197c10 */ /* 0x000fca0008ffe4ff */
[----:B------:R1:W-:Y:S04]  /*5f090*/  STL [R1+0x168c], R25 ;  /* 0x00168c1901007387 */ /* 0x0003e80000100800 */
[----:B------:R-:W2:Y:S04]  /*5f0a0*/  LDL.LU R22, [R1+0x16f4] ;  /* 0x0016f40001167983 */ /* 0x000ea80000300800 */
[----:B------:R-:W2:Y:S04]  /*5f0b0*/  LDL.LU R23, [R1+0x16fc] ;  /* 0x0016fc0001177983 */ /* 0x000ea80000300800 */
[----:B0-----:R-:W2:Y:S01]  /*5f0c0*/  LDL.LU R24, [R1+0x740] ;  /* 0x0007400001187983 */ /* 0x001ea20000300800 */
[----:B------:R-:W-:-:S03]  /*5f0d0*/  IADD3 R26, P1, PT, R26, UR12, RZ ;  /* 0x0000000c1a1a7c10 */ /* 0x000fc6000ff3e0ff */
[----:B-1----:R-:W2:Y:S04]  /*5f0e0*/  LDL.LU R25, [R1+0x170c] ;  /* 0x00170c0001197983 */ /* 0x002ea80000300800 */
[----:B------:R0:W-:Y:S04]  /*5f0f0*/  STL [R1+0x1700], R26 ;  /* 0x0017001a01007387 */ /* 0x0001e80000100800 */
[----:B0-----:R-:W2:Y:S01]  /*5f100*/  LDL.LU R26, [R1+0x1714] ;  /* 0x00171400011a7983 */ /* 0x001ea20000300800 */
[----:B----4-:R-:W-:Y:S02]  /*5f110*/  IADD3.X R27, PT, PT, R27, UR9, RZ, P2, !PT ;  /* 0x000000091b1b7c10 */ /* 0x010fe400097fe4ff */
[----:B------:R-:W-:-:S03]  /*5f120*/  IADD3 R11, P2, PT, R11, UR12, RZ ;  /* 0x0000000c0b0b7c10 */ /* 0x000fc6000ff5e0ff */
[----:B------:R0:W-:Y:S04]  /*5f130*/  STL [R1+0x1694], R27 ;  /* 0x0016941b01007387 */ /* 0x0001e80000100800 */
[----:B0-----:R-:W4:Y:S04]  /*5f140*/  LDL.LU R27, [R1+0x1724] ;  /* 0x00172400011b7983 */ /* 0x001f280000300800 */
[----:B------:R0:W-:Y:S04]  /*5f150*/  STL [R1+0x1708], R11 ;  /* 0x0017080b01007387 */ /* 0x0001e80000100800 */
[----:B0-----:R1:W5:Y:S01]  /*5f160*/  LDL.LU R11, [R1+0x17ec] ;  /* 0x0017ec00010b7983 */ /* 0x0013620000300800 */
[----:B------:R-:W-:-:S02]  /*5f170*/  IADD3.X R10, PT, PT, R10, UR9, RZ, P3, !PT ;  /* 0x000000090a0a7c10 */ /* 0x000fc40009ffe4ff */
[----:B------:R-:W-:-:S03]  /*5f180*/  IADD3 R9, P3, PT, R9, UR12, RZ ;  /* 0x0000000c09097c10 */ /* 0x000fc6000ff7e0ff */
[----:B------:R0:W-:Y:S04]  /*5f190*/  STL [R1+0x169c], R10 ;  /* 0x00169c0a01007387 */ /* 0x0001e80000100800 */
[----:B0-----:R1:W5:Y:S04]  /*5f1a0*/  LDL.LU R10, [R1+0x17e8] ;  /* 0x0017e800010a7983 */ /* 0x0013680000300800 */
[----:B------:R0:W-:Y:S04]  /*5f1b0*/  STL [R1+0x1710], R9 ;  /* 0x0017100901007387 */ /* 0x0001e80000100800 */
[----:B0-----:R1:W5:Y:S01]  /*5f1c0*/  LDL.LU R9, [R1+0x17e4] ;  /* 0x0017e40001097983 */ /* 0x0013620000300800 */
[----:B------:R-:W-:-:S02]  /*5f1d0*/  IADD3.X R29, PT, PT, R29, UR9, RZ, P4, !PT ;  /* 0x000000091d1d7c10 */ /* 0x000fc4000a7fe4ff */
[----:B---3--:R-:W-:Y:S02]  /*5f1e0*/  IADD3 R28, P4, PT, R28, UR12, RZ ;  /* 0x0000000c1c1c7c10 */ /* 0x008fe4000ff9e0ff */
[----:B------:R-:W-:Y:S02]  /*5f1f0*/  IADD3.X R8, PT, PT, R8, UR9, RZ, P5, !PT ;  /* 0x0000000908087c10 */ /* 0x000fe4000affe4ff */
[----:B------:R-:W-:Y:S01]  /*5f200*/  IADD3 R2, P5, PT, R2, UR12, RZ ;  /* 0x0000000c02027c10 */ /* 0x000fe2000ffbe0ff */
[----:B------:R0:W-:Y:S01]  /*5f210*/  STL [R1+0x16a4], R29 ;  /* 0x0016a41d01007387 */ /* 0x0001e20000100800 */
[----:B------:R-:W-:Y:S02]  /*5f220*/  IADD3.X R3, PT, PT, R3, UR9, RZ, P6, !PT ;  /* 0x0000000903037c10 */ /* 0x000fe4000b7fe4ff */
[----:B--2---:R-:W-:Y:S01]  /*5f230*/  IADD3 R0, P6, PT, R0, UR12, RZ ;  /* 0x0000000c00007c10 */ /* 0x004fe2000ffde0ff */
[----:B0-----:R1:W5:Y:S04]  /*5f240*/  LDL.LU R29, [R1+0x17e0] ;  /* 0x0017e000011d7983 */ /* 0x0013680000300800 */
[----:B------:R0:W-:Y:S04]  /*5f250*/  STL [R1+0x1718], R28 ;  /* 0x0017181c01007387 */ /* 0x0001e80000100800 */
[----:B0-----:R1:W5:Y:S04]  /*5f260*/  LDL.LU R28, [R1+0x17dc] ;  /* 0x0017dc00011c7983 */ /* 0x0013680000300800 */
[----:B------:R0:W-:Y:S04]  /*5f270*/  STL [R1+0x16ac], R8 ;  /* 0x0016ac0801007387 */ /* 0x0001e80000100800 */
[----:B0-----:R1:W5:Y:S04]  /*5f280*/  LDL.LU R8, [R1+0x17d8] ;  /* 0x0017d80001087983 */ /* 0x0013680000300800 */
[----:B------:R0:W-:Y:S04]  /*5f290*/  STL [R1+0x1720], R2 ;  /* 0x0017200201007387 */ /* 0x0001e80000100800 */
[----:B0-----:R1:W5:Y:S04]  /*5f2a0*/  LDL.LU R2, [R1+0x17d4] ;  /* 0x0017d40001027983 */ /* 0x0013680000300800 */
[----:B------:R0:W-:Y:S04]  /*5f2b0*/  STL [R1+0x16b4], R3 ;  /* 0x0016b40301007387 */ /* 0x0001e80000100800 */
[----:B0-----:R-:W2:Y:S04]  /*5f2c0*/  LDL.LU R3, [R1+0x17d0] ;  /* 0x0017d00001037983 */ /* 0x001ea80000300800 */
[----:B------:R0:W-:Y:S04]  /*5f2d0*/  STL [R1+0x1728], R0 ;  /* 0x0017280001007387 */ /* 0x0001e80000100800 */
[----:B0-----:R-:W3:Y:S01]  /*5f2e0*/  LDL.LU R0, [R1+0x17cc] ;  /* 0x0017cc0001007983 */ /* 0x001ee20000300800 */
[----:B------:R-:W-:-:S02]  /*5f2f0*/  IADD3.X R12, PT, PT, R12, UR9, RZ, P0, !PT ;  /* 0x000000090c0c7c10 */ /* 0x000fc400087fe4ff */
[----:B------:R-:W-:Y:S02]  /*5f300*/  IADD3 R13, P0, PT, R13, UR12, RZ ;  /* 0x0000000c0d0d7c10 */ /* 0x000fe4000ff1e0ff */
[----:B------:R-:W-:Y:S02]  /*5f310*/  IADD3.X R14, PT, PT, R14, UR9, RZ, P1, !PT ;  /* 0x000000090e0e7c10 */ /* 0x000fe40008ffe4ff */
[----:B------:R-:W-:Y:S02]  /*5f320*/  IADD3 R15, P1, PT, R15, UR12, RZ ;  /* 0x0000000c0f0f7c10 */ /* 0x000fe4000ff3e0ff */
[----:B------:R-:W-:Y:S01]  /*5f330*/  IADD3.X R5, PT, PT, R5, UR9, RZ, P2, !PT ;  /* 0x0000000905057c10 */ /* 0x000fe200097fe4ff */
[----:B------:R-:W-:Y:S01]  /*5f340*/  STL [R1+0x16bc], R12 ;  /* 0x0016bc0c01007387 */ /* 0x000fe20000100800 */
[----:B------:R-:W-:-:S03]  /*5f350*/  IADD3 R6, P2, PT, R6, UR12, RZ ;  /* 0x0000000c06067c10 */ /* 0x000fc6000ff5e0ff */
[----:B------:R-:W-:Y:S01]  /*5f360*/  STL [R1+0x1744], R13 ;  /* 0x0017440d01007387 */ /* 0x000fe20000100800 */
[----:B------:R-:W-:Y:S02]  /*5f370*/  IADD3.X R7, PT, PT, R7, UR9, RZ, P3, !PT ;  /* 0x0000000907077c10 */ /* 0x000fe40009ffe4ff */
[----:B------:R-:W-:Y:S01]  /*5f380*/  IADD3.X R18, PT, PT, R18, UR9, RZ, P4, !PT ;  /* 0x0000000912127c10 */ /* 0x000fe2000a7fe4ff */
[----:B------:R-:W-:Y:S04]  /*5f390*/  STL [R1+0x16c4], R14 ;  /* 0x0016c40e01007387 */ /* 0x000fe80000100800 */
[----:B------:R-:W-:Y:S01]  /*5f3a0*/  STL [R1+0x1740], R15 ;  /* 0x0017400f01007387 */ /* 0x000fe20000100800 */
[----:B------:R-:W-:-:S03]  /*5f3b0*/  IADD3 R17, P3, PT, R17, UR12, RZ ;  /* 0x0000000c11117c10 */ /* 0x000fc6000ff7e0ff */
[----:B------:R-:W-:Y:S04]  /*5f3c0*/  STL [R1+0x16cc], R5 ;  /* 0x0016cc0501007387 */ /* 0x000fe80000100800 */
[----:B------:R-:W-:Y:S04]  /*5f3d0*/  STL [R1+0x173c], R6 ;  /* 0x00173c0601007387 */ /* 0x000fe80000100800 */
[----:B------:R-:W-:Y:S01]  /*5f3e0*/  STL [R1+0x16d4], R7 ;  /* 0x0016d40701007387 */ /* 0x000fe20000100800 */
[----:B---3--:R-:W-:-:S05]  /*5f3f0*/  IADD3 R0, P4, PT, R0, UR12, RZ ;  /* 0x0000000c00007c10 */ /* 0x008fca000ff9e0ff */
[----:B------:R0:W-:Y:S04]  /*5f400*/  STL [R1+0x1734], R0 ;  /* 0x0017340001007387 */ /* 0x0001e80000100800 */
[----:B------:R-:W-:Y:S04]  /*5f410*/  STL [R1+0x1738], R17 ;  /* 0x0017381101007387 */ /* 0x000fe80000100800 */
[----:B0-----:R-:W3:Y:S01]  /*5f420*/  LDL.LU R0, [R1+0x17c8] ;  /* 0x0017c80001007983 */ /* 0x001ee20000300800 */
[----:B--2---:R-:W-:-:S03]  /*5f430*/  IADD3.X R3, PT, PT, R3, UR9, RZ, P5, !PT ;  /* 0x0000000903037c10 */ /* 0x004fc6000affe4ff */
[----:B------:R-:W-:Y:S04]  /*5f440*/  STL [R1+0x16dc], R18 ;  /* 0x0016dc1201007387 */ /* 0x000fe80000100800 */
[----:B------:R0:W-:Y:S01]  /*5f450*/  STL [R1+0x16e4], R3 ;  /* 0x0016e40301007387 */ /* 0x0001e20000100800 */
[----:B------:R-:W-:Y:S02]  /*5f460*/  IADD3 R19, P5, PT, R19, UR12, RZ ;  /* 0x0000000c13137c10 */ /* 0x000fe4000ffbe0ff */
[----:B------:R-:W-:Y:S02]  /*5f470*/  IADD3.X R20, PT, PT, R20, UR9, RZ, P6, !PT ;  /* 0x0000000914147c10 */ /* 0x000fe4000b7fe4ff */
[----:B------:R-:W-:Y:S01]  /*5f480*/  IADD3 R21, P6, PT, R21, UR12, RZ ;  /* 0x0000000c15157c10 */ /* 0x000fe2000ffde0ff */
[----:B0-----:R-:W2:Y:S01]  /*5f490*/  LDL.LU R3, [R1+0x17c4] ;  /* 0x0017c40001037983 */ /* 0x001ea20000300800 */
[----:B------:R-:W-:-:S03]  /*5f4a0*/  IADD3.X R22, PT, PT, R22, UR9, RZ, P0, !PT ;  /* 0x0000000916167c10 */ /* 0x000fc600087fe4ff */
[----:B------:R-:W-:Y:S01]  /*5f4b0*/  STL [R1+0x1730], R19 ;  /* 0x0017301301007387 */ /* 0x000fe20000100800 */
[----:B------:R-:W-:-:S03]  /*5f4c0*/  IADD3.X R23, PT, PT, R23, UR9, RZ, P1, !PT ;  /* 0x0000000917177c10 */ /* 0x000fc60008ffe4ff */
[----:B------:R-:W-:Y:S04]  /*5f4d0*/  STL [R1+0x16ec], R20 ;  /* 0x0016ec1401007387 */ /* 0x000fe80000100800 */
[----:B------:R-:W-:Y:S04]  /*5f4e0*/  STL [R1+0x172c], R21 ;  /* 0x00172c1501007387 */ /* 0x000fe80000100800 */
[----:B------:R-:W-:Y:S01]  /*5f4f0*/  STL [R1+0x16f4], R22 ;  /* 0x0016f41601007387 */ /* 0x000fe20000100800 */
[----:B---3--:R-:W-:-:S05]  /*5f500*/  IADD3.X R0, PT, PT, R0, UR9, RZ, P2, !PT ;  /* 0x0000000900007c10 */ /* 0x008fca00097fe4ff */
[----:B------:R0:W-:Y:S04]  /*5f510*/  STL [R1+0x1704], R0 ;  /* 0x0017040001007387 */ /* 0x0001e80000100800 */
[----:B------:R-:W-:Y:S04]  /*5f520*/  STL [R1+0x16fc], R23 ;  /* 0x0016fc1701007387 */ /* 0x000fe80000100800 */
[----:B0-----:R-:W3:Y:S01]  /*5f530*/  LDL.LU R0, [R1+0x17c0] ;  /* 0x0017c00001007983 */ /* 0x001ee20000300800 */
[----:B------:R-:W-:Y:S02]  /*5f540*/  IADD3 R24, P0, PT, R24, UR13, RZ ;  /* 0x0000000d18187c10 */ /* 0x000fe4000ff1e0ff */
[----:B--2---:R-:W-:-:S03]  /*5f550*/  IADD3.X R3, PT, PT, R3, UR9, RZ, P5, !PT ;  /* 0x0000000903037c10 */ /* 0x004fc6000affe4ff */
[----:B------:R-:W-:Y:S04]  /*5f560*/  STL [R1+0x740], R24 ;  /* 0x0007401801007387 */ /* 0x000fe80000100800 */
[----:B------:R0:W-:Y:S01]  /*5f570*/  STL [R1+0x171c], R3 ;  /* 0x00171c0301007387 */ /* 0x0001e20000100800 */
[----:B------:R-:W-:Y:S01]  /*5f580*/  IADD3.X R25, PT, PT, R25, UR9, RZ, P3, !PT ;  /* 0x0000000919197c10 */ /* 0x000fe20009ffe4ff */
[----:B0-----:R-:W0:Y:S01]  /*5f590*/  S2R R3, SR_TID.X ;  /* 0x0000000000037919 */ /* 0x001e220000002100 */
[----:B------:R-:W-:Y:S02]  /*5f5a0*/  IADD3.X R26, PT, PT, R26, UR9, RZ, P4, !PT ;  /* 0x000000091a1a7c10 */ /* 0x000fe4000a7fe4ff */
[----:B----4-:R-:W-:Y:S01]  /*5f5b0*/  IADD3.X R27, PT, PT, R27, UR9, RZ, P6, !PT ;  /* 0x000000091b1b7c10 */ /* 0x010fe2000b7fe4ff */
[----:B------:R-:W-:Y:S04]  /*5f5c0*/  STL [R1+0x170c], R25 ;  /* 0x00170c1901007387 */ /* 0x000fe80000100800 */
[----:B------:R-:W-:Y:S01]  /*5f5d0*/  STL [R1+0x1714], R26 ;  /* 0x0017141a01007387 */ /* 0x000fe20000100800 */
[----:B------:R-:W-:-:S04]  /*5f5e0*/  UIADD3 UR4, UPT, UPT, UR4, 0x1, URZ ;  /* 0x0000000104047890 */ /* 0x000fc8000fffe0ff */
[----:B------:R-:W-:Y:S01]  /*5f5f0*/  UISETP.NE.U32.AND UP0, UPT, UR4, UR8, UPT ;  /* 0x000000080400728c */ /* 0x000fe2000bf05070 */
[----:B0-----:R-:W-:-:S05]  /*5f600*/  LOP3.LUT R3, R3, 0x3f, RZ, 0xc0, !PT ;  /* 0x0000003f03037812 */ /* 0x001fca00078ec0ff */
[----:B------:R-:W-:Y:S01]  /*5f610*/  IMAD.SHL.U32 R3, R3, 0x2, RZ ;  /* 0x0000000203037824 */ /* 0x000fe200078e00ff */
[----:B---3--:R-:W-:-:S05]  /*5f620*/  IADD3.X R0, PT, PT, R0, UR6, RZ, P0, !PT ;  /* 0x0000000600007c10 */ /* 0x008fca00087fe4ff */
[----:B------:R0:W-:Y:S04]  /*5f630*/  STL [R1+0x730], R0 ;  /* 0x0007300001007387 */ /* 0x0001e80000100800 */
[----:B0-----:R1:W5:Y:S04]  /*5f640*/  LDL.LU R0, [R1+0x17bc] ;  /* 0x0017bc0001007983 */ /* 0x0013680000300800 */
[----:B------:R1:W-:Y:S01]  /*5f650*/  STL [R1+0x1724], R27 ;  /* 0x0017241b01007387 */ /* 0x0003e20000100800 */
[----:B------:R-:W-:Y:S05]  /*5f660*/  BRA.U UP0, `(.L_x_2) ;  /* 0xfffffd2d00947547 */ /* 0x000fea000b83ffff */
[----:B-----5:R-:W2:Y:S04]  /*5f670*/  LDL.LU R2, [R1+0x458] ;  /* 0x0004580001027983 */ /* 0x020ea80000300800 */
[----:B--2---:R0:W-:Y:S04]  /*5f680*/  STL [R1+0x184c], R2 ;  /* 0x00184c0201007387 */ /* 0x0041e80000100800 */
[----:B0-----:R-:W2:Y:S04]  /*5f690*/  LDL.LU R2, [R1+0x45c] ;  /* 0x00045c0001027983 */ /* 0x001ea80000300800 */
        /* <DEDUP_REMOVED lines=33> */
[----:B------:R-:W2:Y:S01]  /*5f8b0*/  LDL.LU R3, [R1+0x468] ;  /* 0x0004680001037983 */ /* 0x000ea20000300800 */
[----:B0-----:R-:W-:-:S03]  /*5f8c0*/  IMAD.MOV.U32 R2, RZ, RZ, R16 ;  /* 0x000000ffff027224 */ /* 0x001fc600078e0010 */
        /* <DEDUP_REMOVED lines=33> */
[----:B------:R-:W2:Y:S04]  /*5fae0*/  LDL.LU R12, [R1+0x478] ;  /* 0x00047800010c7983 */ /* 0x000ea80000300800 */
[----:B------:R-:W2:Y:S01]  /*5faf0*/  LDL.LU R13, [R1+0x488] ;  /* 0x00048800010d7983 */ /* 0x000ea20000300800 */
[----:B0-----:R-:W-:-:S03]  /*5fb00*/  IMAD.MOV.U32 R3, RZ, RZ, R4 ;  /* 0x000000ffff037224 */ /* 0x001fc600078e0004 */
[----:B------:R-:W3:Y:S04]  /*5fb10*/  LDL.LU R14, [R1+0x498] ;  /* 0x00049800010e7983 */ /* 0x000ee80000300800 */
[----:B------:R-:W3:Y:S04]  /*5fb20*/  LDL.LU R15, [R1+0x4a8] ;  /* 0x0004a800010f7983 */ /* 0x000ee80000300800 */
[----:B------:R-:W4:Y:S04]  /*5fb30*/  LDL.LU R4, [R1+0x434] ;  /* 0x0004340001047983 */ /* 0x000f280000300800 */
[----:B------:R-:W4:Y:S04]  /*5fb40*/  LDL.LU R5, [R1+0x444] ;  /* 0x0004440001057983 */ /* 0x000f280000300800 */
        /* <DEDUP_REMOVED lines=13> */
[----:B-1----:R-:W2:Y:S04]  /*5fc20*/  LDL.LU R27, [R1+0x4a0] ;  /* 0x0004a000011b7983 */ /* 0x002ea80000300800 */
[----:B------:R0:W-:Y:S01]  /*5fc30*/  STL [R1+0x17ec], R11 ;  /* 0x0017ec0b01007387 */ /* 0x0001e20000100800 */
[----:B------:R-:W-:-:S03]  /*5fc40*/  F2FP.F16.F32.PACK_AB R2, R3, R2 ;  /* 0x000000020302723e */ /* 0x000fc600000000ff */
        /* <DEDUP_REMOVED lines=13> */
[----:B------:R-:W2:Y:S04]  /*5fd20*/  LDL.LU R3, [R1+0x18d4] ;  /* 0x0018d40001037983 */ /* 0x000ea80000300800 */
[----:B------:R0:W-:Y:S04]  /*5fd30*/  STL [R1+0x9c], R2 ;  /* 0x00009c0201007387 */ /* 0x0001e80000100800 */
[----:B0-----:R-:W2:Y:S02]  /*5fd40*/  LDL.LU R2, [R1+0x18d0] ;  /* 0x0018d00001027983 */ /* 0x001ea40000300800 */
[----:B--2---:R-:W-:-:S02]  /*5fd50*/  F2FP.F16.F32.PACK_AB R2, R3, R2 ;  /* 0x000000020302723e */ /* 0x004fc400000000ff */
        /* <DEDUP_REMOVED lines=62> */
[----:B0-----:R-:W2:Y:S01]  /*60140*/  LDL.LU R2, [R1+0x1850] ;  /* 0x0018500001027983 */ /* 0x001ea20000300800 */
[----:B------:R-:W-:Y:S02]  /*60150*/  F2FP.F16.F32.PACK_AB R28, R29, R28 ;  /* 0x0000001c1d1c723e */ /* 0x000fe400000000ff */
[----:B--2---:R-:W-:-:S02]  /*60160*/  F2FP.F16.F32.PACK_AB R0, R2, R0 ;  /* 0x000000000200723e */ /* 0x004fc400000000ff */
[----:B------:R-:W2:Y:S04]  /*60170*/  LDL.LU R2, [R1+0x184c] ;  /* 0x00184c0001027983 */ /* 0x000ea80000300800 */
[----:B------:R0:W-:Y:S04]  /*60180*/  STL [R1+0x58], R0 ;  /* 0x0000580001007387 */ /* 0x0001e80000100800 */
[----:B------:R-:W-:Y:S01]  /*60190*/  STL [R1+0x54], R28 ;  /* 0x0000541c01007387 */ /* 0x000fe20000100800 */
[----:B0-----:R-:W-:Y:S02]  /*601a0*/  F2FP.F16.F32.PACK_AB R0, R8, R9 ;  /* 0x000000090800723e */ /* 0x001fe400000000ff */
[----:B------:R-:W-:-:S03]  /*601b0*/  F2FP.F16.F32.PACK_AB R8, R10, R11 ;  /* 0x0000000b0a08723e */ /* 0x000fc600000000ff */
[----:B------:R0:W-:Y:S04]  /*601c0*/  STL [R1+0x50], R0 ;  /* 0x0000500001007387 */ /* 0x0001e80000100800 */
[----:B------:R-:W-:Y:S01]  /*601d0*/  STL [R1+0x4c], R8 ;  /* 0x00004c0801007387 */ /* 0x000fe20000100800 */
[----:B0-----:R-:W-:Y:S02]  /*601e0*/  F2FP.F16.F32.PACK_AB R0, R12, R13 ;  /* 0x0000000d0c00723e */ /* 0x001fe400000000ff */
[----:B--2---:R-:W-:Y:S02]  /*601f0*/  F2FP.F16.F32.PACK_AB R2, R2, R3 ;  /* 0x000000030202723e */ /* 0x004fe400000000ff */
[----:B---3--:R-:W-:-:S03]  /*60200*/  F2FP.F16.F32.PACK_AB R3, R14, R15 ;  /* 0x0000000f0e03723e */ /* 0x008fc600000000ff */
[----:B------:R4:W-:Y:S04]  /*60210*/  STL [R1+0x48], R2 ;  /* 0x0000480201007387 */ /* 0x0009e80000100800 */
[----:B------:R0:W-:Y:S04]  /*60220*/  STL [R1+0x44], R0 ;  /* 0x0000440001007387 */ /* 0x0001e80000100800 */
[----:B------:R1:W-:Y:S01]  /*60230*/  STL [R1+0x40], R3 ;  /* 0x0000400301007387 */ /* 0x0003e20000100800 */
[----:B----4-:R-:W-:Y:S02]  /*60240*/  F2FP.F16.F32.PACK_AB R2, R4, R5 ;  /* 0x000000050402723e */ /* 0x010fe400000000ff */
[----:B0-----:R-:W-:-:S03]  /*60250*/  F2FP.F16.F32.PACK_AB R0, R6, R7 ;  /* 0x000000070600723e */ /* 0x001fc600000000ff */
[----:B------:R0:W-:Y:S01]  /*60260*/  STL [R1+0x3c], R2 ;  /* 0x00003c0201007387 */ /* 0x0001e20000100800 */
[----:B-1----:R-:W-:-:S03]  /*60270*/  F2FP.F16.F32.PACK_AB R3, R16, R17 ;  /* 0x000000111003723e */ /* 0x002fc600000000ff */
[----:B------:R1:W-:Y:S04]  /*60280*/  STL [R1+0x38], R0 ;  /* 0x0000380001007387 */ /* 0x0003e80000100800 */
[----:B------:R2:W-:Y:S01]  /*60290*/  STL [R1+0x34], R3 ;  /* 0x0000340301007387 */ /* 0x0005e20000100800 */
[----:B0-----:R-:W-:Y:S02]  /*602a0*/  F2FP.F16.F32.PACK_AB R2, R18, R19 ;  /* 0x000000131202723e */ /* 0x001fe400000000ff */
[----:B-1----:R-:W-:-:S03]  /*602b0*/  F2FP.F16.F32.PACK_AB R0, R20, R21 ;  /* 0x000000151400723e */ /* 0x002fc600000000ff */
[----:B------:R-:W-:Y:S01]  /*602c0*/  STL [R1+0x30], R2 ;  /* 0x0000300201007387 */ /* 0x000fe20000100800 */
[----:B--2---:R-:W-:-:S03]  /*602d0*/  F2FP.F16.F32.PACK_AB R3, R22, R23 ;  /* 0x000000171603723e */ /* 0x004fc600000000ff */
[----:B------:R0:W-:Y:S04]  /*602e0*/  STL [R1+0x2c], R0 ;  /* 0x00002c0001007387 */ /* 0x0001e80000100800 */
[----:B------:R-:W-:Y:S01]  /*602f0*/  STL [R1+0x28], R3 ;  /* 0x0000280301007387 */ /* 0x000fe20000100800 */
[----:B0-----:R-:W-:-:S03]  /*60300*/  F2FP.F16.F32.PACK_AB R0, R26, R27 ;  /* 0x0000001b1a00723e */ /* 0x001fc600000000ff */
[----:B------:R-:W2:Y:S01]  /*60310*/  LDL.LU R27, [R1+0x4c4] ;  /* 0x0004c400011b7983 */ /* 0x000ea20000300800 */
[----:B------:R-:W-:-:S05]  /*60320*/  F2FP.F16.F32.PACK_AB R2, R24, R25 ;  /* 0x000000191802723e */ /* 0x000fca00000000ff */
        /* <DEDUP_REMOVED lines=18> */
[----:B------:R-:W3:Y:S04]  /*60450*/  LDL.LU R26, [R1+0x4e4] ;  /* 0x0004e400011a7983 */ /* 0x000ee80000300800 */
[----:B---3--:R0:W-:Y:S04]  /*60460*/  STL [R1+0x1808], R26 ;  /* 0x0018081a01007387 */ /* 0x0081e80000100800 */
[----:B0-----:R-:W3:Y:S04]  /*60470*/  LDL.LU R26, [R1+0x4b4] ;  /* 0x0004b400011a7983 */ /* 0x001ee80000300800 */
        /* <DEDUP_REMOVED lines=15> */
[----:B0-----:R-:W2:Y:S04]  /*60570*/  LDL.LU R26, [R1+0x4bc] ;  /* 0x0004bc00011a7983 */ /* 0x001ea80000300800 */
[----:B------:R-:W3:Y:S04]  /*60580*/  LDL.LU R25, [R1+0x504] ;  /* 0x0005040001197983 */ /* 0x000ee80000300800 */
[----:B---3--:R0:W-:Y:S04]  /*60590*/  STL [R1+0x1804], R25 ;  /* 0x0018041901007387 */ /* 0x0081e80000100800 */
[----:B0-----:R-:W3:Y:S04]  /*605a0*/  LDL.LU R25, [R1+0x4d4] ;  /* 0x0004d40001197983 */ /* 0x001ee80000300800 */
[----:B------:R-:W4:Y:S04]  /*605b0*/  LDL.LU R24, [R1+0x524] ;  /* 0x0005240001187983 */ /* 0x000f280000300800 */
[----:B----4-:R0:W-:Y:S04]  /*605c0*/  STL [R1+0x1800], R24 ;  /* 0x0018001801007387 */ /* 0x0101e80000100800 */
[----:B0-----:R-:W4:Y:S04]  /*605d0*/  LDL.LU R24, [R1+0x4f4] ;  /* 0x0004f40001187983 */ /* 0x001f280000300800 */
[----:B------:R-:W2:Y:S04]  /*605e0*/  LDL.LU R7, [R1+0x4c0] ;  /* 0x0004c00001077983 */ /* 0x000ea80000300800 */
[----:B--2---:R0:W-:Y:S04]  /*605f0*/  STL [R1+0x17fc], R7 ;  /* 0x0017fc0701007387 */ /* 0x0041e80000100800 */
[----:B0-----:R-:W2:Y:S04]  /*60600*/  LDL.LU R7, [R1+0x514] ;  /* 0x0005140001077983 */ /* 0x001ea80000300800 */
        /* <DEDUP_REMOVED lines=28> */
[----:B------:R-:W2:Y:S01]  /*607d0*/  LDL.LU R28, [R1+0x554] ;  /* 0x00055400011c7983 */ /* 0x000ea20000300800 */
[----:B------:R-:W-:-:S03]  /*607e0*/  F2FP.F16.F32.PACK_AB R27, R26, R27 ;  /* 0x0000001b1a1b723e */ /* 0x000fc600000000ff */
        /* <DEDUP_REMOVED lines=42> */
[----:B------:R0:W-:Y:S04]  /*60a90*/  STL [R1], R27 ;  /* 0x0000001b01007387 */ /* 0x0001e80000100800 */
[----:B0-----:R-:W2:Y:S02]  /*60aa0*/  LDL.LU R27, [R1+0x180c] ;  /* 0x00180c00011b7983 */ /* 0x001ea40000300800 */
[----:B--2---:R-:W-:-:S02]  /*60ab0*/  F2FP.F16.F32.PACK_AB R27, R26, R27 ;  /* 0x0000001b1a1b723e */ /* 0x004fc400000000ff */
[----:B------:R-:W3:Y:S02]  /*60ac0*/  LDL.LU R26, [R1+0x1808] ;  /* 0x00180800011a7983 */ /* 0x000ee40000300800 */
[----:B---3--:R-:W-:Y:S02]  /*60ad0*/  F2FP.F16.F32.PACK_AB R26, R25, R26 ;  /* 0x0000001a191a723e */ /* 0x008fe400000000ff */
[----:B------:R-:W4:Y:S02]  /*60ae0*/  LDL.LU R25, [R1+0x1804] ;  /* 0x0018040001197983 */ /* 0x000f240000300800 */
[----:B----4-:R-:W-:Y:S02]  /*60af0*/  F2FP.F16.F32.PACK_AB R25, R24, R25 ;  /* 0x000000191819723e */ /* 0x010fe400000000ff */
[----:B------:R-:W2:Y:S02]  /*60b00*/  LDL.LU R24, [R1+0x1800] ;  /* 0x0018000001187983 */ /* 0x000ea40000300800 */
[----:B--2---:R-:W-:-:S02]  /*60b10*/  F2FP.F16.F32.PACK_AB R24, R7, R24 ;  /* 0x000000180718723e */ /* 0x004fc400000000ff */
[----:B------:R-:W2:Y:S02]  /*60b20*/  LDL.LU R7, [R1+0x17fc] ;  /* 0x0017fc0001077983 */ /* 0x000ea40000300800 */
[----:B--2---:R-:W-:Y:S02]  /*60b30*/  F2FP.F16.F32.PACK_AB R7, R6, R7 ;  /* 0x000000070607723e */ /* 0x004fe400000000ff */
[----:B------:R-:W2:Y:S02]  /*60b40*/  LDL.LU R6, [R1+0x17f8] ;  /* 0x0017f80001067983 */ /* 0x000ea40000300800 */
[----:B--2---:R-:W-:Y:S02]  /*60b50*/  F2FP.F16.F32.PACK_AB R6, R5, R6 ;  /* 0x000000060506723e */ /* 0x004fe400000000ff */
        /* <DEDUP_REMOVED lines=22> */
[----:B------:R-:W2:Y:S01]  /*60cc0*/  LDL.LU R28, [R1+0x17c8] ;  /* 0x0017c800011c7983 */ /* 0x000ea20000300800 */
[----:B------:R-:W-:Y:S02]  /*60cd0*/  F2FP.F16.F32.PACK_AB R17, R29, R17 ;  /* 0x000000111d11723e */ /* 0x000fe400000000ff */
[----:B------:R-:W-:Y:S02]  /*60ce0*/  F2FP.F16.F32.PACK_AB R16, R0, R16 ;  /* 0x000000100010723e */ /* 0x000fe400000000ff */
[----:B--2---:R-:W-:Y:S02]  /*60cf0*/  F2FP.F16.F32.PACK_AB R18, R28, R18 ;  /* 0x000000121c12723e */ /* 0x004fe400000000ff */
[----:B------:R-:W2:Y:S04]  /*60d00*/  LDL.LU R28, [R1+0x17c4] ;  /* 0x0017c400011c7983 */ /* 0x000ea80000300800 */
[----:B------:R-:W2:Y:S04]  /*60d10*/  LDL.LU R29, [R1+0x17c0] ;  /* 0x0017c000011d7983 */ /* 0x000ea80000300800 */
[----:B------:R0:W5:Y:S01]  /*60d20*/  LDL.LU R0, [R1+0x17bc] ;  /* 0x0017bc0001007983 */ /* 0x0001620000300800 */
[----:B------:R-:W-:-:S02]  /*60d30*/  F2FP.F16.F32.PACK_AB R21, R20, R21 ;  /* 0x000000151415723e */ /* 0x000fc400000000ff */
[----:B------:R-:W-:Y:S02]  /*60d40*/  F2FP.F16.F32.PACK_AB R23, R2, R23 ;  /* 0x000000170217723e */ /* 0x000fe400000000ff */
[----:B------:R-:W-:Y:S02]  /*60d50*/  F2FP.F16.F32.PACK_AB R22, R3, R22 ;  /* 0x000000160316723e */ /* 0x000fe400000000ff */
[----:B0-2---:R-:W-:-:S07]  /*60d60*/  F2FP.F16.F32.PACK_AB R20, R29, R28 ;  /* 0x0000001c1d14723e */ /* 0x005fce00000000ff */
.L_x_1:
[----:B------:R1:W-:Y:S01]  /*60d70*/  STL [R1+0x1834], R26 ;  /* 0x0018341a01007387 */ /* 0x0003e20000100800 */
[----:B0-----:R-:W0:Y:S01]  /*60d80*/  S2R R3, SR_CgaCtaId ;  /* 0x0000000000037919 */ /* 0x001e220000008800 */
[----:B------:R-:W-:Y:S01]  /*60d90*/  MOV R28, 0x400 ;  /* 0x00000400001c7802 */ /* 0x000fe20000000f00 */
[----:B------:R-:W2:Y:S01]  /*60da0*/  LDCU.64 UR8, c[0x0][0x398] ;  /* 0x00007300ff0877ac */ /* 0x000ea20008000a00 */
[----:B-1----:R-:W3:Y:S01]  /*60db0*/  LDL.LU R26, [R1+0x17a0] ;  /* 0x0017a000011a7983 */ /* 0x002ee20000300800 */
[----:B------:R-:W1:Y:S03]  /*60dc0*/  LDCU UR4, c[0x0][0x3b4] ;  /* 0x00007680ff0477ac */ /* 0x000e660008000800 */
[----:B------:R4:W-:Y:S01]  /*60dd0*/  STL [R1+0x1830], R27 ;  /* 0x0018301b01007387 */ /* 0x0009e20000100800 */
[----:B------:R-:W0:Y:S01]  /*60de0*/  LDCU.64 UR6, c[0x0][0x390] ;  /* 0x00007200ff0677ac */ /* 0x000e220008000a00 */
[----:B------:R-:W1:Y:S01]  /*60df0*/  S2R R2, SR_TID.X ;  /* 0x0000000000027919 */ /* 0x000e620000002100 */
[----:B------:R-:W1:Y:S01]  /*60e00*/  LDCU UR5, c[0x0][0x39c] ;  /* 0x00007380ff0577ac */ /* 0x000e620008000800 */
[----:B----4-:R-:W4:Y:S01]  /*60e10*/  LDL.LU R27, [R1+0x17ac] ;  /* 0x0017ac00011b7983 */ /* 0x010f220000300800 */
[----:B0-----:R-:W-:-:S02]  /*60e20*/  LEA R28, R3, R28, 0x18 ;  /* 0x0000001c031c7211 */ /* 0x001fc400078ec0ff */
[----:B------:R-:W0:Y:S01]  /*60e30*/  S2R R3, SR_TID.X ;  /* 0x0000000000037919 */ /* 0x000e220000002100 */
[----:B-1----:R-:W-:Y:S02]  /*60e40*/  IMAD.SHL.U32 R2, R2, 0x80, RZ ;  /* 0x0000008002027824 */ /* 0x002fe400078e00ff */
[C---:B0-----:R-:W-:Y:S01]  /*60e50*/  IMAD.SHL.U32 R29, R3.reuse, 0x200, RZ ;  /* 0x00000200031d7824 */ /* 0x041fe200078e00ff */
[----:B------:R-:W-:-:S05]  /*60e60*/  LOP3.LUT R3, R3, 0x20, RZ, 0xc0, !PT ;  /* 0x0000002003037812 */ /* 0x000fca00078ec0ff */
[----:B------:R-:W-:Y:S01]  /*60e70*/  IMAD R3, R3, 0x10, R28 ;  /* 0x0000001003037824 */ /* 0x000fe200078e021c */
[----:B------:R-:W-:Y:S01]  /*60e80*/  LOP3.LUT R29, R29, 0xc00, RZ, 0xc0, !PT ;  /* 0x00000c001d1d7812 */ /* 0x000fe200078ec0ff */
[----:B------:R-:W-:Y:S01]  /*60e90*/  BAR.SYNC.DEFER_BLOCKING 0x0 ;  /* 0x0000000000007b1d */ /* 0x000fe20000010000 */
[----:B---3--:R-:W-:-:S05]  /*60ea0*/  LOP3.LUT R2, R26, 0xc00, R2, 0xf8, !PT ;  /* 0x00000c001a027812 */ /* 0x008fca00078ef802 */
[----:B------:R-:W3:Y:S04]  /*60eb0*/  LDL.LU R26, [R1+0x1834] ;  /* 0x00183400011a7983 */ /* 0x000ee80000300800 */
[----:B------:R0:W-:Y:S02]  /*60ec0*/  STL [R1+0xa0], R28 ;  /* 0x0000a01c01007387 */ /* 0x0001e40000100800 */
[----:B0-----:R-:W0:Y:S02]  /*60ed0*/  S2R R28, SR_TID.X ;  /* 0x00000000001c7919 */ /* 0x001e240000002100 */
[----:B0-----:R-:W-:-:S05]  /*60ee0*/  IMAD.SHL.U32 R28, R28, 0x4, RZ ;  /* 0x000000041c1c7824 */ /* 0x001fca00078e00ff */
[----:B------:R-:W-:Y:S02]  /*60ef0*/  LOP3.LUT R28, R2, 0x70, R28, 0x78, !PT ;  /* 0x00000070021c7812 */ /* 0x000fe400078e781c */
[----:B----4-:R-:W-:Y:S02]  /*60f00*/  LOP3.LUT R2, R29, 0x1f0, R27, 0xf8, !PT ;  /* 0x000001f01d027812 */ /* 0x010fe400078ef81b */
[----:B------:R-:W0:Y:S01]  /*60f10*/  S2R R29, SR_TID.X ;  /* 0x00000000001d7919 */ /* 0x000e220000002100 */
[----:B------:R-:W-:Y:S02]  /*60f20*/  IMAD.IADD R28, R28, 0x1, R3 ;  /* 0x000000011c1c7824 */ /* 0x000fe400078e0203 */
[----:B------:R-:W1:Y:S01]  /*60f30*/  S2R R3, SR_TID.X ;  /* 0x0000000000037919 */ /* 0x000e620000002100 */
[--C-:B0-----:R-:W-:Y:S02]  /*60f40*/  SHF.R.U32.HI R27, RZ, 0x4, R29.reuse ;  /* 0x00000004ff1b7819 */ /* 0x101fe4000001161d */
[----:B------:R-:W-:-:S02]  /*60f50*/  SHF.R.U32.HI R29, RZ, 0x4, R29 ;  /* 0x00000004ff1d7819 */ /* 0x000fc4000001161d */
[----:B-1----:R-:W-:-:S05]  /*60f60*/  SHF.R.U32.HI R3, RZ, 0x4, R3 ;  /* 0x00000004ff037819 */ /* 0x002fca0000011603 */
[----:B------:R-:W-:-:S05]  /*60f70*/  VIADD R3, R3, 0x3c ;  /* 0x0000003c03037836 */ /* 0x000fca0000000000 */
[----:B-----5:R-:W-:-:S05]  /*60f80*/  LOP3.LUT R3, R0, R3, RZ, 0xfc, !PT ;  /* 0x0000000300037212 */ /* 0x020fca00078efcff */
[----:B------:R0:W-:Y:S02]  /*60f90*/  STL [R1+0x140], R3 ;  /* 0x0001400301007387 */ /* 0x0001e40000100800 */
[----:B0-----:R-:W-:Y:S02]  /*60fa0*/  SGXT.U32 R3, R27, 0x2 ;  /* 0x000000021b03781a */ /* 0x001fe40000000000 */
[----:B------:R-:W-:-:S05]  /*60fb0*/  LOP3.LUT R27, R0, 0x1fc, R29, 0xfe, !PT ;  /* 0x000001fc001b7812 */ /* 0x000fca00078efe1d */
[----:B------:R0:W-:Y:S02]  /*60fc0*/  STL [R1+0x1c0], R27 ;  /* 0x0001c01b01007387 */ /* 0x0001e40000100800 */
[----:B0-----:R-:W-:-:S05]  /*60fd0*/  LOP3.LUT R27, R0, 0x1bc, R29, 0xfe, !PT ;  /* 0x000001bc001b7812 */ /* 0x001fca00078efe1d */
        /* <DEDUP_REMOVED lines=9> */
[C---:B0-----:R-:W-:Y:S02]  /*61070*/  LOP3.LUT R27, R0.reuse, 0x7c, R29, 0xfe, !PT ;  /* 0x0000007c001b7812 */ /* 0x041fe400078efe1d */
[----:B------:R-:W-:-:S03]  /*61080*/  LOP3.LUT R29, R0, R3, RZ, 0xfc, !PT ;  /* 0x00000003001d7212 */ /* 0x000fc600078efcff */
        /* <DEDUP_REMOVED lines=235> */
[C-C-:B0-----:R-:W-:Y:S02]  /*61f40*/  LOP3.LUT R27, R0.reuse, 0x1f4, R3.reuse, 0xfe, !PT ;  /* 0x000001f4001b7812 */ /* 0x141fe400078efe03 */
[----:B------:R-:W-:-:S03]  /*61f50*/  LOP3.LUT R3, R0, 0x1f8, R3, 0xfe, !PT ;  /* 0x000001f800037812 */ /* 0x000fc600078efe03 */
[----:B------:R0:W-:Y:S04]  /*61f60*/  STL [R1+0x304], R27 ;  /* 0x0003041b01007387 */ /* 0x0001e80000100800 */
[----:B------:R-:W-:Y:S04]  /*61f70*/  STS.128 [R28+0x180], R8 ;  /* 0x000180081c007388 */ /* 0x000fe80000000c00 */
[----:B0-----:R-:W3:Y:S04]  /*61f80*/  LDL.LU R27, [R1+0x1830] ;  /* 0x00183000011b7983 */ /* 0x001ee80000300800 */
[----:B------:R0:W-:Y:S01]  /*61f90*/  STL [R1+0x2d0], R3 ;  /* 0x0002d00301007387 */ /* 0x0001e20000100800 */
[----:B------:R-:W1:Y:S03]  /*61fa0*/  S2R R0, SR_TID.X ;  /* 0x0000000000007919 */ /* 0x000e660000002100 */
[----:B0-----:R-:W4:Y:S04]  /*61fb0*/  LDL.LU R3, [R1+0xa0] ;  /* 0x0000a00001037983 */ /* 0x001f280000300800 */
[----:B------:R-:W2:Y:S04]  /*61fc0*/  LDL.LU R8, [R1+0x40] ;  /* 0x0000400001087983 */ /* 0x000ea80000300800 */
[----:B------:R-:W2:Y:S04]  /*61fd0*/  LDL.LU R9, [R1+0x44] ;  /* 0x0000440001097983 */ /* 0x000ea80000300800 */
[----:B------:R-:W2:Y:S04]  /*61fe0*/  LDL.LU R10, [R1+0x48] ;  /* 0x00004800010a7983 */ /* 0x000ea80000300800 */
[----:B------:R-:W2:Y:S04]  /*61ff0*/  LDL.LU R11, [R1+0x4c] ;  /* 0x00004c00010b7983 */ /* 0x000ea80000300800 */
[----:B------:R-:W-:Y:S04]  /*62000*/  STS.128 [R28], R20 ;  /* 0x000000141c007388 */ /* 0x000fe80000000c00 */
[----:B------:R4:W-:Y:S01]  /*62010*/  STS.128 [R28+0x100], R16 ;  /* 0x000100101c007388 */ /* 0x0009e20000000c00 */
[----:B-1----:R-:W-:-:S03]  /*62020*/  LOP3.LUT R2, R2, 0x20, R0, 0x78, !PT ;  /* 0x0000002002027812 */ /* 0x002fc600078e7800 */
[----:B------:R-:W-:Y:S01]  /*62030*/  STS.128 [R28+0x80], R12 ;  /* 0x0000800c1c007388 */ /* 0x000fe20000000c00 */
[----:B------:R-:W-:Y:S01]  /*62040*/  LOP3.LUT R0, R2, 0x40, RZ, 0x3c, !PT ;  /* 0x0000004002007812 */ /* 0x000fe200078e3cff */
[----:B------:R-:W-:Y:S01]  /*62050*/  BAR.SYNC.DEFER_BLOCKING 0x0 ;  /* 0x0000000000007b1d */ /* 0x000fe20000010000 */
[----:B----4-:R-:W-:-:S03]  /*62060*/  IMAD.IADD R19, R3, 0x1, R2 ;  /* 0x0000000103137824 */ /* 0x010fc600078e0202 */
[----:B------:R-:W-:-:S04]  /*62070*/  IMAD.IADD R16, R3, 0x1, R0 ;  /* 0x0000000103107824 */ /* 0x000fc800078e0200 */
[----:B------:R-:W0:Y:S01]  /*62080*/  LDC R3, c[0x0][0x3b8] ;  /* 0x0000ee00ff037b82 */ /* 0x000e220000000800 */
[----:B------:R-:W1:Y:S04]  /*62090*/  LDS.128 R20, [R19] ;  /* 0x0000000013147984 */ /* 0x000e680000000c00 */
[----:B--2---:R-:W-:Y:S04]  /*620a0*/  STL.64 [R1+0x1818], R10 ;  /* 0x0018180a01007387 */ /* 0x004fe80000100a00 */
[----:B------:R2:W-:Y:S04]  /*620b0*/  STL.64 [R1+0x1810], R8 ;  /* 0x0018100801007387 */ /* 0x0005e80000100a00 */
[----:B--2---:R-:W2:Y:S04]  /*620c0*/  LDL.LU R8, [R1+0x10] ;  /* 0x0000100001087983 */ /* 0x004ea80000300800 */
[----:B------:R-:W2:Y:S04]  /*620d0*/  LDL.LU R9, [R1+0x14] ;  /* 0x0000140001097983 */ /* 0x000ea80000300800 */
[----:B------:R-:W4:Y:S04]  /*620e0*/  LDL.LU R10, [R1+0x18] ;  /* 0x00001800010a7983 */ /* 0x000f280000300800 */
[----:B------:R-:W4:Y:S04]  /*620f0*/  LDL.LU R11, [R1+0x1c] ;  /* 0x00001c00010b7983 */ /* 0x000f280000300800 */
[----:B----4-:R-:W-:Y:S04]  /*62100*/  STL.64 [R1+0x1828], R10 ;  /* 0x0018280a01007387 */ /* 0x010fe80000100a00 */
[----:B--2---:R2:W-:Y:S04]  /*62110*/  STL.64 [R1+0x1820], R8 ;  /* 0x0018200801007387 */ /* 0x0045e80000100a00 */
[----:B--2---:R-:W2:Y:S04]  /*62120*/  LDL.LU R8, [R1] ;  /* 0x0000000001087983 */ /* 0x004ea80000300800 */
[----:B------:R-:W2:Y:S04]  /*62130*/  LDL.LU R9, [R1+0x4] ;  /* 0x0000040001097983 */ /* 0x000ea80000300800 */
[----:B------:R-:W2:Y:S04]  /*62140*/  LDL.LU R10, [R1+0x8] ;  /* 0x00000800010a7983 */ /* 0x000ea80000300800 */
[----:B------:R-:W2:Y:S04]  /*62150*/  LDL.LU R11, [R1+0xc] ;  /* 0x00000c00010b7983 */ /* 0x000ea80000300800 */
[----:B------:R-:W4:Y:S04]  /*62160*/  LDL.LU R12, [R1+0x50] ;  /* 0x00005000010c7983 */ /* 0x000f280000300800 */
[----:B------:R-:W4:Y:S04]  /*62170*/  LDL.LU R13, [R1+0x54] ;  /* 0x00005400010d7983 */ /* 0x000f280000300800 */
[----:B------:R-:W4:Y:S04]  /*62180*/  LDL.LU R14, [R1+0x58] ;  /* 0x00005800010e7983 */ /* 0x000f280000300800 */
[----:B------:R-:W4:Y:S04]  /*62190*/  LDL.LU R15, [R1+0x5c] ;  /* 0x00005c00010f7983 */ /* 0x000f280000300800 */
[----:B------:R-:W-:Y:S04]  /*621a0*/  STL [R1+0x124], R19 ;  /* 0x0001241301007387 */ /* 0x000fe80000100800 */
[----:B------:R-:W-:Y:S04]  /*621b0*/  STL [R1+0x114], R16 ;  /* 0x0001141001007387 */ /* 0x000fe80000100800 */
[----:B-1----:R-:W-:Y:S04]  /*621c0*/  STL.64 [R1+0xc0], R20 ;  /* 0x0000c01401007387 */ /* 0x002fe80000100a00 */
[----:B------:R-:W-:Y:S04]  /*621d0*/  STL.64 [R1+0xc8], R22 ;  /* 0x0000c81601007387 */ /* 0x000fe80000100a00 */
[----:B------:R-:W1:Y:S04]  /*621e0*/  LDS.128 R20, [R19+0x200] ;  /* 0x0002000013147984 */ /* 0x000e680000000c00 */
[----:B-1----:R-:W-:Y:S04]  /*621f0*/  STL.64 [R1+0xb0], R20 ;  /* 0x0000b01401007387 */ /* 0x002fe80000100a00 */
[----:B------:R-:W-:Y:S04]  /*62200*/  STL.64 [R1+0xb8], R22 ;  /* 0x0000b81601007387 */ /* 0x000fe80000100a00 */
[----:B------:R-:W1:Y:S04]  /*62210*/  LDS.128 R20, [R16] ;  /* 0x0000000010147984 */ /* 0x000e680000000c00 */
[----:B------:R-:W4:Y:S04]  /*62220*/  LDL.LU R0, [R1+0x17b4] ;  /* 0x0017b40001007983 */ /* 0x000f280000300800 */
[----:B-1----:R-:W-:Y:S04]  /*62230*/  STL.64 [R1+0xa0], R20 ;  /* 0x0000a01401007387 */ /* 0x002fe80000100a00 */
[----:B------:R-:W-:Y:S04]  /*62240*/  STL.64 [R1+0xa8], R22 ;  /* 0x0000a81601007387 */ /* 0x000fe80000100a00 */
[----:B------:R-:W1:Y:S01]  /*62250*/  LDS.128 R20, [R16+0x200] ;  /* 0x0002000010147984 */ /* 0x000e620000000c00 */
[----:B------:R-:W-:Y:S06]  /*62260*/  BAR.SYNC.DEFER_BLOCKING 0x0 ;  /* 0x0000000000007b1d */ /* 0x000fec0000010000 */
[----:B------:R0:W-:Y:S04]  /*62270*/  STS.128 [R28], R4 ;  /* 0x000000041c007388 */ /* 0x0001e80000000c00 */
[----:B---3--:R3:W-:Y:S04]  /*62280*/  STS.128 [R28+0x100], R24 ;  /* 0x000100181c007388 */ /* 0x0087e80000000c00 */
[----:B-1----:R-:W-:Y:S04]  /*62290*/  STL [R1+0x17dc], R21 ;  /* 0x0017dc1501007387 */ /* 0x002fe80000100800 */
[----:B------:R-:W-:Y:S04]  /*622a0*/  STL [R1+0x17d8], R22 ;  /* 0x0017d81601007387 */ /* 0x000fe80000100800 */
[----:B------:R-:W-:Y:S04]  /*622b0*/  STL [R1+0x17d4], R23 ;  /* 0x0017d41701007387 */ /* 0x000fe80000100800 */
[----:B0-----:R-:W4:Y:S04]  /*622c0*/  LDL.LU R4, [R1+0x30] ;  /* 0x0000300001047983 */ /* 0x001f280000300800 */
[----:B------:R-:W4:Y:S04]  /*622d0*/  LDL.LU R5, [R1+0x34] ;  /* 0x0000340001057983 */ /* 0x000f280000300800 */
[----:B------:R-:W4:Y:S04]  /*622e0*/  LDL.LU R6, [R1+0x38] ;  /* 0x0000380001067983 */ /* 0x000f280000300800 */
[----:B------:R-:W4:Y:S04]  /*622f0*/  LDL.LU R7, [R1+0x3c] ;  /* 0x00003c0001077983 */ /* 0x000f280000300800 */
[----:B---3--:R-:W3:Y:S04]  /*62300*/  LDL.LU R24, [R1+0x20] ;  /* 0x0000200001187983 */ /* 0x008ee80000300800 */
[----:B------:R-:W3:Y:S04]  /*62310*/  LDL.LU R25, [R1+0x24] ;  /* 0x0000240001197983 */ /* 0x000ee80000300800 */
[----:B------:R-:W3:Y:S04]  /*62320*/  LDL.LU R26, [R1+0x28] ;  /* 0x00002800011a7983 */ /* 0x000ee80000300800 */
[----:B------:R-:W3:Y:S04]  /*62330*/  LDL.LU R27, [R1+0x2c] ;  /* 0x00002c00011b7983 */ /* 0x000ee80000300800 */
[----:B--2---:R0:W-:Y:S04]  /*62340*/  STS.128 [R28+0x80], R8 ;  /* 0x000080081c007388 */ /* 0x0041e80000000c00 */
[----:B0-----:R-:W2:Y:S04]  /*62350*/  LDL.LU.64 R10, [R1+0x1828] ;  /* 0x00182800010a7983 */ /* 0x001ea80000300a00 */
[----:B------:R-:W2:Y:S04]  /*62360*/  LDL.LU.64 R8, [R1+0x1820] ;  /* 0x0018200001087983 */ /* 0x000ea80000300a00 */
[----:B--2---:R-:W-:Y:S01]  /*62370*/  STS.128 [R28+0x180], R8 ;  /* 0x000180081c007388 */ /* 0x004fe20000000c00 */
[----:B------:R-:W-:Y:S06]  /*62380*/  BAR.SYNC.DEFER_BLOCKING 0x0 ;  /* 0x0000000000007b1d */ /* 0x000fec0000010000 */
[----:B------:R-:W0:Y:S04]  /*62390*/  LDS.128 R8, [R19] ;  /* 0x0000000013087984 */ /* 0x000e280000000c00 */
[----:B0-----:R-:W-:Y:S04]  /*623a0*/  STL.64 [R1+0xf0], R8 ;  /* 0x0000f00801007387 */ /* 0x001fe80000100a00 */
[----:B------:R-:W-:Y:S04]  /*623b0*/  STL.64 [R1+0xf8], R10 ;  /* 0x0000f80a01007387 */ /* 0x000fe80000100a00 */
[----:B------:R-:W0:Y:S04]  /*623c0*/  LDS.128 R8, [R19+0x200] ;  /* 0x0002000013087984 */ /* 0x000e280000000c00 */
[----:B0-----:R-:W-:Y:S04]  /*623d0*/  STL.64 [R1+0xe0], R8 ;  /* 0x0000e00801007387 */ /* 0x001fe80000100a00 */
[----:B------:R-:W-:Y:S04]  /*623e0*/  STL.64 [R1+0xe8], R10 ;  /* 0x0000e80a01007387 */ /* 0x000fe80000100a00 */
[----:B------:R-:W0:Y:S04]  /*623f0*/  LDS.128 R8, [R16] ;  /* 0x0000000010087984 */ /* 0x000e280000000c00 */
[----:B0-----:R-:W-:Y:S04]  /*62400*/  STL.64 [R1+0xd0], R8 ;  /* 0x0000d00801007387 */ /* 0x001fe80000100a00 */
[----:B------:R-:W-:Y:S04]  /*62410*/  STL.64 [R1+0xd8], R10 ;  /* 0x0000d80a01007387 */ /* 0x000fe80000100a00 */
[----:B------:R-:W0:Y:S01]  /*62420*/  LDS.128 R8, [R16+0x200] ;  /* 0x0002000010087984 */ /* 0x000e220000000c00 */
[----:B------:R-:W-:Y:S06]  /*62430*/  BAR.SYNC.DEFER_BLOCKING 0x0 ;  /* 0x0000000000007b1d */ /* 0x000fec0000010000 */
[----:B0-----:R-:W-:Y:S04]  /*62440*/  STL.64 [R1], R8 ;  /* 0x0000000801007387 */ /* 0x001fe80000100a00 */
[----:B------:R0:W-:Y:S04]  /*62450*/  STL.64 [R1+0x8], R10 ;  /* 0x0000080a01007387 */ /* 0x0001e80000100a00 */
[----:B0-----:R-:W2:Y:S04]  /*62460*/  LDL.LU.64 R10, [R1+0x1818] ;  /* 0x00181800010a7983 */ /* 0x001ea80000300a00 */
[----:B------:R-:W2:Y:S04]  /*62470*/  LDL.LU.64 R8, [R1+0x1810] ;  /* 0x0018100001087983 */ /* 0x000ea80000300a00 */
[----:B---3--:R0:W-:Y:S04]  /*62480*/  STS.128 [R28], R24 ;  /* 0x000000181c007388 */ /* 0x0081e80000000c00 */
[----:B0-----:R-:W3:Y:S04]  /*62490*/  LDL.LU R24, [R1+0x70] ;  /* 0x0000700001187983 */ /* 0x001ee80000300800 */
[----:B------:R-:W3:Y:S04]  /*624a0*/  LDL.LU R25, [R1+0x74] ;  /* 0x0000740001197983 */ /* 0x000ee80000300800 */
[----:B------:R-:W3:Y:S04]  /*624b0*/  LDL.LU R26, [R1+0x78] ;  /* 0x00007800011a7983 */ /* 0x000ee80000300800 */
[----:B------:R-:W3:Y:S04]  /*624c0*/  LDL.LU R27, [R1+0x7c] ;  /* 0x00007c00011b7983 */ /* 0x000ee80000300800 */
[----:B----4-:R-:W-:Y:S04]  /*624d0*/  STS.128 [R28+0x100], R4 ;  /* 0x000100041c007388 */ /* 0x010fe80000000c00 */
[----:B------:R-:W-:Y:S01]  /*624e0*/  STS.128 [R28+0x180], R12 ;  /* 0x0001800c1c007388 */ /* 0x000fe20000000c00 */
[C---:B------:R-:W-:Y:S01]  /*624f0*/  IMAD R23, R29.reuse, R3, RZ ;  /* 0x000000031d177224 */ /* 0x040fe200078e02ff */
[C---:B------:R-:W-:Y:S01]  /*62500*/  ISETP.GE.AND P0, PT, R0.reuse, UR8, PT ;  /* 0x0000000800007c0c */ /* 0x040fe2000bf06270 */
[----:B------:R-:W-:Y:S01]  /*62510*/  IMAD R2, R0, UR4, RZ ;  /* 0x0000000400027c24 */ /* 0x000fe2000f8e02ff */
[----:B------:R-:W0:Y:S02]  /*62520*/  LDCU UR4, c[0x0][0x39c] ;  /* 0x00007380ff0477ac */ /* 0x000e240008000800 */
[----:B------:R-:W-:Y:S01]  /*62530*/  ISETP.LT.AND P1, PT, R29, UR9, !P0 ;  /* 0x000000091d007c0c */ /* 0x000fe2000c721270 */
[----:B--2---:R-:W-:Y:S04]  /*62540*/  STS.128 [R28+0x80], R8 ;  /* 0x000080081c007388 */ /* 0x004fe80000000c00 */
[----:B---3--:R-:W-:Y:S01]  /*62550*/  STL.64 [R1+0x1808], R26 ;  /* 0x0018081a01007387 */ /* 0x008fe20000100a00 */
[----:B------:R-:W-:Y:S01]  /*62560*/  BAR.SYNC.DEFER_BLOCKING 0x0 ;  /* 0x0000000000007b1d */ /* 0x000fe20000010000 */
[----:B------:R-:W-:-:S05]  /*62570*/  LEA R0, P2, R2, UR6, 0x1 ;  /* 0x0000000602007c11 */ /* 0x000fca000f8408ff */
[----:B------:R-:W1:Y:S01]  /*62580*/  LDCU UR8, c[0x0][0x39c] ;  /* 0x00007380ff0877ac */ /* 0x000e620008000800 */
[----:B------:R-:W2:Y:S01]  /*62590*/  LDCU UR9, c[0x0][0x39c] ;  /* 0x00007380ff0977ac */ /* 0x000ea20008000800 */
[----:B------:R-:W3:Y:S04]  /*625a0*/  LDS.128 R4, [R19] ;  /* 0x0000000013047984 */ /* 0x000ee80000000c00 */
[----:B------:R-:W4:Y:S04]  /*625b0*/  LDS.128 R8, [R19+0x200] ;  /* 0x0002000013087984 */ /* 0x000f280000000c00 */
[----:B------:R-:W0:Y:S01]  /*625c0*/  LDS.128 R12, [R16] ;  /* 0x00000000100c7984 */ /* 0x000e220000000c00 */
[----:B------:R-:W0:Y:S03]  /*625d0*/  LDCU UR6, c[0x0][0x39c] ;  /* 0x00007380ff0677ac */ /* 0x000e260008000800 */
[----:B------:R1:W-:Y:S04]  /*625e0*/  STL.64 [R1+0x1800], R24 ;  /* 0x0018001801007387 */ /* 0x0003e80000100a00 */
[----:B------:R-:W0:Y:S04]  /*625f0*/  LDS.128 R16, [R16+0x200] ;  /* 0x0002000010107984 */ /* 0x000e280000000c00 */
[----:B-1----:R-:W2:Y:S04]  /*62600*/  LDL.LU R24, [R1+0x60] ;  /* 0x0000600001187983 */ /* 0x002ea80000300800 */
[----:B------:R-:W2:Y:S04]  /*62610*/  LDL.LU R25, [R1+0x64] ;  /* 0x0000640001197983 */ /* 0x000ea80000300800 */
[----:B------:R-:W2:Y:S04]  /*62620*/  LDL.LU R26, [R1+0x68] ;  /* 0x00006800011a7983 */ /* 0x000ea80000300800 */
[----:B------:R-:W2:Y:S04]  /*62630*/  LDL.LU R27, [R1+0x6c] ;  /* 0x00006c00011b7983 */ /* 0x000ea80000300800 */
[----:B------:R-:W2:Y:S04]  /*62640*/  LDL.LU R3, [R1+0x100] ;  /* 0x0001000001037983 */ /* 0x000ea80000300800 */
[----:B------:R-:W2:Y:S04]  /*62650*/  LDL.LU R21, [R1+0xc0] ;  /* 0x0000c00001157983 */ /* 0x000ea80000300800 */
[----:B---3--:R-:W-:Y:S04]  /*62660*/  STL [R1+0x17c8], R4 ;  /* 0x0017c80401007387 */ /* 0x008fe80000100800 */
[----:B------:R-:W-:Y:S04]  /*62670*/  STL [R1+0x17c4], R5 ;  /* 0x0017c40501007387 */ /* 0x000fe80000100800 */
[----:B------:R-:W-:Y:S04]  /*62680*/  STL [R1+0x17c0], R6 ;  /* 0x0017c00601007387 */ /* 0x000fe80000100800 */
[----:B------:R1:W-:Y:S01]  /*62690*/  STL [R1+0x17bc], R7 ;  /* 0x0017bc0701007387 */ /* 0x0003e20000100800 */
[----:B------:R-:W-:Y:S06]  /*626a0*/  BAR.SYNC.DEFER_BLOCKING 0x0 ;  /* 0x0000000000007b1d */ /* 0x000fec0000010000 */
[----:B-1----:R-:W3:Y:S04]  /*626b0*/  LDL.LU R7, [R1+0x104] ;  /* 0x0001040001077983 */ /* 0x002ee80000300800 */
[----:B------:R-:W2:Y:S04]  /*626c0*/  LDL.LU R29, [R1+0x108] ;  /* 0x00010800011d7983 */ /* 0x000ea80000300800 */
[----:B------:R-:W2:Y:S04]  /*626d0*/  LDL.LU R4, [R1+0xa0] ;  /* 0x0000a00001047983 */ /* 0x000ea80000300800 */
[----:B----4-:R1:W-:Y:S04]  /*626e0*/  STL [R1+0x17d0], R10 ;  /* 0x0017d00a01007387 */ /* 0x0103e80000100800 */
[----:B------:R-:W-:Y:S04]  /*626f0*/  STL [R1+0x17cc], R11 ;  /* 0x0017cc0b01007387 */ /* 0x000fe80000100800 */
[----:B0-----:R-:W-:Y:S01]  /*62700*/  STL.64 [R1+0x17e8], R14 ;  /* 0x0017e80e01007387 */ /* 0x001fe20000100a00 */
[----:B------:R-:W-:Y:S01]  /*62710*/  LEA.HI.X.SX32 R2, R2, UR7, 0x1, P2 ;  /* 0x0000000702027c11 */ /* 0x000fe200090f0eff */
[----:B-1----:R-:W0:Y:S01]  /*62720*/  LDC R10, c[0x0][0x3b8] ;  /* 0x0000ee00ff0a7b82 */ /* 0x002e220000000800 */
[----:B------:R-:W1:Y:S01]  /*62730*/  LDCU UR7, c[0x0][0x39c] ;  /* 0x00007380ff0777ac */ /* 0x000e620008000800 */
[----:B------:R4:W-:Y:S04]  /*62740*/  STL.64 [R1+0x17e0], R12 ;  /* 0x0017e00c01007387 */ /* 0x0009e80000100a00 */
[----:B----4-:R-:W4:Y:S04]  /*62750*/  LDL.LU R12, [R1+0x90] ;  /* 0x00009000010c7983 */ /* 0x010f280000300800 */
[----:B------:R-:W4:Y:S04]  /*62760*/  LDL.LU R13, [R1+0x94] ;  /* 0x00009400010d7983 */ /* 0x000f280000300800 */
[----:B------:R-:W2:Y:S04]  /*62770*/  LDL.LU R14, [R1+0x98] ;  /* 0x00009800010e7983 */ /* 0x000ea80000300800 */
[----:B------:R-:W2:Y:S04]  /*62780*/  LDL.LU R15, [R1+0x9c] ;  /* 0x00009c00010f7983 */ /* 0x000ea80000300800 */
[----:B--2---:R-:W-:Y:S04]  /*62790*/  STL.64 [R1+0x17f8], R14 ;  /* 0x0017f80e01007387 */ /* 0x004fe80000100a00 */
[----:B----4-:R2:W-:Y:S04]  /*627a0*/  STL.64 [R1+0x17f0], R12 ;  /* 0x0017f00c01007387 */ /* 0x0105e80000100a00 */
[----:B--2---:R-:W2:Y:S04]  /*627b0*/  LDL.LU R12, [R1+0x80] ;  /* 0x00008000010c7983 */ /* 0x004ea80000300800 */
[----:B------:R-:W2:Y:S04]  /*627c0*/  LDL.LU R13, [R1+0x84] ;  /* 0x00008400010d7983 */ /* 0x000ea80000300800 */
[----:B------:R-:W2:Y:S04]  /*627d0*/  LDL.LU R14, [R1+0x88] ;  /* 0x00008800010e7983 */ /* 0x000ea80000300800 */
[----:B------:R-:W2:Y:S04]  /*627e0*/  LDL.LU R15, [R1+0x8c] ;  /* 0x00008c00010f7983 */ /* 0x000ea80000300800 */
[----:B------:R4:W-:Y:S04]  /*627f0*/  STS.128 [R28], R24 ;  /* 0x000000181c007388 */ /* 0x0009e80000000c00 */
[----:B----4-:R-:W4:Y:S04]  /*62800*/  LDL.LU.64 R26, [R1+0x1808] ;  /* 0x00180800011a7983 */ /* 0x010f280000300a00 */
[----:B------:R-:W4:Y:S04]  /*62810*/  LDL.LU.64 R24, [R1+0x1800] ;  /* 0x0018000001187983 */ /* 0x000f280000300a00 */
[----:B------:R-:W3:Y:S04]  /*62820*/  LDL.LU R6, [R1+0x110] ;  /* 0x0001100001067983 */ /* 0x000ee80000300800 */
[----:B------:R-:W3:Y:S04]  /*62830*/  LDL.LU R5, [R1+0xb0] ;  /* 0x0000b00001057983 */ /* 0x000ee80000300800 */
[----:B--2---:R2:W-:Y:S04]  /*62840*/  STS.128 [R28+0x80], R12 ;  /* 0x0000800c1c007388 */ /* 0x0045e80000000c00 */
[----:B--2---:R-:W2:Y:S04]  /*62850*/  LDL.LU.64 R14, [R1+0x17f8] ;  /* 0x0017f800010e7983 */ /* 0x004ea80000300a00 */
[----:B------:R-:W2:Y:S04]  /*62860*/  LDL.LU.64 R12, [R1+0x17f0] ;  /* 0x0017f000010c7983 */ /* 0x000ea80000300a00 */
[----:B----4-:R4:W-:Y:S02]  /*62870*/  STS.128 [R28+0x100], R24 ;  /* 0x000100181c007388 */ /* 0x0109e40000000c00 */
[----:B----4-:R-:W-:-:S04]  /*62880*/  LEA R26, P2, R23, R0, 0x1 ;  /* 0x00000000171a7211 */ /* 0x010fc800078408ff */
[----:B------:R-:W-:Y:S01]  /*62890*/  LEA.HI.X.SX32 R27, R23, R2, 0x1, P2 ;  /* 0x00000002171b7211 */ /* 0x000fe200010f0eff */
[----:B--2---:R2:W-:Y:S01]  /*628a0*/  STS.128 [R28+0x180], R12 ;  /* 0x0001800c1c007388 */ /* 0x0045e20000000c00 */
[----:B------:R-:W-:Y:S06]  /*628b0*/  BAR.SYNC.DEFER_BLOCKING 0x0 ;  /* 0x0000000000007b1d */ /* 0x000fec0000010000 */
[----:B--2---:R-:W2:Y:S04]  /*628c0*/  LDL.LU.64 R14, [R1+0x17e8] ;  /* 0x0017e800010e7983 */ /* 0x004ea80000300a00 */
[----:B------:R-:W4:Y:S04]  /*628d0*/  LDL.LU.64 R12, [R1+0x17e0] ;  /* 0x0017e000010c7983 */ /* 0x000f280000300a00 */
[----:B------:R-:W2:Y:S04]  /*628e0*/  LDL.LU R11, [R1+0x11c] ;  /* 0x00011c00010b7983 */ /* 0x000ea80000300800 */
[----:B------:R0:W-:Y:S04]  /*628f0*/  @P1 STG.E.U16 desc[UR10][R26.64], R21 ;  /* 0x000000151a001986 */ /* 0x0001e8000c10150a */
[----:B0-----:R-:W1:Y:S01]  /*62900*/  LDL.LU R27, [R1+0x10c] ;  /* 0x00010c00011b7983 */ /* 0x001e620000300800 */
[C---:B------:R-:W-:Y:S01]  /*62910*/  ISETP.LT.AND P3, PT, R3.reuse, UR5, !P0 ;  /* 0x0000000503007c0c */ /* 0x040fe2000c761270 */
[----:B------:R-:W-:Y:S01]  /*62920*/  IMAD R3, R3, R10, RZ ;  /* 0x0000000a03037224 */ /* 0x000fe200078e02ff */
[----:B------:R-:W0:Y:S04]  /*62930*/  LDCU UR5, c[0x0][0x39c] ;  /* 0x00007380ff0577ac */ /* 0x000e280008000800 */
[----:B------:R-:W-:Y:S01]  /*62940*/  LEA R24, P2, R3, R0, 0x1 ;  /* 0x0000000003187211 */ /* 0x000fe200078408ff */
[C---:B---3--:R-:W-:Y:S01]  /*62950*/  IMAD R26, R7.reuse, R10, RZ ;  /* 0x0000000a071a7224 */ /* 0x048fe200078e02ff */
[----:B------:R-:W-:Y:S01]  /*62960*/  ISETP.LT.AND P4, PT, R7, UR4, !P0 ;  /* 0x0000000407007c0c */ /* 0x000fe2000c781270 */
[----:B------:R-:W2:Y:S01]  /*62970*/  LDCU UR4, c[0x0][0x39c] ;  /* 0x00007380ff0477ac */ /* 0x000ea20008000800 */
[----:B------:R-:W-:Y:S01]  /*62980*/  LEA.HI.X.SX32 R25, R3, R2, 0x1, P2 ;  /* 0x0000000203197211 */ /* 0x000fe200010f0eff */
[C---:B------:R-:W-:Y:S01]  /*62990*/  IMAD R3, R29.reuse, R10, RZ ;  /* 0x0000000a1d037224 */ /* 0x040fe200078e02ff */
[----:B------:R-:W-:Y:S01]  /*629a0*/  ISETP.LT.AND P2, PT, R29, UR6, !P0 ;  /* 0x000000061d007c0c */ /* 0x000fe2000c741270 */
[----:B------:R-:W3:Y:S01]  /*629b0*/  LDL.LU R7, [R1+0x120] ;  /* 0x0001200001077983 */ /* 0x000ee20000300800 */
[----:B------:R-:W-:Y:S01]  /*629c0*/  PRMT R22, R5, 0x7632, R22 ;  /* 0x0000763205167816 */ /* 0x000fe20000000016 */
[----:B------:R-:W0:Y:S02]  /*629d0*/  LDCU UR6, c[0x0][0x39c] ;  /* 0x00007380ff0677ac */ /* 0x000e240008000800 */
[----:B------:R0:W-:Y:S01]  /*629e0*/  @P3 STG.E.U16 desc[UR10][R24.64], R4 ;  /* 0x0000000418003986 */ /* 0x0001e2000c10150a */
[----:B------:R-:W-:-:S04]  /*629f0*/  LEA R28, P5, R3, R0, 0x1 ;  /* 0x00000000031c7211 */ /* 0x000fc800078a08ff */
[----:B------:R-:W-:Y:S02]  /*62a00*/  LEA.HI.X.SX32 R29, R3, R2, 0x1, P5 ;  /* 0x00000002031d7211 */ /* 0x000fe400028f0eff */
[----:B0-----:R-:W-:-:S04]  /*62a10*/  LEA R24, P3, R26, R0, 0x1 ;  /* 0x000000001a187211 */ /* 0x001fc800078608ff */
[----:B------:R-:W-:Y:S02]  /*62a20*/  LEA.HI.X.SX32 R25, R26, R2, 0x1, P3 ;  /* 0x000000021a197211 */ /* 0x000fe400018f0eff */
[C---:B------:R-:W-:Y:S01]  /*62a30*/  ISETP.LT.AND P3, PT, R6.reuse, UR5, !P0 ;  /* 0x0000000506007c0c */ /* 0x040fe2000c761270 */
[----:B------:R-:W3:Y:S02]  /*62a40*/  LDCU UR5, c[0x0][0x39c] ;  /* 0x00007380ff0577ac */ /* 0x000ee40008000800 */
[----:B------:R-:W-:Y:S04]  /*62a50*/  @P4 STG.E.U16 desc[UR10][R24.64], R5 ;  /* 0x0000000518004986 */ /* 0x000fe8000c10150a */
[----:B------:R0:W-:Y:S01]  /*62a60*/  @P2 STG.E.U16 desc[UR10][R28.64], R20 ;  /* 0x000000141c002986 */ /* 0x0001e2000c10150a */
[C---:B-1----:R-:W-:Y:S01]  /*62a70*/  ISETP.LT.AND P1, PT, R27.reuse, UR7, !P0 ;  /* 0x000000071b007c0c */ /* 0x042fe2000c721270 */
[-C--:B------:R-:W-:Y:S01]  /*62a80*/  IMAD R26, R27, R10.reuse, RZ ;  /* 0x0000000a1b1a7224 */ /* 0x080fe200078e02ff */
[----:B0-----:R-:W-:Y:S01]  /*62a90*/  PRMT R20, R21, 0x7632, R20 ;  /* 0x0000763215147816 */ /* 0x001fe20000000014 */
[----:B------:R-:W-:Y:S01]  /*62aa0*/  IMAD R27, R6, R10, RZ ;  /* 0x0000000a061b7224 */ /* 0x000fe200078e02ff */
[----:B------:R-:W-:Y:S01]  /*62ab0*/  PRMT R3, R4, 0x7632, R3 ;  /* 0x0000763204037816 */ /* 0x000fe20000000003 */
[----:B------:R-:W4:Y:S01]  /*62ac0*/  LDL.LU R6, [R1+0xc4] ;  /* 0x0000c40001067983 */ /* 0x000f220000300800 */
[----:B------:R-:W0:Y:S03]  /*62ad0*/  LDCU UR7, c[0x0][0x39c] ;  /* 0x00007380ff0777ac */ /* 0x000e260008000800 */
[----:B------:R-:W4:Y:S01]  /*62ae0*/  LDL.LU R29, [R1+0x118] ;  /* 0x00011800011d7983 */ /* 0x000f220000300800 */
[----:B------:R-:W-:Y:S01]  /*62af0*/  IMAD.MOV.U32 R25, RZ, RZ, R26 ;  /* 0x000000ffff197224 */ /* 0x000fe200078e001a */
[----:B------:R-:W-:-:S02]  /*62b00*/  LEA R24, P4, R26, R0, 0x1 ;  /* 0x000000001a187211 */ /* 0x000fc400078808ff */
[----:B------:R-:W-:Y:S01]  /*62b10*/  LEA R26, P5, R27, R0, 0x1 ;  /* 0x000000001b1a7211 */ /* 0x000fe200078a08ff */
[----:B------:R-:W4:Y:S01]  /*62b20*/  LDL.LU R21, [R1+0x17dc] ;  /* 0x0017dc0001157983 */ /* 0x000f220000300800 */
[-C--:B------:R-:W-:Y:S02]  /*62b30*/  LEA.HI.X.SX32 R25, R25, R2.reuse, 0x1, P4 ;  /* 0x0000000219197211 */ /* 0x080fe400020f0eff */
[----:B------:R-:W-:Y:S01]  /*62b40*/  LEA.HI.X.SX32 R27, R27, R2, 0x1, P5 ;  /* 0x000000021b1b7211 */ /* 0x000fe200028f0eff */
[----:B------:R-:W0:Y:S04]  /*62b50*/  LDL.LU R4, [R1+0x12c] ;  /* 0x00012c0001047983 */ /* 0x000e280000300800 */
[----:B------:R-:W-:Y:S04]  /*62b60*/  @P1 STG.E.U16 desc[UR10][R24.64], R20 ;  /* 0x0000001418001986 */ /* 0x000fe8000c10150a */
[----:B------:R1:W-:Y:S01]  /*62b70*/  @P3 STG.E.U16 desc[UR10][R26.64], R3 ;  /* 0x000000031a003986 */ /* 0x0003e2000c10150a */
[----:B--2---:R-:W-:Y:S01]  /*62b80*/  ISETP.LT.AND P5, PT, R11, UR4, !P0 ;  /* 0x000000040b007c0c */ /* 0x004fe2000c7a1270 */
[----:B------:R-:W2:Y:S01]  /*62b90*/  LDCU UR4, c[0x0][0x39c] ;  /* 0x00007380ff0477ac */ /* 0x000ea20008000800 */
[C---:B---3--:R-:W-:Y:S01]  /*62ba0*/  ISETP.LT.AND P6, PT, R7.reuse, UR5, !P0 ;  /* 0x0000000507007c0c */ /* 0x048fe2000c7c1270 */
[----:B------:R-:W3:Y:S01]  /*62bb0*/  LDCU UR5, c[0x0][0x39c] ;  /* 0x00007380ff0577ac */ /* 0x000ee20008000800 */
[----:B-1----:R-:W-:-:S02]  /*62bc0*/  IMAD R3, R7, R10, RZ ;  /* 0x0000000a07037224 */ /* 0x002fc400078e02ff */
[----:B------:R-:W-:Y:S02]  /*62bd0*/  IMAD R25, R11, R10, RZ ;  /* 0x0000000a0b197224 */ /* 0x000fe400078e02ff */
[----:B------:R-:W2:Y:S01]  /*62be0*/  LDL.LU R11, [R1+0x14c] ;  /* 0x00014c00010b7983 */ /* 0x000ea20000300800 */
[----:B------:R-:W-:-:S03]  /*62bf0*/  LEA R26, P3, R3, R0, 0x1 ;  /* 0x00000000031a7211 */ /* 0x000fc600078608ff */
[----:B------:R-:W2:Y:S04]  /*62c00*/  LDL.LU R7, [R1+0x138] ;  /* 0x0001380001077983 */ /* 0x000ea80000300800 */
[----:B------:R-:W2:Y:S01]  /*62c10*/  LDL.LU R5, [R1+0xa4] ;  /* 0x0000a40001057983 */ /* 0x000ea20000300800 */
[C---:B----4-:R-:W-:Y:S01]  /*62c20*/  IMAD R27, R29.reuse, R10, RZ ;  /* 0x0000000a1d1b7224 */ /* 0x050fe200078e02ff */
[----:B------:R-:W-:Y:S02]  /*62c30*/  ISETP.LT.AND P4, PT, R29, UR8, !P0 ;  /* 0x000000081d007c0c */ /* 0x000fe4000c781270 */
[----:B------:R-:W4:Y:S01]  /*62c40*/  LDL.LU R10, [R1+0xb4] ;  /* 0x0000b400010a7983 */ /* 0x000f220000300800 */
[-C--:B------:R-:W-:Y:S01]  /*62c50*/  LEA R24, P2, R25, R0.reuse, 0x1 ;  /* 0x0000000019187211 */ /* 0x080fe200078408ff */
[----:B------:R-:W1:Y:S01]  /*62c60*/  LDCU UR8, c[0x0][0x39c] ;  /* 0x00007380ff0877ac */ /* 0x000e620008000800 */
[----:B------:R-:W-:-:S04]  /*62c70*/  LEA R28, P1, R27, R0, 0x1 ;  /* 0x000000001b1c7211 */ /* 0x000fc800078208ff */
[-C--:B------:R-:W-:Y:S02]  /*62c80*/  LEA.HI.X.SX32 R29, R27, R2.reuse, 0x1, P1 ;  /* 0x000000021b1d7211 */ /* 0x080fe400008f0eff */
[----:B------:R-:W-:Y:S02]  /*62c90*/  LEA.HI.X.SX32 R27, R3, R2, 0x1, P3 ;  /* 0x00000002031b7211 */ /* 0x000fe400018f0eff */
[----:B------:R-:W2:Y:S04]  /*62ca0*/  LDL.LU R3, [R1+0x128] ;  /* 0x0001280001037983 */ /* 0x000ea80000300800 */
[----:B------:R0:W-:Y:S04]  /*62cb0*/  @P4 STG.E.U16 desc[UR10][R28.64], R22 ;  /* 0x000000161c004986 */ /* 0x0001e8000c10150a */
[----:B0-----:R-:W3:Y:S01]  /*62cc0*/  LDL.LU R22, [R1+0x17d8] ;  /* 0x0017d80001167983 */ /* 0x001ee20000300800 */
[----:B------:R-:W0:Y:S03]  /*62cd0*/  LDC R28, c[0x0][0x3b8] ;  /* 0x0000ee00ff1c7b82 */ /* 0x000e260000000800 */
[----:B------:R-:W3:Y:S01]  /*62ce0*/  LDL.LU R29, [R1+0x130] ;  /* 0x00013000011d7983 */ /* 0x000ee20000300800 */
[----:B------:R-:W-:-:S02]  /*62cf0*/  PRMT R20, R20, 0x7632, R20 ;  /* 0x0000763214147816 */ /* 0x000fc40000000014 */
[----:B------:R-:W-:-:S05]  /*62d00*/  LEA.HI.X.SX32 R25, R25, R2, 0x1, P2 ;  /* 0x0000000219197211 */ /* 0x000fca00010f0eff */
[----:B------:R0:W-:Y:S04]  /*62d10*/  @P5 STG.E.U16 desc[UR10][R24.64], R20 ;  /* 0x0000001418005986 */ /* 0x0001e8000c10150a */
[----:B------:R0:W-:Y:S01]  /*62d20*/  @P6 STG.E.U16 desc[UR10][R26.64], R6 ;  /* 0x000000061a006986 */ /* 0x0001e2000c10150a */
[C---:B------:R-:W-:Y:S01]  /*62d30*/  ISETP.LT.AND P3, PT, R4.reuse, UR7, !P0 ;  /* 0x0000000704007c0c */ /* 0x040fe2000c761270 */
[----:B------:R-:W0:Y:S02]  /*62d40*/  LDCU UR7, c[0x0][0x39c] ;  /* 0x00007380ff0777ac */ /* 0x000e240008000800 */
[-C--:B0-----:R-:W-:Y:S01]  /*62d50*/  IMAD R25, R4, R28.reuse, RZ ;  /* 0x0000001c04197224 */ /* 0x081fe200078e02ff */
[----:B------:R-:W1:Y:S04]  /*62d60*/  LDL.LU R27, [R1+0x148] ;  /* 0x00014800011b7983 */ /* 0x000e680000300800 */
[----:B------:R-:W4:Y:S01]  /*62d70*/  LDL.LU R4, [R1+0x13c] ;  /* 0x00013c0001047983 */ /* 0x000f220000300800 */
[C---:B--2---:R-:W-:Y:S01]  /*62d80*/  ISETP.LT.AND P5, PT, R3.reuse, UR6, !P0 ;  /* 0x0000000603007c0c */ /* 0x044fe2000c7a1270 */
[----:B------:R-:W-:-:S02]  /*62d90*/  IMAD R3, R3, R28, RZ ;  /* 0x0000001c03037224 */ /* 0x000fc400078e02ff */
[----:B---3--:R-:W-:-:S03]  /*62da0*/  IMAD R20, R29, R28, RZ ;  /* 0x0000001c1d147224 */ /* 0x008fc600078e02ff */
[----:B------:R-:W-:Y:S01]  /*62db0*/  LEA R28, P6, R3, R0, 0x1 ;  /* 0x00000000031c7211 */ /* 0x000fe200078c08ff */
[----:B------:R-:W0:Y:S01]  /*62dc0*/  LDCU UR6, c[0x0][0x39c] ;  /* 0x00007380ff0677ac */ /* 0x000e220008000800 */
[----:B------:R-:W-:Y:S02]  /*62dd0*/  ISETP.LT.AND P2, PT, R29, UR4, !P0 ;  /* 0x000000041d007c0c */ /* 0x000fe4000c741270 */
[----:B------:R-:W-:Y:S01]  /*62de0*/  LEA.HI.X.SX32 R29, R3, R2, 0x1, P6 ;  /* 0x00000002031d7211 */ /* 0x000fe200030f0eff */
[----:B------:R-:W2:Y:S01]  /*62df0*/  LDCU UR4, c[0x0][0x39c] ;  /* 0x00007380ff0477ac */ /* 0x000ea20008000800 */
[----:B------:R-:W3:Y:S04]  /*62e00*/  LDL.LU R3, [R1+0x134] ;  /* 0x0001340001037983 */ /* 0x000ee80000300800 */
[----:B------:R0:W-:Y:S02]  /*62e10*/  @P5 STG.E.U16 desc[UR10][R28.64], R5 ;  /* 0x000000051c005986 */ /* 0x0001e4000c10150a */
[----:B0-----:R-:W0:Y:S01]  /*62e20*/  LDC R29, c[0x0][0x3b8] ;  /* 0x0000ee00ff1d7b82 */ /* 0x001e220000000800 */
[----:B------:R-:W-:-:S02]  /*62e30*/  LEA R24, P4, R25, R0, 0x1 ;  /* 0x0000000019187211 */ /* 0x000fc400078808ff */
[C---:B------:R-:W-:Y:S02]  /*62e40*/  LEA R26, P6, R20.reuse, R0, 0x1 ;  /* 0x00000000141a7211 */ /* 0x040fe400078c08ff */
[----:B-1----:R-:W-:Y:S01]  /*62e50*/  ISETP.LT.AND P1, PT, R27, UR8, !P0 ;  /* 0x000000081b007c0c */ /* 0x002fe2000c721270 */
[----:B------:R-:W1:Y:S01]  /*62e60*/  LDCU UR8, c[0x0][0x39c] ;  /* 0x00007380ff0877ac */ /* 0x000e620008000800 */
[-C--:B------:R-:W-:Y:S02]  /*62e70*/  LEA.HI.X.SX32 R25, R25, R2.reuse, 0x1, P4 ;  /* 0x0000000219197211 */ /* 0x080fe400020f0eff */
[----:B------:R-:W-:-:S03]  /*62e80*/  LEA.HI.X.SX32 R27, R20, R2, 0x1, P6 ;  /* 0x00000002141b7211 */ /* 0x000fc600030f0eff */
[----:B----4-:R0:W-:Y:S01]  /*62e90*/  @P3 STG.E.U16 desc[UR10][R24.64], R10 ;  /* 0x0000000a18003986 */ /* 0x0101e2000c10150a */
[----:B------:R-:W-:-:S03]  /*62ea0*/  ISETP.LT.AND P4, PT, R11, UR9, !P0 ;  /* 0x000000090b007c0c */ /* 0x000fc6000c781270 */
[----:B------:R4:W-:Y:S01]  /*62eb0*/  @P2 STG.E.U16 desc[UR10][R26.64], R21 ;  /* 0x000000151a002986 */ /* 0x0009e2000c10150a */
[C---:B--2---:R-:W-:Y:S01]  /*62ec0*/  ISETP.LT.AND P2, PT, R7.reuse, UR4, !P0 ;  /* 0x0000000407007c0c */ /* 0x044fe2000c741270 */
[----:B------:R-:W2:Y:S02]  /*62ed0*/  LDCU UR4, c[0x0][0x39c] ;  /* 0x00007380ff0477ac */ /* 0x000ea40008000800 */
[----:B------:R-:W2:Y:S01]  /*62ee0*/  LDL.LU R11, [R1+0x150] ;  /* 0x00015000010b7983 */ /* 0x000ea20000300800 */
[----:B0-----:R-:W-:-:S03]  /*62ef0*/  IMAD R25, R7, R29, RZ ;  /* 0x0000001d07197224 */ /* 0x001fc600078e02ff */
[----:B------:R-:W2:Y:S01]  /*62f00*/  LDL.LU R7, [R1+0x154] ;  /* 0x0001540001077983 */ /* 0x000ea20000300800 */
[----:B------:R-:W-:Y:S01]  /*62f10*/  PRMT R28, R5, 0x7632, R28 ;  /* 0x00007632051c7816 */ /* 0x000fe2000000001c */
[-C--:B------:R-:W-:Y:S01]  /*62f20*/  IMAD R20, R4, R29.reuse, RZ ;  /* 0x0000001d04147224 */ /* 0x080fe200078e02ff */
[----:B----4-:R-:W-:Y:S02]  /*62f30*/  PRMT R21, R6, 0x7632, R21 ;  /* 0x0000763206157816 */ /* 0x010fe40000000015 */
[C---:B---3--:R-:W-:Y:S01]  /*62f40*/  ISETP.LT.AND P5, PT, R3.reuse, UR5, !P0 ;  /* 0x0000000503007c0c */ /* 0x048fe2000c7a1270 */
[----:B------:R-:W-:Y:S01]  /*62f50*/  IMAD R3, R3, R29, RZ ;  /* 0x0000001d03037224 */ /* 0x000fe200078e02ff */
[----:B------:R-:W0:Y:S04]  /*62f60*/  LDCU UR5, c[0x0][0x39c] ;  /* 0x00007380ff0577ac */ /* 0x000e280008000800 */
[----:B------:R-:W-:-:S04]  /*62f70*/  LEA R26, P3, R3, R0, 0x1 ;  /* 0x00000000031a7211 */ /* 0x000fc800078608ff */
[----:B------:R-:W-:Y:S02]  /*62f80*/  LEA.HI.X.SX32 R27, R3, R2, 0x1, P3 ;  /* 0x00000002031b7211 */ /* 0x000fe400018f0eff */
[----:B------:R-:W0:Y:S01]  /*62f90*/  LDL.LU R3, [R1+0x140] ;  /* 0x0001400001037983 */ /* 0x000e220000300800 */
[----:B------:R-:W-:Y:S01]  /*62fa0*/  ISETP.LT.AND P3, PT, R4, UR6, !P0 ;  /* 0x0000000604007c0c */ /* 0x000fe2000c761270 */
[----:B------:R-:W3:Y:S02]  /*62fb0*/  LDCU UR6, c[0x0][0x39c] ;  /* 0x00007380ff0677ac */ /* 0x000ee40008000800 */
[----:B------:R-:W4:Y:S04]  /*62fc0*/  LDL.LU R5, [R1+0x15c] ;  /* 0x00015c0001057983 */ /* 0x000f280000300800 */
[----:B------:R-:W3:Y:S04]  /*62fd0*/  LDL.LU R6, [R1+0xc8] ;  /* 0x0000c80001067983 */ /* 0x000ee80000300800 */
[----:B------:R-:W3:Y:S01]  /*62fe0*/  LDL.LU R4, [R1+0xa8] ;  /* 0x0000a80001047983 */ /* 0x000ee20000300800 */
[----:B------:R-:W-:-:S03]  /*62ff0*/  LEA R24, P6, R25, R0, 0x1 ;  /* 0x0000000019187211 */ /* 0x000fc600078c08ff */
[----:B------:R1:W-:Y:S01]  /*63000*/  @P5 STG.E.U16 desc[UR10][R26.64], R21 ;  /* 0x000000151a005986 */ /* 0x0003e2000c10150a */
[----:B------:R-:W-:Y:S02]  /*63010*/  LEA.HI.X.SX32 R25, R25, R2, 0x1, P6 ;  /* 0x0000000219197211 */ /* 0x000fe400030f0eff */
[----:B-1----:R-:W-:-:S04]  /*63020*/  LEA R26, P5, R20, R0, 0x1 ;  /* 0x00000000141a7211 */ /* 0x002fc800078a08ff */
[----:B------:R-:W-:Y:S02]  /*63030*/  LEA.HI.X.SX32 R27, R20, R2, 0x1, P5 ;  /* 0x00000002141b7211 */ /* 0x000fe400028f0eff */
[----:B------:R-:W-:Y:S01]  /*63040*/  PRMT R20, R10, 0x7632, R20 ;  /* 0x000076320a147816 */ /* 0x000fe20000000014 */
[----:B------:R1:W-:Y:S04]  /*63050*/  @P2 STG.E.U16 desc[UR10][R24.64], R28 ;  /* 0x0000001c18002986 */ /* 0x0003e8000c10150a */
[----:B------:R2:W-:Y:S01]  /*63060*/  @P3 STG.E.U16 desc[UR10][R26.64], R20 ;  /* 0x000000141a003986 */ /* 0x0005e2000c10150a */
[----:B------:R-:W-:-:S03]  /*63070*/  PRMT R21, R21, 0x7632, R21 ;  /* 0x0000763215157816 */ /* 0x000fc60000000015 */
[----:B------:R-:W4:Y:S01]  /*63080*/  LDL.LU R10, [R1+0xb8] ;  /* 0x0000b800010a7983 */ /* 0x000f220000300800 */
[----:B--2---:R-:W-:Y:S01]  /*63090*/  ISETP.LT.AND P2, PT, R11, UR4, !P0 ;  /* 0x000000040b007c0c */ /* 0x004fe2000c741270 */
[----:B------:R-:W2:Y:S02]  /*630a0*/  LDCU UR4, c[0x0][0x39c] ;  /* 0x00007380ff0477ac */ /* 0x000ea40008000800 */
[----:B-1----:R-:W2:Y:S01]  /*630b0*/  LDL.LU R28, [R1+0x168] ;  /* 0x00016800011c7983 */ /* 0x002ea20000300800 */
[----:B------:R-:W-:-:S03]  /*630c0*/  IMAD R26, R29, 0x40, R23 ;  /* 0x000000401d1a7824 */ /* 0x000fc600078e0217 */
[----:B------:R-:W2:Y:S02]  /*630d0*/  LDL.LU R27, [R1+0x164] ;  /* 0x00016400011b7983 */ /* 0x000ea40000300800 */
[-C--:B------:R-:W-:Y:S02]  /*630e0*/  LEA R20, P3, R26, R0.reuse, 0x1 ;  /* 0x000000001a147211 */ /* 0x080fe400078608ff */
[----:B------:R-:W2:Y:S04]  /*630f0*/  LDL.LU R23, [R1+0x17d4] ;  /* 0x0017d40001177983 */ /* 0x000ea80000300800 */
[----:B------:R-:W2:Y:S01]  /*63100*/  LDL.LU R11, [R1+0x16c] ;  /* 0x00016c00010b7983 */ /* 0x000ea20000300800 */
[C---:B0-----:R-:W-:Y:S01]  /*63110*/  ISETP.LT.AND P6, PT, R3.reuse, UR5, !P0 ;  /* 0x0000000503007c0c */ /* 0x041fe2000c7c1270 */
[----:B------:R-:W-:Y:S01]  /*63120*/  IMAD R3, R3, R29, RZ ;  /* 0x0000001d03037224 */ /* 0x000fe200078e02ff */
[----:B------:R-:W4:Y:S04]  /*63130*/  LDCU UR5, c[0x0][0x39c] ;  /* 0x00007380ff0577ac */ /* 0x000f280008000800 */
[----:B------:R-:W-:-:S04]  /*63140*/  LEA R24, P5, R3, R0, 0x1 ;  /* 0x0000000003187211 */ /* 0x000fc800078a08ff */
[----:B------:R-:W-:Y:S01]  /*63150*/  LEA.HI.X.SX32 R25, R3, R2, 0x1, P5 ;  /* 0x0000000203197211 */ /* 0x000fe200028f0eff */
[----:B------:R-:W-:-:S04]  /*63160*/  IMAD R3, R29, 0x4, R26 ;  /* 0x000000041d037824 */ /* 0x000fc800078e021a */
[----:B------:R0:W-:Y:S01]  /*63170*/  @P6 STG.E.U16 desc[UR10][R24.64], R21 ;  /* 0x0000001518006986 */ /* 0x0001e2000c10150a */
[----:B---3--:R-:W-:Y:S01]  /*63180*/  ISETP.LT.AND P5, PT, R7, UR6, !P0 ;  /* 0x0000000607007c0c */ /* 0x008fe2000c7a1270 */
[----:B------:R-:W2:Y:S01]  /*63190*/  LDCU UR6, c[0x0][0x39c] ;  /* 0x00007380ff0677ac */ /* 0x000ea20008000800 */
[C---:B0-----:R-:W-:Y:S02]  /*631a0*/  LEA R24, P6, R3.reuse, R0, 0x1 ;  /* 0x0000000003187211 */ /* 0x041fe400078c08ff */
[-C--:B------:R-:W-:Y:S02]  /*631b0*/  LEA.HI.X.SX32 R21, R26, R2.reuse, 0x1, P3 ;  /* 0x000000021a157211 */ /* 0x080fe400018f0eff */
[----:B------:R-:W-:Y:S02]  /*631c0*/  LEA.HI.X.SX32 R25, R3, R2, 0x1, P6 ;  /* 0x0000000203197211 */ /* 0x000fe400030f0eff */
[----:B----4-:R-:W-:Y:S01]  /*631d0*/  ISETP.LT.AND P3, PT, R5, UR5, !P0 ;  /* 0x0000000505007c0c */ /* 0x010fe2000c761270 */
[----:B------:R-:W-:Y:S01]  /*631e0*/  @P1 STG.E.U16 desc[UR10][R20.64], R6 ;  /* 0x0000000614001986 */ /* 0x000fe2000c10150a */
[C---:B------:R-:W-:Y:S01]  /*631f0*/  IMAD R26, R29.reuse, 0x4, R3 ;  /* 0x000000041d1a7824 */ /* 0x040fe200078e0203 */
[----:B------:R-:W0:Y:S02]  /*63200*/  LDCU UR5, c[0x0][0x39c] ;  /* 0x00007380ff0577ac */ /* 0x000e240008000800 */
[----:B------:R-:W3:Y:S04]  /*63210*/  LDL.LU R5, [R1+0x170] ;  /* 0x0001700001057983 */ /* 0x000ee80000300800 */
[----:B------:R-:W4:Y:S04]  /*63220*/  LDL.LU R7, [R1+0x174] ;  /* 0x0001740001077983 */ /* 0x000f280000300800 */
[----:B------:R1:W-:Y:S04]  /*63230*/  @P4 STG.E.U16 desc[UR10][R24.64], R4 ;  /* 0x0000000418004986 */ /* 0x0003e8000c10150a */
[----:B-1----:R-:W3:Y:S01]  /*63240*/  LDL.LU R25, [R1+0x160] ;  /* 0x0001600001197983 */ /* 0x002ee20000300800 */
[----:B------:R-:W-:Y:S01]  /*63250*/  IMAD R3, R29, 0x4, R26 ;  /* 0x000000041d037824 */ /* 0x000fe200078e021a */
[----:B------:R-:W-:-:S04]  /*63260*/  LEA R20, P1, R26, R0, 0x1 ;  /* 0x000000001a147211 */ /* 0x000fc800078208ff */
[----:B------:R-:W-:Y:S02]  /*63270*/  LEA R24, P6, R3, R0, 0x1 ;  /* 0x0000000003187211 */ /* 0x000fe400078c08ff */
[----:B------:R-:W-:Y:S02]  /*63280*/  LEA.HI.X.SX32 R21, R26, R2, 0x1, P1 ;  /* 0x000000021a157211 */ /* 0x000fe400008f0eff */
[----:B--2---:R-:W-:Y:S01]  /*63290*/  ISETP.LT.AND P4, PT, R27, UR6, !P0 ;  /* 0x000000061b007c0c */ /* 0x004fe2000c781270 */
[----:B------:R-:W4:Y:S02]  /*632a0*/  LDCU UR6, c[0x0][0x39c] ;  /* 0x00007380ff0677ac */ /* 0x000f240008000800 */
[----:B------:R1:W-:Y:S01]  /*632b0*/  @P2 STG.E.U16 desc[UR10][R20.64], R10 ;  /* 0x0000000a14002986 */ /* 0x0003e2000c10150a */
[----:B------:R-:W-:-:S03]  /*632c0*/  PRMT R26, R4, 0x7632, R26 ;  /* 0x00007632041a7816 */ /* 0x000fc6000000001a */
[----:B------:R-:W2:Y:S01]  /*632d0*/  LDL.LU R4, [R1+0xcc] ;  /* 0x0000cc0001047983 */ /* 0x000ea20000300800 */
[----:B------:R-:W-:Y:S01]  /*632e0*/  ISETP.LT.AND P2, PT, R28, UR7, !P0 ;  /* 0x000000071c007c0c */ /* 0x000fe2000c741270 */
[----:B------:R-:W0:Y:S02]  /*632f0*/  LDCU UR7, c[0x0][0x39c] ;  /* 0x00007380ff0777ac */ /* 0x000e240008000800 */
[----:B------:R-:W2:Y:S01]  /*63300*/  LDL.LU R27, [R1+0x17c] ;  /* 0x00017c00011b7983 */ /* 0x000ea20000300800 */
[----:B---3--:R-:W-:Y:S01]  /*63310*/  ISETP.LT.AND P1, PT, R25, UR4, !P0 ;  /* 0x0000000419007c0c */ /* 0x008fe2000c721270 */
[----:B------:R-:W3:Y:S01]  /*63320*/  LDCU UR4, c[0x0][0x39c] ;  /* 0x00007380ff0477ac */ /* 0x000ee20008000800 */
[----:B------:R-:W-:Y:S01]  /*63330*/  LEA.HI.X.SX32 R25, R3, R2, 0x1, P6 ;  /* 0x0000000203197211 */ /* 0x000fe200030f0eff */
[----:B------:R-:W-:-:S04]  /*63340*/  IMAD R3, R29, 0x4, R3 ;  /* 0x000000041d037824 */ /* 0x000fc800078e0203 */
[----:B------:R0:W-:Y:S01]  /*63350*/  @P5 STG.E.U16 desc[UR10][R24.64], R22 ;  /* 0x0000001618005986 */ /* 0x0001e2000c10150a */
[----:B-1----:R-:W-:Y:S01]  /*63360*/  IMAD R21, R29, 0x4, R3 ;  /* 0x000000041d157824 */ /* 0x002fe200078e0203 */
[----:B0-----:R-:W-:-:S04]  /*63370*/  LEA R24, P6, R3, R0, 0x1 ;  /* 0x0000000003187211 */ /* 0x001fc800078c08ff */
[----:B------:R-:W-:Y:S02]  /*63380*/  LEA.HI.X.SX32 R25, R3, R2, 0x1, P6 ;  /* 0x0000000203197211 */ /* 0x000fe400030f0eff */
[----:B------:R-:W-:Y:S01]  /*63390*/  LEA R20, P6, R21, R0, 0x1 ;  /* 0x0000000015147211 */ /* 0x000fe200078c08ff */
[----:B------:R-:W-:Y:S01]  /*633a0*/  IMAD R3, R29, 0x4, R21 ;  /* 0x000000041d037824 */ /* 0x000fe200078e0215 */
[----:B------:R-:W-:Y:S02]  /*633b0*/  PRMT R22, R6, 0x7632, R22 ;  /* 0x0000763206167816 */ /* 0x000fe40000000016 */
[----:B------:R-:W-:-:S03]  /*633c0*/  LEA.HI.X.SX32 R21, R21, R2, 0x1, P6 ;  /* 0x0000000215157211 */ /* 0x000fc600030f0eff */
[----:B------:R0:W-:Y:S01]  /*633d0*/  @P3 STG.E.U16 desc[UR10][R24.64], R22 ;  /* 0x0000001618003986 */ /* 0x0001e2000c10150a */
[----:B---3--:R-:W-:Y:S01]  /*633e0*/  ISETP.LT.AND P3, PT, R5, UR4, !P0 ;  /* 0x0000000405007c0c */ /* 0x008fe2000c761270 */
[----:B------:R-:W1:Y:S02]  /*633f0*/  LDCU UR4, c[0x0][0x39c] ;  /* 0x00007380ff0477ac */ /* 0x000e640008000800 */
[----:B------:R-:W3:Y:S01]  /*63400*/  LDL.LU R5, [R1+0x180] ;  /* 0x0001800001057983 */ /* 0x000ee20000300800 */
[----:B------:R-:W-:Y:S01]  /*63410*/  ISETP.LT.AND P5, PT, R11, UR5, !P0 ;  /* 0x000000050b007c0c */ /* 0x000fe2000c7a1270 */
[----:B------:R-:W1:Y:S02]  /*63420*/  LDCU UR5, c[0x0][0x39c] ;  /* 0x00007380ff0577ac */ /* 0x000e640008000800 */
[----:B------:R2:W-:Y:S01]  /*63430*/  @P1 STG.E.U16 desc[UR10][R20.64], R26 ;  /* 0x0000001a14001986 */ /* 0x0005e2000c10150a */
[----:B----4-:R-:W-:Y:S01]  /*63440*/  ISETP.LT.AND P1, PT, R7, UR6, !P0 ;  /* 0x0000000607007c0c */ /* 0x010fe2000c721270 */
[----:B------:R-:W3:Y:S01]  /*63450*/  LDCU UR6, c[0x0][0x39c] ;  /* 0x00007380ff0677ac */ /* 0x000ee20008000800 */
[C---:B0-----:R-:W-:Y:S01]  /*63460*/  LEA R24, P6, R3.reuse, R0, 0x1 ;  /* 0x0000000003187211 */ /* 0x041fe200078c08ff */
[----:B------:R-:W4:Y:S03]  /*63470*/  LDL.LU R6, [R1+0xac] ;  /* 0x0000ac0001067983 */ /* 0x000f260000300800 */
[----:B------:R-:W-:-:S02]  /*63480*/  LEA.HI.X.SX32 R25, R3, R2, 0x1, P6 ;  /* 0x0000000203197211 */ /* 0x000fc400030f0eff */
[----:B--2---:R-:W-:Y:S02]  /*63490*/  PRMT R20, R10, 0x7632, R20 ;  /* 0x000076320a147816 */ /* 0x004fe40000000014 */
[----:B------:R-:W2:Y:S01]  /*634a0*/  LDL.LU R10, [R1+0x184] ;  /* 0x00018400010a7983 */ /* 0x000ea20000300800 */
[----:B------:R-:W-:-:S03]  /*634b0*/  IMAD R21, R29, 0x4, R3 ;  /* 0x000000041d157824 */ /* 0x000fc600078e0203 */
[----:B------:R-:W2:Y:S04]  /*634c0*/  LDL.LU R28, [R1+0x18c] ;  /* 0x00018c00011c7983 */ /* 0x000ea80000300800 */
[----:B------:R-:W2:Y:S04]  /*634d0*/  LDL.LU R11, [R1+0x190] ;  /* 0x00019000010b7983 */ /* 0x000ea80000300800 */
[----:B------:R-:W2:Y:S04]  /*634e0*/  LDL.LU R7, [R1+0xbc] ;  /* 0x0000bc0001077983 */ /* 0x000ea80000300800 */
[----:B------:R-:W1:Y:S04]  /*634f0*/  LDL.LU R3, [R1+0x178] ;  /* 0x0001780001037983 */ /* 0x000e680000300800 */
[----:B------:R0:W-:Y:S01]  /*63500*/  @P4 STG.E.U16 desc[UR10][R24.64], R20 ;  /* 0x0000001418004986 */ /* 0x0001e2000c10150a */
[----:B------:R-:W-:-:S02]  /*63510*/  PRMT R26, R22, 0x7632, R26 ;  /* 0x00007632161a7816 */ /* 0x000fc4000000001a */
[----:B0-----:R-:W-:Y:S02]  /*63520*/  LEA R20, P6, R21, R0, 0x1 ;  /* 0x0000000015147211 */ /* 0x001fe400078c08ff */
[----:B-1----:R-:W-:Y:S01]  /*63530*/  ISETP.LT.AND P4, PT, R3, UR5, !P0 ;  /* 0x0000000503007c0c */ /* 0x002fe2000c781270 */
[----:B------:R-:W-:Y:S01]  /*63540*/  IMAD R3, R29, 0x4, R21 ;  /* 0x000000041d037824 */ /* 0x000fe200078e0215 */
[----:B------:R-:W-:Y:S01]  /*63550*/  LEA.HI.X.SX32 R21, R21, R2, 0x1, P6 ;  /* 0x0000000215157211 */ /* 0x000fe200030f0eff */
[----:B------:R-:W2:Y:S02]  /*63560*/  LDCU UR5, c[0x0][0x39c] ;  /* 0x00007380ff0577ac */ /* 0x000ea40008000800 */
[----:B------:R-:W-:Y:S02]  /*63570*/  IMAD R22, R29, 0x4, R3 ;  /* 0x000000041d167824 */ /* 0x000fe400078e0203 */
[----:B------:R0:W-:Y:S01]  /*63580*/  @P2 STG.E.U16 desc[UR10][R20.64], R26 ;  /* 0x0000001a14002986 */ /* 0x0001e2000c10150a */
[----:B------:R-:W-:-:S04]  /*63590*/  LEA R24, P6, R3, R0, 0x1 ;  /* 0x0000000003187211 */ /* 0x000fc800078c08ff */
[----:B------:R-:W-:Y:S02]  /*635a0*/  LEA.HI.X.SX32 R25, R3, R2, 0x1, P6 ;  /* 0x0000000203197211 */ /* 0x000fe400030f0eff */
[----:B0-----:R-:W-:Y:S01]  /*635b0*/  LEA R20, P2, R22, R0, 0x1 ;  /* 0x0000000016147211 */ /* 0x001fe200078408ff */
[----:B------:R-:W-:-:S03]  /*635c0*/  IMAD R3, R29, 0x4, R22 ;  /* 0x000000041d037824 */ /* 0x000fc600078e0216 */
[----:B------:R-:W-:Y:S02]  /*635d0*/  LEA.HI.X.SX32 R21, R22, R2, 0x1, P2 ;  /* 0x0000000216157211 */ /* 0x000fe400010f0eff */
[----:B---3--:R-:W-:Y:S01]  /*635e0*/  ISETP.LT.AND P2, PT, R5, UR6, !P0 ;  /* 0x0000000605007c0c */ /* 0x008fe2000c741270 */
[----:B------:R0:W-:Y:S01]  /*635f0*/  @P5 STG.E.U16 desc[UR10][R24.64], R4 ;  /* 0x0000000418005986 */ /* 0x0001e2000c10150a */
[----:B------:R-:W-:Y:S01]  /*63600*/  IMAD R22, R29, 0x4, R3 ;  /* 0x000000041d167824 */ /* 0x000fe200078e0203 */
[----:B------:R-:W-:Y:S01]  /*63610*/  ISETP.LT.AND P6, PT, R27, UR4, !P0 ;  /* 0x000000041b007c0c */ /* 0x000fe2000c7c1270 */
[----:B------:R-:W1:Y:S01]  /*63620*/  LDCU UR4, c[0x0][0x39c] ;  /* 0x00007380ff0477ac */ /* 0x000e620008000800 */
[----:B------:R-:W3:Y:S01]  /*63630*/  LDL.LU R5, [R1+0x144] ;  /* 0x0001440001057983 */ /* 0x000ee20000300800 */
[----:B------:R-:W1:Y:S01]  /*63640*/  LDCU UR6, c[0x0][0x39c] ;  /* 0x00007380ff0677ac */ /* 0x000e620008000800 */
[----:B0-----:R-:W-:-:S04]  /*63650*/  LEA R24, P5, R3, R0, 0x1 ;  /* 0x0000000003187211 */ /* 0x001fc800078a08ff */
[----:B------:R-:W-:Y:S01]  /*63660*/  LEA.HI.X.SX32 R25, R3, R2, 0x1, P5 ;  /* 0x0000000203197211 */ /* 0x000fe200028f0eff */
[----:B----4-:R-:W-:Y:S01]  /*63670*/  @P3 STG.E.U16 desc[UR10][R20.64], R6 ;  /* 0x0000000614003986 */ /* 0x010fe2000c10150a */
[----:B--2---:R-:W-:Y:S01]  /*63680*/  ISETP.LT.AND P5, PT, R10, UR5, !P0 ;  /* 0x000000050a007c0c */ /* 0x004fe2000c7a1270 */
[----:B------:R-:W-:Y:S01]  /*63690*/  IMAD R3, R29, 0x4, R22 ;  /* 0x000000041d037824 */ /* 0x000fe200078e0216 */
[----:B------:R-:W0:Y:S01]  /*636a0*/  LDCU UR5, c[0x0][0x39c] ;  /* 0x00007380ff0577ac */ /* 0x000e220008000800 */
[----:B------:R2:W-:Y:S04]  /*636b0*/  @P1 STG.E.U16 desc[UR10][R24.64], R7 ;  /* 0x0000000718001986 */ /* 0x0005e8000c10150a */
[----:B------:R-:W0:Y:S01]  /*636c0*/  LDL.LU R10, [R1+0x194] ;  /* 0x00019400010a7983 */ /* 0x000e220000300800 */
[----:B--2---:R-:W-:-:S03]  /*636d0*/  PRMT R25, R4, 0x7632, R25 ;  /* 0x0000763204197816 */ /* 0x004fc60000000019 */
[----:B------:R-:W2:Y:S01]  /*636e0*/  LDL.LU R4, [R1+0x198] ;  /* 0x0001980001047983 */ /* 0x000ea20000300800 */
[----:B------:R-:W-:-:S04]  /*636f0*/  LEA R20, P3, R22, R0, 0x1 ;  /* 0x0000000016147211 */ /* 0x000fc800078608ff */
[----:B------:R-:W-:Y:S01]  /*63700*/  LEA.HI.X.SX32 R21, R22, R2, 0x1, P3 ;  /* 0x0000000216157211 */ /* 0x000fe200018f0eff */
[----:B------:R-:W-:-:S04]  /*63710*/  IMAD R22, R29, 0x4, R3 ;  /* 0x000000041d167824 */ /* 0x000fc800078e0203 */
[----:B------:R4:W-:Y:S02]  /*63720*/  @P4 STG.E.U16 desc[UR10][R20.64], R23 ;  /* 0x0000001714004986 */ /* 0x0009e4000c10150a */
[----:B----4-:R-:W-:-:S04]  /*63730*/  LEA R20, P4, R3, R0, 0x1 ;  /* 0x0000000003147211 */ /* 0x010fc800078808ff */
[----:B------:R-:W-:Y:S01]  /*63740*/  LEA.HI.X.SX32 R21, R3, R2, 0x1, P4 ;  /* 0x0000000203157211 */ /* 0x000fe200020f0eff */
[----:B------:R-:W-:Y:S01]  /*63750*/  IMAD R3, R29, 0x4, R22 ;  /* 0x000000041d037824 */ /* 0x000fe200078e0216 */
[----:B------:R-:W-:Y:S02]  /*63760*/  LEA R24, P4, R22, R0, 0x1 ;  /* 0x0000000016187211 */ /* 0x000fe400078808ff */
[----:B------:R-:W-:Y:S01]  /*63770*/  PRMT R23, R6, 0x7632, R23 ;  /* 0x0000763206177816 */ /* 0x000fe20000000017 */
[----:B------:R4:W-:Y:S01]  /*63780*/  @P6 STG.E.U16 desc[UR10][R20.64], R25 ;  /* 0x0000001914006986 */ /* 0x0009e2000c10150a */
[----:B------:R-:W-:Y:S02]  /*63790*/  PRMT R26, R7, 0x7632, R26 ;  /* 0x00007632071a7816 */ /* 0x000fe4000000001a */
[----:B------:R-:W-:Y:S01]  /*637a0*/  ISETP.LT.AND P1, PT, R28, UR7, !P0 ;  /* 0x000000071c007c0c */ /* 0x000fe2000c721270 */
[----:B------:R-:W2:Y:S01]  /*637b0*/  LDL.LU R7, [R1+0xf0] ;  /* 0x0000f00001077983 */ /* 0x000ea20000300800 */
[----:B------:R-:W-:Y:S01]  /*637c0*/  ISETP.LT.AND P3, PT, R11, UR8, !P0 ;  /* 0x000000080b007c0c */ /* 0x000fe2000c761270 */
[----:B------:R-:W0:Y:S02]  /*637d0*/  LDCU UR7, c[0x0][0x39c] ;  /* 0x00007380ff0777ac */ /* 0x000e240008000800 */
[----:B------:R-:W2:Y:S01]  /*637e0*/  LDL.LU R6, [R1+0xd0] ;  /* 0x0000d00001067983 */ /* 0x000ea20000300800 */
[----:B------:R-:W0:Y:S01]  /*637f0*/  LDCU UR8, c[0x0][0x39c] ;  /* 0x00007380ff0877ac */ /* 0x000e220008000800 */
[----:B----4-:R-:W-:-:S02]  /*63800*/  LEA.HI.X.SX32 R25, R22, R2, 0x1, P4 ;  /* 0x0000000216197211 */ /* 0x010fc400020f0eff */
[----:B------:R-:W4:Y:S01]  /*63810*/  LDL.LU R28, [R1+0x1ac] ;  /* 0x0001ac00011c7983 */ /* 0x000f220000300800 */
[----:B------:R-:W-:-:S03]  /*63820*/  LEA R20, P6, R3, R0, 0x1 ;  /* 0x0000000003147211 */ /* 0x000fc600078c08ff */
[----:B------:R-:W-:Y:S01]  /*63830*/  @P2 STG.E.U16 desc[UR10][R24.64], R23 ;  /* 0x0000001718002986 */ /* 0x000fe2000c10150a */
[----:B------:R-:W-:Y:S01]  /*63840*/  LEA.HI.X.SX32 R21, R3, R2, 0x1, P6 ;  /* 0x0000000203157211 */ /* 0x000fe200030f0eff */
[----:B------:R-:W-:-:S04]  /*63850*/  IMAD R3, R29, 0x8, R3 ;  /* 0x000000081d037824 */ /* 0x000fc800078e0203 */
[----:B------:R1:W-:Y:S02]  /*63860*/  @P5 STG.E.U16 desc[UR10][R20.64], R26 ;  /* 0x0000001a14005986 */ /* 0x0003e4000c10150a */
[----:B-1----:R-:W-:Y:S01]  /*63870*/  PRMT R21, R23, 0x7632, R21 ;  /* 0x0000763217157816 */ /* 0x002fe20000000015 */
[----:B------:R-:W-:Y:S02]  /*63880*/  IMAD R20, R29, 0x4, R3 ;  /* 0x000000041d147824 */ /* 0x000fe400078e0203 */
[C---:B---3--:R-:W-:Y:S01]  /*63890*/  IMAD R22, R5.reuse, R29, RZ ;  /* 0x0000001d05167224 */ /* 0x048fe200078e02ff */
[----:B------:R-:W-:Y:S01]  /*638a0*/  ISETP.LT.AND P4, PT, R5, UR4, !P0 ;  /* 0x0000000405007c0c */ /* 0x000fe2000c781270 */
[----:B------:R-:W1:Y:S01]  /*638b0*/  LDCU UR4, c[0x0][0x39c] ;  /* 0x00007380ff0477ac */ /* 0x000e620008000800 */
[----:B------:R-:W3:Y:S02]  /*638c0*/  LDL.LU R5, [R1+0xe0] ;  /* 0x0000e00001057983 */ /* 0x000ee40000300800 */
[----:B------:R-:W-:-:S02]  /*638d0*/  LEA R24, P6, R22, R0, 0x1 ;  /* 0x0000000016187211 */ /* 0x000fc400078c08ff */
[----:B------:R-:W3:Y:S02]  /*638e0*/  LDL.LU R11, [R1+0x1b0] ;  /* 0x0001b000010b7983 */ /* 0x000ee40000300800 */
[----:B------:R-:W-:Y:S02]  /*638f0*/  LEA.HI.X.SX32 R25, R22, R2, 0x1, P6 ;  /* 0x0000000216197211 */ /* 0x000fe400030f0eff */
[C---:B------:R-:W-:Y:S01]  /*63900*/  LEA R22, P6, R3.reuse, R0, 0x1 ;  /* 0x0000000003167211 */ /* 0x040fe200078c08ff */
[----:B------:R-:W3:Y:S04]  /*63910*/  LDL.LU R27, [R1+0x1b4] ;  /* 0x0001b400011b7983 */ /* 0x000ee80000300800 */
[----:B------:R1:W-:Y:S01]  /*63920*/  @P4 STG.E.U16 desc[UR10][R24.64], R21 ;  /* 0x0000001518004986 */ /* 0x0003e2000c10150a */
[----:B------:R-:W-:Y:S01]  /*63930*/  LEA.HI.X.SX32 R23, R3, R2, 0x1, P6 ;  /* 0x0000000203177211 */ /* 0x000fe200030f0eff */
[----:B------:R-:W-:Y:S01]  /*63940*/  IMAD R3, R29, 0x4, R20 ;  /* 0x000000041d037824 */ /* 0x000fe200078e0214 */
[----:B0-----:R-:W-:Y:S01]  /*63950*/  ISETP.LT.AND P2, PT, R10, UR5, !P0 ;  /* 0x000000050a007c0c */ /* 0x001fe2000c741270 */
[----:B------:R-:W4:Y:S01]  /*63960*/  LDCU UR5, c[0x0][0x39c] ;  /* 0x00007380ff0577ac */ /* 0x000f220008000800 */
[----:B------:R-:W3:Y:S01]  /*63970*/  LDL.LU R10, [R1] ;  /* 0x00000000010a7983 */ /* 0x000ee20000300800 */
[----:B-1----:R-:W-:-:S02]  /*63980*/  LEA R24, P4, R20, R0, 0x1 ;  /* 0x0000000014187211 */ /* 0x002fc400078808ff */
[----:B--2---:R-:W-:Y:S01]  /*63990*/  ISETP.LT.AND P5, PT, R4, UR6, !P0 ;  /* 0x0000000604007c0c */ /* 0x004fe2000c7a1270 */
[----:B------:R-:W0:Y:S01]  /*639a0*/  LDCU UR6, c[0x0][0x39c] ;  /* 0x00007380ff0677ac */ /* 0x000e220008000800 */
[----:B------:R-:W2:Y:S01]  /*639b0*/  LDL.LU R4, [R1+0x1bc] ;  /* 0x0001bc0001047983 */ /* 0x000ea20000300800 */
[----:B------:R-:W-:-:S03]  /*639c0*/  LEA.HI.X.SX32 R25, R20, R2, 0x1, P4 ;  /* 0x0000000214197211 */ /* 0x000fc600020f0eff */
[----:B------:R-:W2:Y:S04]  /*639d0*/  LDL.LU R21, [R1+0x1a4] ;  /* 0x0001a40001157983 */ /* 0x000ea80000300800 */
[----:B------:R-:W2:Y:S04]  /*639e0*/  LDL.LU R20, [R1+0x1a0] ;  /* 0x0001a00001147983 */ /* 0x000ea80000300800 */
[----:B------:R1:W-:Y:S04]  /*639f0*/  @P1 STG.E.U16 desc[UR10][R22.64], R7 ;  /* 0x0000000716001986 */ /* 0x0003e8000c10150a */
[----:B------:R0:W-:Y:S01]  /*63a00*/  @P3 STG.E.U16 desc[UR10][R24.64], R6 ;  /* 0x0000000618003986 */ /* 0x0001e2000c10150a */
[----:B-1----:R-:W-:-:S04]  /*63a10*/  LEA R22, P4, R3, R0, 0x1 ;  /* 0x0000000003167211 */ /* 0x002fc800078808ff */
[----:B------:R-:W-:Y:S02]  /*63a20*/  LEA.HI.X.SX32 R23, R3, R2, 0x1, P4 ;  /* 0x0000000203177211 */ /* 0x000fe400020f0eff */
[----:B----4-:R-:W-:Y:S01]  /*63a30*/  ISETP.LT.AND P4, PT, R28, UR5, !P0 ;  /* 0x000000051c007c0c */ /* 0x010fe2000c781270 */
[----:B------:R-:W1:Y:S01]  /*63a40*/  LDCU UR5, c[0x0][0x39c] ;  /* 0x00007380ff0577ac */ /* 0x000e620008000800 */
[----:B------:R-:W1:Y:S04]  /*63a50*/  LDL.LU R28, [R1+0x1c4] ;  /* 0x0001c400011c7983 */ /* 0x000e680000300800 */
[----:B---3--:R3:W-:Y:S01]  /*63a60*/  @P2 STG.E.U16 desc[UR10][R22.64], R5 ;  /* 0x0000000516002986 */ /* 0x0087e2000c10150a */
[----:B--2---:R-:W-:Y:S01]  /*63a70*/  ISETP.LT.AND P6, PT, R20, UR7, !P0 ;  /* 0x0000000714007c0c */ /* 0x004fe2000c7c1270 */
[----:B------:R-:W-:Y:S01]  /*63a80*/  IMAD R20, R29, 0x4, R3 ;  /* 0x000000041d147824 */ /* 0x000fe200078e0203 */
[----:B------:R-:W-:Y:S01]  /*63a90*/  ISETP.LT.AND P1, PT, R21, UR4, !P0 ;  /* 0x0000000415007c0c */ /* 0x000fe2000c721270 */
[----:B------:R-:W2:Y:S03]  /*63aa0*/  LDCU UR4, c[0x0][0x39c] ;  /* 0x00007380ff0477ac */ /* 0x000ea60008000800 */
[C---:B0-----:R-:W-:Y:S01]  /*63ab0*/  LEA R24, P3, R20.reuse, R0, 0x1 ;  /* 0x0000000014187211 */ /* 0x041fe200078608ff */
[----:B------:R-:W-:Y:S01]  /*63ac0*/  IMAD R3, R29, 0x4, R20 ;  /* 0x000000041d037824 */ /* 0x000fe200078e0214 */
[----:B------:R-:W-:Y:S01]  /*63ad0*/  ISETP.LT.AND P2, PT, R27, UR8, !P0 ;  /* 0x000000081b007c0c */ /* 0x000fe2000c741270 */
[----:B------:R-:W0:Y:S01]  /*63ae0*/  LDCU UR7, c[0x0][0x39c] ;  /* 0x00007380ff0777ac */ /* 0x000e220008000800 */
[----:B------:R-:W-:Y:S01]  /*63af0*/  LEA.HI.X.SX32 R25, R20, R2, 0x1, P3 ;  /* 0x0000000214197211 */ /* 0x000fe200018f0eff */
[----:B------:R-:W-:Y:S01]  /*63b00*/  IMAD R21, R29, 0x4, R3 ;  /* 0x000000041d157824 */ /* 0x000fe200078e0203 */
[----:B------:R-:W-:Y:S01]  /*63b10*/  ISETP.LT.AND P3, PT, R11, UR6, !P0 ;  /* 0x000000060b007c0c */ /* 0x000fe2000c761270 */
[----:B------:R-:W4:Y:S01]  /*63b20*/  LDCU UR6, c[0x0][0x39c] ;  /* 0x00007380ff0677ac */ /* 0x000f220008000800 */
[----:B------:R-:W4:Y:S01]  /*63b30*/  LDL.LU R11, [R1+0x1c8] ;  /* 0x0001c800010b7983 */ /* 0x000f220000300800 */
[----:B------:R-:W0:Y:S03]  /*63b40*/  LDCU UR8, c[0x0][0x39c] ;  /* 0x00007380ff0877ac */ /* 0x000e260008000800 */
[----:B------:R2:W-:Y:S01]  /*63b50*/  @P5 STG.E.U16 desc[UR10][R24.64], R10 ;  /* 0x0000000a18005986 */ /* 0x0005e2000c10150a */
[----:B---3--:R-:W-:-:S04]  /*63b60*/  LEA R22, P5, R3, R0, 0x1 ;  /* 0x0000000003167211 */ /* 0x008fc800078a08ff */
[----:B------:R-:W-:Y:S02]  /*63b70*/  LEA.HI.X.SX32 R23, R3, R2, 0x1, P5 ;  /* 0x0000000203177211 */ /* 0x000fe400028f0eff */
[----:B------:R-:W-:Y:S02]  /*63b80*/  LEA R20, P5, R21, R0, 0x1 ;  /* 0x0000000015147211 */ /* 0x000fe400078a08ff */
[----:B--2---:R-:W-:Y:S02]  /*63b90*/  PRMT R25, R6, 0x7632, R25 ;  /* 0x0000763206197816 */ /* 0x004fe40000000019 */
[----:B------:R-:W-:Y:S01]  /*63ba0*/  PRMT R24, R7, 0x7632, R24 ;  /* 0x0000763207187816 */ /* 0x000fe20000000018 */
[----:B------:R-:W2:Y:S01]  /*63bb0*/  LDL.LU R6, [R1+0x1d0] ;  /* 0x0001d00001067983 */ /* 0x000ea20000300800 */
[----:B------:R-:W-:-:S03]  /*63bc0*/  IMAD R3, R29, 0x4, R21 ;  /* 0x000000041d037824 */ /* 0x000fc600078e0215 */
[----:B------:R-:W3:Y:S01]  /*63bd0*/  LDL.LU R7, [R1+0xf4] ;  /* 0x0000f40001077983 */ /* 0x000ee20000300800 */
[----:B------:R-:W-:Y:S02]  /*63be0*/  LEA.HI.X.SX32 R21, R21, R2, 0x1, P5 ;  /* 0x0000000215157211 */ /* 0x000fe400028f0eff */
[----:B------:R-:W-:Y:S01]  /*63bf0*/  ISETP.LT.AND P5, PT, R4, UR4, !P0 ;  /* 0x0000000404007c0c */ /* 0x000fe2000c7a1270 */
[----:B------:R0:W-:Y:S01]  /*63c00*/  @P6 STG.E.U16 desc[UR10][R22.64], R24 ;  /* 0x0000001816006986 */ /* 0x0001e2000c10150a */
[----:B------:R-:W2:Y:S03]  /*63c10*/  LDCU UR4, c[0x0][0x39c] ;  /* 0x00007380ff0477ac */ /* 0x000ea60008000800 */
[----:B------:R-:W3:Y:S04]  /*63c20*/  LDL.LU R4, [R1+0xd4] ;  /* 0x0000d40001047983 */ /* 0x000ee80000300800 */
[----:B------:R-:W3:Y:S01]  /*63c30*/  LDL.LU R27, [R1+0x1d8] ;  /* 0x0001d800011b7983 */ /* 0x000ee20000300800 */
[----:B0-----:R-:W-:-:S03]  /*63c40*/  LEA R22, P6, R3, R0, 0x1 ;  /* 0x0000000003167211 */ /* 0x001fc600078c08ff */
[----:B------:R0:W-:Y:S01]  /*63c50*/  @P1 STG.E.U16 desc[UR10][R20.64], R25 ;  /* 0x0000001914001986 */ /* 0x0001e2000c10150a */
[----:B------:R-:W-:Y:S02]  /*63c60*/  LEA.HI.X.SX32 R23, R3, R2, 0x1, P6 ;  /* 0x0000000203177211 */ /* 0x000fe400030f0eff */
[----:B0-----:R-:W-:Y:S01]  /*63c70*/  PRMT R20, R5, 0x7632, R20 ;  /* 0x0000763205147816 */ /* 0x001fe20000000014 */
[C---:B------:R-:W-:Y:S01]  /*63c80*/  IMAD R21, R29.reuse, 0x4, R3 ;  /* 0x000000041d157824 */ /* 0x040fe200078e0203 */
[----:B------:R-:W3:Y:S04]  /*63c90*/  LDL.LU R5, [R1+0xe4] ;  /* 0x0000e40001057983 */ /* 0x000ee80000300800 */
[----:B------:R0:W-:Y:S01]  /*63ca0*/  @P4 STG.E.U16 desc[UR10][R22.64], R20 ;  /* 0x0000001416004986 */ /* 0x0001e2000c10150a */
[----:B------:R-:W-:-:S04]  /*63cb0*/  IMAD R3, R29, 0x4, R21 ;  /* 0x000000041d037824 */ /* 0x000fc800078e0215 */
[----:B------:R-:W-:Y:S01]  /*63cc0*/  IMAD R24, R29, 0x4, R3 ;  /* 0x000000041d187824 */ /* 0x000fe200078e0203 */
[C---:B0-----:R-:W-:Y:S02]  /*63cd0*/  LEA R20, P6, R21.reuse, R0, 0x1 ;  /* 0x0000000015147211 */ /* 0x041fe400078c08ff */
[----:B------:R-:W-:Y:S02]  /*63ce0*/  PRMT R23, R10, 0x7632, R23 ;  /* 0x000076320a177816 */ /* 0x000fe40000000017 */
[----:B------:R-:W-:Y:S02]  /*63cf0*/  LEA.HI.X.SX32 R21, R21, R2, 0x1, P6 ;  /* 0x0000000215157211 */ /* 0x000fe400030f0eff */
[----:B------:R-:W-:-:S03]  /*63d00*/  LEA R22, P6, R3, R0, 0x1 ;  /* 0x0000000003167211 */ /* 0x000fc600078c08ff */
[----:B------:R0:W-:Y:S01]  /*63d10*/  @P3 STG.E.U16 desc[UR10][R20.64], R23 ;  /* 0x0000001714003986 */ /* 0x0001e2000c10150a */
[----:B-1----:R-:W-:Y:S01]  /*63d20*/  ISETP.LT.AND P1, PT, R28, UR5, !P0 ;  /* 0x000000051c007c0c */ /* 0x002fe2000c721270 */
[----:B------:R-:W1:Y:S02]  /*63d30*/  LDCU UR5, c[0x0][0x39c] ;  /* 0x00007380ff0577ac */ /* 0x000e640008000800 */
[----:B------:R-:W3:Y:S01]  /*63d40*/  LDL.LU R28, [R1+0x4] ;  /* 0x00000400011c7983 */ /* 0x000ee20000300800 */
[----:B0-----:R-:W-:Y:S01]  /*63d50*/  LEA.HI.X.SX32 R23, R3, R2, 0x1, P6 ;  /* 0x0000000203177211 */ /* 0x001fe200030f0eff */
[----:B------:R-:W-:Y:S01]  /*63d60*/  IMAD R3, R29, 0x4, R24 ;  /* 0x000000041d037824 */ /* 0x000fe200078e0218 */
[----:B------:R-:W-:-:S04]  /*63d70*/  LEA R20, P6, R24, R0, 0x1 ;  /* 0x0000000018147211 */ /* 0x000fc800078c08ff */
[----:B------:R-:W-:Y:S01]  /*63d80*/  LEA.HI.X.SX32 R21, R24, R2, 0x1, P6 ;  /* 0x0000000218157211 */ /* 0x000fe200030f0eff */
[----:B------:R-:W-:Y:S01]  /*63d90*/  IMAD R24, R29, 0x4, R3 ;  /* 0x000000041d187824 */ /* 0x000fe200078e0203 */
[----:B----4-:R-:W-:Y:S01]  /*63da0*/  ISETP.LT.AND P4, PT, R11, UR6, !P0 ;  /* 0x000000060b007c0c */ /* 0x010fe2000c781270 */
[----:B------:R-:W0:Y:S01]  /*63db0*/  LDCU UR6, c[0x0][0x39c] ;  /* 0x00007380ff0677ac */ /* 0x000e220008000800 */
[----:B------:R-:W4:Y:S04]  /*63dc0*/  LDL.LU R11, [R1+0x1e0] ;  /* 0x0001e000010b7983 */ /* 0x000f280000300800 */
[----:B------:R-:W4:Y:S01]  /*63dd0*/  LDL.LU R10, [R1+0x17d0] ;  /* 0x0017d000010a7983 */ /* 0x000f220000300800 */
[----:B--2---:R-:W-:Y:S01]  /*63de0*/  ISETP.LT.AND P3, PT, R6, UR4, !P0 ;  /* 0x0000000406007c0c */ /* 0x004fe2000c761270 */
[----:B------:R-:W2:Y:S02]  /*63df0*/  LDCU UR4, c[0x0][0x39c] ;  /* 0x00007380ff0477ac */ /* 0x000ea40008000800 */
[----:B------:R-:W2:Y:S04]  /*63e00*/  LDL.LU R6, [R1+0x158] ;  /* 0x0001580001067983 */ /* 0x000ea80000300800 */
[----:B---3--:R3:W-:Y:S04]  /*63e10*/  @P2 STG.E.U16 desc[UR10][R22.64], R7 ;  /* 0x0000000716002986 */ /* 0x0087e8000c10150a */
[----:B------:R0:W-:Y:S01]  /*63e20*/  @P5 STG.E.U16 desc[UR10][R20.64], R4 ;  /* 0x0000000414005986 */ /* 0x0001e2000c10150a */
[----:B---3--:R-:W-:-:S04]  /*63e30*/  LEA R22, P2, R3, R0, 0x1 ;  /* 0x0000000003167211 */ /* 0x008fc800078408ff */
[----:B------:R-:W-:Y:S02]  /*63e40*/  LEA.HI.X.SX32 R23, R3, R2, 0x1, P2 ;  /* 0x0000000203177211 */ /* 0x000fe400010f0eff */
[----:B------:R-:W3:Y:S04]  /*63e50*/  LDL.LU R3, [R1+0x1dc] ;  /* 0x0001dc0001037983 */ /* 0x000ee80000300800 */
[----:B0-----:R-:W1:Y:S01]  /*63e60*/  LDL.LU R21, [R1+0x1d4] ;  /* 0x0001d40001157983 */ /* 0x001e620000300800 */
[----:B------:R-:W-:Y:S01]  /*63e70*/  ISETP.LT.AND P2, PT, R27, UR6, !P0 ;  /* 0x000000061b007c0c */ /* 0x000fe2000c741270 */
[----:B------:R-:W0:Y:S02]  /*63e80*/  LDCU UR6, c[0x0][0x39c] ;  /* 0x00007380ff0677ac */ /* 0x000e240008000800 */
[----:B------:R-:W2:Y:S01]  /*63e90*/  LDL.LU R27, [R1+0x1e4] ;  /* 0x0001e400011b7983 */ /* 0x000ea20000300800 */
[----:B------:R-:W-:-:S03]  /*63ea0*/  LEA R20, P6, R24, R0, 0x1 ;  /* 0x0000000018147211 */ /* 0x000fc600078c08ff */
[----:B------:R0:W-:Y:S01]  /*63eb0*/  @P1 STG.E.U16 desc[UR10][R22.64], R5 ;  /* 0x0000000516001986 */ /* 0x0001e2000c10150a */
[----:B------:R-:W-:Y:S02]  /*63ec0*/  PRMT R25, R4, 0x7632, R25 ;  /* 0x0000763204197816 */ /* 0x000fe40000000019 */
[----:B-1----:R-:W-:Y:S01]  /*63ed0*/  ISETP.LT.AND P5, PT, R21, UR5, !P0 ;  /* 0x0000000515007c0c */ /* 0x002fe2000c7a1270 */
[----:B------:R-:W1:Y:S01]  /*63ee0*/  LDCU UR5, c[0x0][0x39c] ;  /* 0x00007380ff0577ac */ /* 0x000e620008000800 */
[----:B------:R-:W-:Y:S01]  /*63ef0*/  LEA.HI.X.SX32 R21, R24, R2, 0x1, P6 ;  /* 0x0000000218157211 */ /* 0x000fe200030f0eff */
[----:B------:R-:W-:-:S04]  /*63f00*/  IMAD R24, R29, 0x4, R24 ;  /* 0x000000041d187824 */ /* 0x000fc800078e0218 */
[----:B------:R1:W-:Y:S01]  /*63f10*/  @P4 STG.E.U16 desc[UR10][R20.64], R28 ;  /* 0x0000001c14004986 */ /* 0x0003e2000c10150a */
[C---:B0-----:R-:W-:Y:S02]  /*63f20*/  LEA R22, P6, R24.reuse, R0, 0x1 ;  /* 0x0000000018167211 */ /* 0x041fe400078c08ff */
[----:B---3--:R-:W-:Y:S01]  /*63f30*/  ISETP.LT.AND P1, PT, R3, UR7, !P0 ;  /* 0x0000000703007c0c */ /* 0x008fe2000c721270 */
[----:B------:R-:W0:Y:S01]  /*63f40*/  LDCU UR7, c[0x0][0x39c] ;  /* 0x00007380ff0777ac */ /* 0x000e220008000800 */
[----:B------:R-:W-:Y:S01]  /*63f50*/  LEA.HI.X.SX32 R23, R24, R2, 0x1, P6 ;  /* 0x0000000218177211 */ /* 0x000fe200030f0eff */
[--C-:B-1----:R-:W-:Y:S01]  /*63f60*/  IMAD R21, R29, 0x4, R24.reuse ;  /* 0x000000041d157824 */ /* 0x102fe200078e0218 */
[----:B------:R-:W-:Y:S02]  /*63f70*/  PRMT R24, R7, 0x7632, R24 ;  /* 0x0000763207187816 */ /* 0x000fe40000000018 */
[----:B------:R-:W3:Y:S01]  /*63f80*/  LDL.LU R7, [R1+0x1ec] ;  /* 0x0001ec0001077983 */ /* 0x000ee20000300800 */
[----:B------:R-:W-:Y:S01]  /*63f90*/  IMAD R3, R29, 0x4, R21 ;  /* 0x000000041d037824 */ /* 0x000fe200078e0215 */
[----:B------:R-:W-:-:S02]  /*63fa0*/  LEA R20, P6, R21, R0, 0x1 ;  /* 0x0000000015147211 */ /* 0x000fc400078c08ff */
[----:B------:R1:W-:Y:S02]  /*63fb0*/  @P3 STG.E.U16 desc[UR10][R22.64], R24 ;  /* 0x0000001816003986 */ /* 0x0003e4000c10150a */
[----:B------:R-:W-:Y:S02]  /*63fc0*/  LEA.HI.X.SX32 R21, R21, R2, 0x1, P6 ;  /* 0x0000000215157211 */ /* 0x000fe400030f0eff */
[----:B------:R-:W3:Y:S01]  /*63fd0*/  LDL.LU R4, [R1+0xf8] ;  /* 0x0000f80001047983 */ /* 0x000ee20000300800 */
[----:B--2---:R-:W-:Y:S01]  /*63fe0*/  ISETP.LT.AND P6, PT, R6, UR4, !P0 ;  /* 0x0000000406007c0c */ /* 0x004fe2000c7c1270 */
[----:B------:R-:W3:Y:S02]  /*63ff0*/  LDCU UR4, c[0x0][0x39c] ;  /* 0x00007380ff0477ac */ /* 0x000ee40008000800 */
[----:B------:R2:W-:Y:S01]  /*64000*/  @P5 STG.E.U16 desc[UR10][R20.64], R25 ;  /* 0x0000001914005986 */ /* 0x0005e2000c10150a */
[----:B-1----:R-:W-:Y:S02]  /*64010*/  LEA R22, P3, R3, R0, 0x1 ;  /* 0x0000000003167211 */ /* 0x002fe400078608ff */
[----:B------:R-:W-:-:S02]  /*64020*/  PRMT R24, R5, 0x7632, R24 ;  /* 0x0000763205187816 */ /* 0x000fc40000000018 */
[----:B------:R-:W-:Y:S02]  /*64030*/  LEA.HI.X.SX32 R23, R3, R2, 0x1, P3 ;  /* 0x0000000203177211 */ /* 0x000fe400018f0eff */
[----:B----4-:R-:W-:Y:S01]  /*64040*/  ISETP.LT.AND P4, PT, R11, UR8, !P0 ;  /* 0x000000080b007c0c */ /* 0x010fe2000c781270 */
[----:B------:R-:W1:Y:S01]  /*64050*/  LDCU UR8, c[0x0][0x39c] ;  /* 0x00007380ff0877ac */ /* 0x000e620008000800 */
[----:B--2---:R-:W-:Y:S02]  /*64060*/  IMAD R21, R6, R29, RZ ;  /* 0x0000001d06157224 */ /* 0x004fe400078e02ff */
[----:B------:R-:W2:Y:S01]  /*64070*/  LDL.LU R6, [R1+0xd8] ;  /* 0x0000d80001067983 */ /* 0x000ea20000300800 */
[----:B------:R-:W-:Y:S01]  /*64080*/  ISETP.LT.AND P3, PT, R27, UR5, !P0 ;  /* 0x000000051b007c0c */ /* 0x000fe2000c761270 */
[----:B------:R-:W4:Y:S02]  /*64090*/  LDCU UR5, c[0x0][0x39c] ;  /* 0x00007380ff0577ac */ /* 0x000f240008000800 */
[----:B------:R-:W4:Y:S04]  /*640a0*/  LDL.LU R11, [R1+0x1f0] ;  /* 0x0001f000010b7983 */ /* 0x000f280000300800 */
[----:B------:R-:W2:Y:S04]  /*640b0*/  LDL.LU R5, [R1+0xe8] ;  /* 0x0000e80001057983 */ /* 0x000ea80000300800 */
[----:B------:R-:W2:Y:S04]  /*640c0*/  LDL.LU R27, [R1+0x8] ;  /* 0x00000800011b7983 */ /* 0x000ea80000300800 */
[----:B------:R0:W-:Y:S04]  /*640d0*/  @P2 STG.E.U16 desc[UR10][R22.64], R24 ;  /* 0x0000001816002986 */ /* 0x0001e8000c10150a */
[----:B0-----:R-:W2:Y:S01]  /*640e0*/  LDL.LU R22, [R1+0x1e8] ;  /* 0x0001e80001167983 */ /* 0x001ea20000300800 */
[----:B------:R-:W-:Y:S01]  /*640f0*/  LEA R20, P5, R21, R0, 0x1 ;  /* 0x0000000015147211 */ /* 0x000fe200078a08ff */
[----:B------:R-:W-:Y:S01]  /*64100*/  IMAD R23, R29, 0x8, R3 ;  /* 0x000000081d177824 */ /* 0x000fe200078e0203 */
[----:B------:R-:W-:-:S02]  /*64110*/  PRMT R24, R28, 0x7632, R24 ;  /* 0x000076321c187816 */ /* 0x000fc40000000018 */
[----:B------:R-:W-:Y:S01]  /*64120*/  LEA.HI.X.SX32 R21, R21, R2, 0x1, P5 ;  /* 0x0000000215157211 */ /* 0x000fe200028f0eff */
[----:B------:R-:W-:-:S04]  /*64130*/  IMAD R3, R29, 0x4, R23 ;  /* 0x000000041d037824 */ /* 0x000fc800078e0217 */
[----:B------:R0:W-:Y:S02]  /*64140*/  @P6 STG.E.U16 desc[UR10][R20.64], R24 ;  /* 0x0000001814006986 */ /* 0x0001e4000c10150a */
[----:B0-----:R-:W-:-:S04]  /*64150*/  LEA R20, P6, R3, R0, 0x1 ;  /* 0x0000000003147211 */ /* 0x001fc800078c08ff */
[----:B------:R-:W-:Y:S02]  /*64160*/  LEA.HI.X.SX32 R21, R3, R2, 0x1, P6 ;  /* 0x0000000203157211 */ /* 0x000fe400030f0eff */
[----:B--2---:R-:W-:Y:S01]  /*64170*/  ISETP.LT.AND P5, PT, R22, UR6, !P0 ;  /* 0x0000000616007c0c */ /* 0x004fe2000c7a1270 */
[----:B------:R-:W0:Y:S01]  /*64180*/  LDCU UR6, c[0x0][0x39c] ;  /* 0x00007380ff0677ac */ /* 0x000e220008000800 */
[----:B------:R-:W-:-:S04]  /*64190*/  LEA R22, P2, R23, R0, 0x1 ;  /* 0x0000000017167211 */ /* 0x000fc800078408ff */
[----:B------:R-:W-:Y:S02]  /*641a0*/  LEA.HI.X.SX32 R23, R23, R2, 0x1, P2 ;  /* 0x0000000217177211 */ /* 0x000fe400010f0eff */
[----:B---3--:R-:W-:Y:S01]  /*641b0*/  ISETP.LT.AND P2, PT, R7, UR4, !P0 ;  /* 0x0000000407007c0c */ /* 0x008fe2000c741270 */
[C---:B------:R-:W-:Y:S01]  /*641c0*/  IMAD R24, R29.reuse, 0x4, R3 ;  /* 0x000000041d187824 */ /* 0x040fe200078e0203 */
[----:B------:R-:W2:Y:S01]  /*641d0*/  LDL.LU R7, [R1+0x200] ;  /* 0x0002000001077983 */ /* 0x000ea20000300800 */
[----:B------:R-:W3:Y:S03]  /*641e0*/  LDCU UR4, c[0x0][0x39c] ;  /* 0x00007380ff0477ac */ /* 0x000ee60008000800 */
[----:B------:R-:W-:Y:S04]  /*641f0*/  @P1 STG.E.U16 desc[UR10][R22.64], R4 ;  /* 0x0000000416001986 */ /* 0x000fe8000c10150a */
[----:B------:R-:W2:Y:S04]  /*64200*/  LDL.LU R28, [R1+0x204] ;  /* 0x00020400011c7983 */ /* 0x000ea80000300800 */
[----:B------:R0:W-:Y:S04]  /*64210*/  @P4 STG.E.U16 desc[UR10][R20.64], R6 ;  /* 0x0000000614004986 */ /* 0x0001e8000c10150a */
[----:B0-----:R-:W2:Y:S01]  /*64220*/  LDL.LU R21, [R1+0x1f4] ;  /* 0x0001f40001157983 */ /* 0x001ea20000300800 */
[----:B------:R-:W-:Y:S01]  /*64230*/  IMAD R3, R29, 0x4, R24 ;  /* 0x000000041d037824 */ /* 0x000fe200078e0218 */
[----:B------:R-:W-:-:S04]  /*64240*/  LEA R22, P1, R24, R0, 0x1 ;  /* 0x0000000018167211 */ /* 0x000fc800078208ff */
[----:B------:R-:W-:Y:S02]  /*64250*/  LEA R20, P6, R3, R0, 0x1 ;  /* 0x0000000003147211 */ /* 0x000fe400078c08ff */
[-C--:B------:R-:W-:Y:S02]  /*64260*/  LEA.HI.X.SX32 R23, R24, R2.reuse, 0x1, P1 ;  /* 0x0000000218177211 */ /* 0x080fe400008f0eff */
[----:B----4-:R-:W-:Y:S01]  /*64270*/  ISETP.LT.AND P1, PT, R11, UR5, !P0 ;  /* 0x000000050b007c0c */ /* 0x010fe2000c721270 */
[----:B------:R-:W0:Y:S01]  /*64280*/  LDCU UR5, c[0x0][0x39c] ;  /* 0x00007380ff0577ac */ /* 0x000e220008000800 */
[----:B------:R-:W4:Y:S04]  /*64290*/  LDL.LU R11, [R1+0x17cc] ;  /* 0x0017cc00010b7983 */ /* 0x000f280000300800 */
[----:B------:R1:W-:Y:S04]  /*642a0*/  @P3 STG.E.U16 desc[UR10][R22.64], R5 ;  /* 0x0000000516003986 */ /* 0x0003e8000c10150a */
[----:B-1----:R-:W3:Y:S01]  /*642b0*/  LDL.LU R23, [R1+0x1f8] ;  /* 0x0001f80001177983 */ /* 0x002ee20000300800 */
[----:B--2---:R-:W-:Y:S01]  /*642c0*/  ISETP.LT.AND P4, PT, R21, UR6, !P0 ;  /* 0x0000000615007c0c */ /* 0x004fe2000c781270 */
[----:B------:R-:W1:Y:S01]  /*642d0*/  LDCU UR6, c[0x0][0x39c] ;  /* 0x00007380ff0677ac */ /* 0x000e620008000800 */
[----:B------:R-:W-:-:S05]  /*642e0*/  LEA.HI.X.SX32 R21, R3, R2, 0x1, P6 ;  /* 0x0000000203157211 */ /* 0x000fca00030f0eff */
[----:B------:R2:W-:Y:S04]  /*642f0*/  @P5 STG.E.U16 desc[UR10][R20.64], R27 ;  /* 0x0000001b14005986 */ /* 0x0005e8000c10150a */
[----:B--2---:R-:W2:Y:S01]  /*64300*/  LDL.LU R20, [R1+0x1fc] ;  /* 0x0001fc0001147983 */ /* 0x004ea20000300800 */
[----:B------:R-:W-:-:S04]  /*64310*/  IMAD R3, R29, 0x4, R3 ;  /* 0x000000041d037824 */ /* 0x000fc800078e0203 */
[----:B------:R-:W-:Y:S01]  /*64320*/  IMAD R21, R29, 0x4, R3 ;  /* 0x000000041d157824 */ /* 0x000fe200078e0203 */
[----:B------:R-:W-:Y:S02]  /*64330*/  LEA R22, P6, R3, R0, 0x1 ;  /* 0x0000000003167211 */ /* 0x000fe400078c08ff */
[----:B---3--:R-:W-:Y:S01]  /*64340*/  ISETP.LT.AND P3, PT, R23, UR7, !P0 ;  /* 0x0000000717007c0c */ /* 0x008fe2000c761270 */
[----:B------:R-:W3:Y:S01]  /*64350*/  LDCU UR7, c[0x0][0x39c] ;  /* 0x00007380ff0777ac */ /* 0x000ee20008000800 */
[----:B------:R-:W-:Y:S01]  /*64360*/  LEA.HI.X.SX32 R23, R3, R2, 0x1, P6 ;  /* 0x0000000203177211 */ /* 0x000fe200030f0eff */
[----:B------:R-:W-:Y:S01]  /*64370*/  IMAD R3, R29, 0x4, R21 ;  /* 0x000000041d037824 */ /* 0x000fe200078e0215 */
[----:B------:R-:W-:Y:S02]  /*64380*/  PRMT R25, R4, 0x7632, R25 ;  /* 0x0000763204197816 */ /* 0x000fe40000000019 */
[----:B------:R-:W-:Y:S01]  /*64390*/  PRMT R24, R6, 0x7632, R24 ;  /* 0x0000763206187816 */ /* 0x000fe20000000018 */
[----:B------:R-:W3:Y:S04]  /*643a0*/  LDL.LU R4, [R1+0x17c8] ;  /* 0x0017c80001047983 */ /* 0x000ee80000300800 */
[----:B------:R-:W-:Y:S01]  /*643b0*/  @P2 STG.E.U16 desc[UR10][R22.64], R25 ;  /* 0x0000001916002986 */ /* 0x000fe2000c10150a */
[----:B0-----:R-:W-:Y:S01]  /*643c0*/  ISETP.LT.AND P2, PT, R7, UR5, !P0 ;  /* 0x0000000507007c0c */ /* 0x001fe2000c741270 */
[----:B------:R-:W0:Y:S02]  /*643d0*/  LDCU UR5, c[0x0][0x39c] ;  /* 0x00007380ff0577ac */ /* 0x000e240008000800 */
[----:B------:R-:W3:Y:S04]  /*643e0*/  LDL.LU R6, [R1+0xfc] ;  /* 0x0000fc0001067983 */ /* 0x000ee80000300800 */
[----:B------:R-:W3:Y:S01]  /*643f0*/  LDL.LU R7, [R1+0xdc] ;  /* 0x0000dc0001077983 */ /* 0x000ee20000300800 */
[----:B--2---:R-:W-:Y:S01]  /*64400*/  ISETP.LT.AND P5, PT, R20, UR4, !P0 ;  /* 0x0000000414007c0c */ /* 0x004fe2000c7a1270 */
[----:B------:R-:W2:Y:S01]  /*64410*/  LDCU UR4, c[0x0][0x39c] ;  /* 0x00007380ff0477ac */ /* 0x000ea20008000800 */
[----:B------:R-:W-:-:S04]  /*64420*/  LEA R20, P6, R21, R0, 0x1 ;  /* 0x0000000015147211 */ /* 0x000fc800078c08ff */
[----:B------:R-:W-:-:S05]  /*64430*/  LEA.HI.X.SX32 R21, R21, R2, 0x1, P6 ;  /* 0x0000000215157211 */ /* 0x000fca00030f0eff */
[----:B------:R0:W-:Y:S04]  /*64440*/  @P1 STG.E.U16 desc[UR10][R20.64], R24 ;  /* 0x0000001814001986 */ /* 0x0001e8000c10150a */
[----:B0-----:R-:W2:Y:S01]  /*64450*/  LDL.LU R24, [R1+0x208] ;  /* 0x0002080001187983 */ /* 0x001ea20000300800 */
[----:B------:R-:W-:Y:S01]  /*64460*/  LEA R22, P6, R3, R0, 0x1 ;  /* 0x0000000003167211 */ /* 0x000fe200078c08ff */
[----:B------:R-:W-:Y:S01]  /*64470*/  IMAD R21, R29, 0x4, R3 ;  /* 0x000000041d157824 */ /* 0x000fe200078e0203 */
[----:B------:R-:W-:Y:S02]  /*64480*/  PRMT R20, R5, 0x7632, R20 ;  /* 0x0000763205147816 */ /* 0x000fe40000000014 */
[----:B------:R-:W-:Y:S01]  /*64490*/  LEA.HI.X.SX32 R23, R3, R2, 0x1, P6 ;  /* 0x0000000203177211 */ /* 0x000fe200030f0eff */
[----:B------:R-:W-:Y:S01]  /*644a0*/  IMAD R3, R29, 0x4, R21 ;  /* 0x000000041d037824 */ /* 0x000fe200078e0215 */
[----:B------:R-:W-:Y:S01]  /*644b0*/  PRMT R25, R27, 0x7632, R25 ;  /* 0x000076321b197816 */ /* 0x000fe20000000019 */
[----:B------:R-:W4:Y:S04]  /*644c0*/  LDL.LU R5, [R1+0x17c4] ;  /* 0x0017c40001057983 */ /* 0x000f280000300800 */
[----:B------:R0:W-:Y:S01]  /*644d0*/  @P4 STG.E.U16 desc[UR10][R22.64], R20 ;  /* 0x0000001416004986 */ /* 0x0001e2000c10150a */
[----:B-1----:R-:W-:Y:S01]  /*644e0*/  ISETP.LT.AND P1, PT, R28, UR6, !P0 ;  /* 0x000000061c007c0c */ /* 0x002fe2000c721270 */
[----:B------:R-:W1:Y:S02]  /*644f0*/  LDCU UR6, c[0x0][0x39c] ;  /* 0x00007380ff0677ac */ /* 0x000e640008000800 */
[----:B------:R-:W4:Y:S04]  /*64500*/  LDL.LU R28, [R1+0xc] ;  /* 0x00000c00011c7983 */ /* 0x000f280000300800 */
[----:B------:R-:W4:Y:S01]  /*64510*/  LDL.LU R27, [R1+0x188] ;  /* 0x00018800011b7983 */ /* 0x000f220000300800 */
[----:B0-----:R-:W-:-:S04]  /*64520*/  LEA R20, P6, R21, R0, 0x1 ;  /* 0x0000000015147211 */ /* 0x001fc800078c08ff */
[----:B------:R-:W-:Y:S02]  /*64530*/  LEA.HI.X.SX32 R21, R21, R2, 0x1, P6 ;  /* 0x0000000215157211 */ /* 0x000fe400030f0eff */
[----:B------:R-:W-:-:S03]  /*64540*/  LEA R22, P6, R3, R0, 0x1 ;  /* 0x0000000003167211 */ /* 0x000fc600078c08ff */
[----:B------:R0:W-:Y:S01]  /*64550*/  @P3 STG.E.U16 desc[UR10][R20.64], R25 ;  /* 0x0000001914003986 */ /* 0x0001e2000c10150a */
[----:B------:R-:W-:-:S05]  /*64560*/  LEA.HI.X.SX32 R23, R3, R2, 0x1, P6 ;  /* 0x0000000203177211 */ /* 0x000fca00030f0eff */
[----:B---3--:R3:W-:Y:S04]  /*64570*/  @P5 STG.E.U16 desc[UR10][R22.64], R6 ;  /* 0x0000000616005986 */ /* 0x0087e8000c10150a */
[----:B0-----:R-:W4:Y:S01]  /*64580*/  LDL.LU R25, [R1+0xec] ;  /* 0x0000ec0001197983 */ /* 0x001f220000300800 */
[----:B--2---:R-:W-:Y:S01]  /*64590*/  ISETP.LT.AND P4, PT, R24, UR4, !P0 ;  /* 0x0000000418007c0c */ /* 0x004fe2000c781270 */
[C---:B------:R-:W-:Y:S01]  /*645a0*/  IMAD R24, R29.reuse, 0x4, R3 ;  /* 0x000000041d187824 */ /* 0x040fe200078e0203 */
[----:B------:R-:W0:Y:S04]  /*645b0*/  LDCU UR4, c[0x0][0x39c] ;  /* 0x00007380ff0477ac */ /* 0x000e280008000800 */
[----:B------:R-:W-:Y:S01]  /*645c0*/  LEA R20, P3, R24, R0, 0x1 ;  /* 0x0000000018147211 */ /* 0x000fe200078608ff */
[----:B------:R-:W-:-:S03]  /*645d0*/  IMAD R3, R29, 0x4, R24 ;  /* 0x000000041d037824 */ /* 0x000fc600078e0218 */
[----:B------:R-:W-:Y:S02]  /*645e0*/  LEA.HI.X.SX32 R21, R24, R2, 0x1, P3 ;  /* 0x0000000218157211 */ /* 0x000fe400018f0eff */
[----:B------:R-:W1:Y:S04]  /*645f0*/  LDL.LU R24, [R1+0x210] ;  /* 0x0002100001187983 */ /* 0x000e680000300800 */
[----:B---3--:R-:W2:Y:S01]  /*64600*/  LDL.LU R23, [R1+0x20c] ;  /* 0x00020c0001177983 */ /* 0x008ea20000300800 */
[----:B------:R-:W-:-:S03]  /*64610*/  LEA R22, P5, R3, R0, 0x1 ;  /* 0x0000000003167211 */ /* 0x000fc600078a08ff */
[----:B------:R3:W-:Y:S01]  /*64620*/  @P2 STG.E.U16 desc[UR10][R20.64], R7 ;  /* 0x0000000714002986 */ /* 0x0007e2000c10150a */
[----:B-1----:R-:W-:Y:S01]  /*64630*/  ISETP.LT.AND P3, PT, R24, UR6, !P0 ;  /* 0x0000000618007c0c */ /* 0x002fe2000c761270 */
[----:B------:R-:W-:Y:S01]  /*64640*/  IMAD R24, R29, 0x4, R3 ;  /* 0x000000041d187824 */ /* 0x000fe200078e0203 */
[----:B------:R-:W-:Y:S01]  /*64650*/  PRMT R26, R7, 0x7632, R26 ;  /* 0x00007632071a7816 */ /* 0x000fe2000000001a */
[----:B------:R-:W1:Y:S01]  /*64660*/  LDCU UR6, c[0x0][0x39c] ;  /* 0x00007380ff0677ac */ /* 0x000e620008000800 */
[----:B--2---:R-:W-:Y:S02]  /*64670*/  ISETP.LT.AND P6, PT, R23, UR5, !P0 ;  /* 0x0000000517007c0c */ /* 0x004fe4000c7c1270 */
[----:B------:R-:W-:Y:S01]  /*64680*/  LEA.HI.X.SX32 R23, R3, R2, 0x1, P5 ;  /* 0x0000000203177211 */ /* 0x000fe200028f0eff */
[----:B------:R-:W2:Y:S01]  /*64690*/  LDCU UR5, c[0x0][0x39c] ;  /* 0x00007380ff0577ac */ /* 0x000ea20008000800 */
[----:B------:R-:W2:Y:S04]  /*646a0*/  LDL.LU R3, [R1+0x21c] ;  /* 0x00021c0001037983 */ /* 0x000ea80000300800 */
[----:B---3--:R-:W0:Y:S01]  /*646b0*/  LDL.LU R21, [R1+0x214] ;  /* 0x0002140001157983 */ /* 0x008e220000300800 */
[----:B------:R-:W-:-:S02]  /*646c0*/  LEA R20, P2, R24, R0, 0x1 ;  /* 0x0000000018147211 */ /* 0x000fc400078408ff */
[----:B0-----:R-:W-:Y:S01]  /*646d0*/  ISETP.LT.AND P5, PT, R21, UR4, !P0 ;  /* 0x0000000415007c0c */ /* 0x001fe2000c7a1270 */
[----:B----4-:R0:W-:Y:S01]  /*646e0*/  @P1 STG.E.U16 desc[UR10][R22.64], R25 ;  /* 0x0000001916001986 */ /* 0x0101e2000c10150a */
[----:B------:R-:W3:Y:S03]  /*646f0*/  LDCU UR4, c[0x0][0x39c] ;  /* 0x00007380ff0477ac */ /* 0x000ee60008000800 */
[----:B------:R-:W4:Y:S01]  /*64700*/  LDL.LU R21, [R1+0x218] ;  /* 0x0002180001157983 */ /* 0x000f220000300800 */
[----:B0-----:R-:W-:-:S03]  /*64710*/  PRMT R23, R6, 0x7632, R23 ;  /* 0x0000763206177816 */ /* 0x001fc60000000017 */
[----:B------:R-:W3:Y:S04]  /*64720*/  LDL.LU R6, [R1+0x17c0] ;  /* 0x0017c00001067983 */ /* 0x000ee80000300800 */
[----:B------:R-:W3:Y:S01]  /*64730*/  LDL.LU R7, [R1+0x17bc] ;  /* 0x0017bc0001077983 */ /* 0x000ee20000300800 */
[----:B----4-:R-:W-:Y:S01]  /*64740*/  ISETP.LT.AND P1, PT, R21, UR7, !P0 ;  /* 0x0000000715007c0c */ /* 0x010fe2000c721270 */
[----:B------:R-:W0:Y:S01]  /*64750*/  LDCU UR7, c[0x0][0x39c] ;  /* 0x00007380ff0777ac */ /* 0x000e220008000800 */
[----:B------:R-:W-:Y:S02]  /*64760*/  LEA.HI.X.SX32 R21, R24, R2, 0x1, P2 ;  /* 0x0000000218157211 */ /* 0x000fe400010f0eff */
[----:B--2---:R-:W-:Y:S01]  /*64770*/  ISETP.LT.AND P2, PT, R3, UR8, !P0 ;  /* 0x0000000803007c0c */ /* 0x004fe2000c741270 */
[--C-:B------:R-:W-:Y:S01]  /*64780*/  IMAD R3, R29, 0x4, R24.reuse ;  /* 0x000000041d037824 */ /* 0x100fe200078e0218 */
[----:B------:R-:W-:Y:S01]  /*64790*/  PRMT R24, R25, 0x7632, R24 ;  /* 0x0000763219187816 */ /* 0x000fe20000000018 */
[----:B------:R2:W-:Y:S01]  /*647a0*/  @P4 STG.E.U16 desc[UR10][R20.64], R28 ;  /* 0x0000001c14004986 */ /* 0x0005e2000c10150a */
[----:B------:R-:W4:Y:S01]  /*647b0*/  LDCU UR8, c[0x0][0x39c] ;  /* 0x00007380ff0877ac */ /* 0x000f220008000800 */
[----:B------:R-:W-:Y:S01]  /*647c0*/  IMAD R25, R29, 0x4, R3 ;  /* 0x000000041d197824 */ /* 0x000fe200078e0203 */
[----:B--2---:R-:W-:-:S04]  /*647d0*/  LEA R20, P4, R3, R0, 0x1 ;  /* 0x0000000003147211 */ /* 0x004fc800078808ff */
[----:B------:R-:W-:Y:S02]  /*647e0*/  LEA.HI.X.SX32 R21, R3, R2, 0x1, P4 ;  /* 0x0000000203157211 */ /* 0x000fe400020f0eff */
[----:B------:R-:W-:Y:S01]  /*647f0*/  LEA R22, P4, R25, R0, 0x1 ;  /* 0x0000000019167211 */ /* 0x000fe200078808ff */
[----:B------:R-:W-:Y:S02]  /*64800*/  IMAD R3, R29, 0x4, R25 ;  /* 0x000000041d037824 */ /* 0x000fe400078e0219 */
[----:B------:R2:W-:Y:S02]  /*64810*/  @P6 STG.E.U16 desc[UR10][R20.64], R23 ;  /* 0x0000001714006986 */ /* 0x0005e4000c10150a */
[----:B--2---:R-:W-:Y:S01]  /*64820*/  LEA.HI.X.SX32 R23, R25, R2, 0x1, P4 ;  /* 0x0000000219177211 */ /* 0x004fe200020f0eff */
[----:B------:R-:W-:Y:S01]  /*64830*/  IMAD R25, R27, R29, RZ ;  /* 0x0000001d1b197224 */ /* 0x000fe200078e02ff */
[----:B------:R-:W-:Y:S02]  /*64840*/  LEA R20, P6, R3, R0, 0x1 ;  /* 0x0000000003147211 */ /* 0x000fe400078c08ff */
[----:B---3--:R-:W-:Y:S01]  /*64850*/  ISETP.LT.AND P4, PT, R27, UR4, !P0 ;  /* 0x000000041b007c0c */ /* 0x008fe2000c781270 */
[----:B------:R2:W-:Y:S01]  /*64860*/  @P3 STG.E.U16 desc[UR10][R22.64], R26 ;  /* 0x0000001a16003986 */ /* 0x0005e2000c10150a */
[----:B------:R-:W-:Y:S01]  /*64870*/  LEA.HI.X.SX32 R21, R3, R2, 0x1, P6 ;  /* 0x0000000203157211 */ /* 0x000fe200030f0eff */
[----:B------:R-:W3:Y:S02]  /*64880*/  LDCU UR4, c[0x0][0x39c] ;  /* 0x00007380ff0477ac */ /* 0x000ee40008000800 */
[----:B------:R-:W3:Y:S04]  /*64890*/  LDL.LU R27, [R1+0x230] ;  /* 0x00023000011b7983 */ /* 0x000ee80000300800 */
[----:B--2---:R-:W2:Y:S04]  /*648a0*/  LDL.LU R23, [R1+0x220] ;  /* 0x0002200001177983 */ /* 0x004ea80000300800 */
[----:B------:R-:W3:Y:S04]  /*648b0*/  LDL.LU R26, [R1+0x22c] ;  /* 0x00022c00011a7983 */ /* 0x000ee80000300800 */
[----:B------:R0:W-:Y:S04]  /*648c0*/  @P5 STG.E.U16 desc[UR10][R20.64], R24 ;  /* 0x0000001814005986 */ /* 0x0001e8000c10150a */
[----:B0-----:R-:W1:Y:S01]  /*648d0*/  LDL.LU R20, [R1+0x224] ;  /* 0x0002240001147983 */ /* 0x001e620000300800 */
[----:B------:R-:W-:Y:S01]  /*648e0*/  LEA R22, P6, R25, R0, 0x1 ;  /* 0x0000000019167211 */ /* 0x000fe200078c08ff */
[----:B------:R-:W-:Y:S01]  /*648f0*/  IMAD R21, R29, 0x8, R3 ;  /* 0x000000081d157824 */ /* 0x000fe200078e0203 */
[----:B------:R-:W-:-:S03]  /*64900*/  PRMT R24, R28, 0x7632, R24 ;  /* 0x000076321c187816 */ /* 0x000fc60000000018 */
[----:B------:R-:W-:Y:S01]  /*64910*/  IMAD R3, R29, 0x4, R21 ;  /* 0x000000041d037824 */ /* 0x000fe200078e0215 */
[----:B--2---:R-:W-:Y:S01]  /*64920*/  ISETP.LT.AND P3, PT, R23, UR5, !P0 ;  /* 0x0000000517007c0c */ /* 0x004fe2000c761270 */
[----:B------:R-:W0:Y:S01]  /*64930*/  LDCU UR5, c[0x0][0x39c] ;  /* 0x00007380ff0577ac */ /* 0x000e220008000800 */
[----:B------:R-:W-:Y:S02]  /*64940*/  LEA.HI.X.SX32 R23, R25, R2, 0x1, P6 ;  /* 0x0000000219177211 */ /* 0x000fe400030f0eff */
[----:B------:R-:W4:Y:S04]  /*64950*/  LDL.LU R25, [R1+0x238] ;  /* 0x0002380001197983 */ /* 0x000f280000300800 */
[----:B------:R2:W-:Y:S04]  /*64960*/  @P4 STG.E.U16 desc[UR10][R22.64], R24 ;  /* 0x0000001816004986 */ /* 0x0005e8000c10150a */
[----:B------:R-:W4:Y:S01]  /*64970*/  LDL.LU R28, [R1+0x23c] ;  /* 0x00023c00011c7983 */ /* 0x000f220000300800 */
[----:B--2---:R-:W-:-:S02]  /*64980*/  LEA R22, P4, R3, R0, 0x1 ;  /* 0x0000000003167211 */ /* 0x004fc400078808ff */
[----:B-1----:R-:W-:Y:S01]  /*64990*/  ISETP.LT.AND P5, PT, R20, UR6, !P0 ;  /* 0x0000000614007c0c */ /* 0x002fe2000c7a1270 */
[----:B------:R-:W-:Y:S01]  /*649a0*/  IMAD R24, R29, 0x4, R3 ;  /* 0x000000041d187824 */ /* 0x000fe200078e0203 */
[----:B------:R-:W-:Y:S01]  /*649b0*/  LEA R20, P6, R21, R0, 0x1 ;  /* 0x0000000015147211 */ /* 0x000fe200078c08ff */
[----:B------:R-:W1:Y:S01]  /*649c0*/  LDCU UR6, c[0x0][0x39c] ;  /* 0x00007380ff0677ac */ /* 0x000e620008000800 */
[-C--:B------:R-:W-:Y:S02]  /*649d0*/  LEA.HI.X.SX32 R23, R3, R2.reuse, 0x1, P4 ;  /* 0x0000000203177211 */ /* 0x080fe400020f0eff */
[----:B------:R-:W2:Y:S01]  /*649e0*/  LDL.LU R3, [R1+0x228] ;  /* 0x0002280001037983 */ /* 0x000ea20000300800 */
[----:B------:R-:W-:-:S05]  /*649f0*/  LEA.HI.X.SX32 R21, R21, R2, 0x1, P6 ;  /* 0x0000000215157211 */ /* 0x000fca00030f0eff */
[----:B------:R0:W-:Y:S01]  /*64a00*/  @P1 STG.E.U16 desc[UR10][R20.64], R4 ;  /* 0x0000000414001986 */ /* 0x0001e2000c10150a */
[----:B---3--:R-:W-:Y:S01]  /*64a10*/  ISETP.LT.AND P1, PT, R26, UR4, !P0 ;  /* 0x000000041a007c0c */ /* 0x008fe2000c721270 */
[----:B------:R-:W3:Y:S02]  /*64a20*/  LDCU UR4, c[0x0][0x39c] ;  /* 0x00007380ff0477ac */ /* 0x000ee40008000800 */
[----:B------:R-:W-:Y:S01]  /*64a30*/  @P2 STG.E.U16 desc[UR10][R22.64], R12 ;  /* 0x0000000c16002986 */ /* 0x000fe2000c10150a */
[----:B0-----:R-:W-:-:S03]  /*64a40*/  LEA R20, P4, R24, R0, 0x1 ;  /* 0x0000000018147211 */ /* 0x001fc600078808ff */
[----:B------:R-:W3:Y:S01]  /*64a50*/  LDL.LU R26, [R1+0x240] ;  /* 0x00024000011a7983 */ /* 0x000ee20000300800 */
[----:B------:R-:W-:Y:S02]  /*64a60*/  LEA.HI.X.SX32 R21, R24, R2, 0x1, P4 ;  /* 0x0000000218157211 */ /* 0x000fe400020f0eff */
[----:B------:R-:W-:Y:S01]  /*64a70*/  ISETP.LT.AND P2, PT, R27, UR5, !P0 ;  /* 0x000000051b007c0c */ /* 0x000fe2000c741270 */
[----:B------:R-:W0:Y:S01]  /*64a80*/  LDCU UR5, c[0x0][0x39c] ;  /* 0x00007380ff0577ac */ /* 0x000e220008000800 */
[----:B------:R-:W3:Y:S04]  /*64a90*/  LDL.LU R27, [R1+0x244] ;  /* 0x00024400011b7983 */ /* 0x000ee80000300800 */
[----:B------:R1:W-:Y:S04]  /*64aa0*/  @P3 STG.E.U16 desc[UR10][R20.64], R8 ;  /* 0x0000000814003986 */ /* 0x0003e8000c10150a */
[----:B-1----:R-:W3:Y:S01]  /*64ab0*/  LDL.LU R21, [R1+0x234] ;  /* 0x0002340001157983 */ /* 0x002ee20000300800 */
[----:B------:R-:W-:-:S02]  /*64ac0*/  PRMT R8, R4, 0x7632, R8 ;  /* 0x0000763204087816 */ /* 0x000fc40000000008 */
[----:B------:R-:W-:Y:S02]  /*64ad0*/  PRMT R12, R12, 0x7632, R12 ;  /* 0x000076320c0c7816 */ /* 0x000fe4000000000c */
[----:B--2---:R-:W-:Y:S01]  /*64ae0*/  ISETP.LT.AND P6, PT, R3, UR7, !P0 ;  /* 0x0000000703007c0c */ /* 0x004fe2000c7c1270 */
[----:B------:R-:W-:Y:S01]  /*64af0*/  IMAD R3, R29, 0x4, R24 ;  /* 0x000000041d037824 */ /* 0x000fe200078e0218 */
[----:B----4-:R-:W-:Y:S01]  /*64b00*/  ISETP.LT.AND P3, PT, R25, UR8, !P0 ;  /* 0x0000000819007c0c */ /* 0x010fe2000c761270 */
[----:B------:R-:W1:Y:S01]  /*64b10*/  LDCU UR7, c[0x0][0x39c] ;  /* 0x00007380ff0777ac */ /* 0x000e620008000800 */
[----:B------:R-:W2:Y:S02]  /*64b20*/  LDL.LU R25, [R1+0x248] ;  /* 0x0002480001197983 */ /* 0x000ea40000300800 */
[----:B------:R-:W-:Y:S01]  /*64b30*/  LEA R22, P4, R3, R0, 0x1 ;  /* 0x0000000003167211 */ /* 0x000fe200078808ff */
[----:B------:R-:W-:Y:S01]  /*64b40*/  IMAD R20, R29, 0x4, R3 ;  /* 0x000000041d147824 */ /* 0x000fe200078e0203 */
[----:B------:R-:W4:Y:S02]  /*64b50*/  LDCU UR8, c[0x0][0x39c] ;  /* 0x00007380ff0877ac */ /* 0x000f240008000800 */
[----:B------:R-:W-:Y:S01]  /*64b60*/  LEA.HI.X.SX32 R23, R3, R2, 0x1, P4 ;  /* 0x0000000203177211 */ /* 0x000fe200020f0eff */
[----:B------:R-:W-:-:S04]  /*64b70*/  IMAD R3, R29, 0x4, R20 ;  /* 0x000000041d037824 */ /* 0x000fc800078e0214 */
[----:B------:R0:W-:Y:S01]  /*64b80*/  @P5 STG.E.U16 desc[UR10][R22.64], R16 ;  /* 0x0000001016005986 */ /* 0x0001e2000c10150a */
[----:B------:R-:W-:Y:S01]  /*64b90*/  IMAD R4, R29, 0x4, R3 ;  /* 0x000000041d047824 */ /* 0x000fe200078e0203 */
[----:B0-----:R-:W-:-:S04]  /*64ba0*/  LEA R22, P5, R20, R0, 0x1 ;  /* 0x0000000014167211 */ /* 0x001fc800078a08ff */
[----:B------:R-:W-:Y:S02]  /*64bb0*/  LEA.HI.X.SX32 R23, R20, R2, 0x1, P5 ;  /* 0x0000000214177211 */ /* 0x000fe400028f0eff */
[----:B------:R-:W-:Y:S02]  /*64bc0*/  LEA R20, P5, R3, R0, 0x1 ;  /* 0x0000000003147211 */ /* 0x000fe400078a08ff */
[----:B---3--:R-:W-:Y:S01]  /*64bd0*/  ISETP.LT.AND P4, PT, R21, UR6, !P0 ;  /* 0x0000000615007c0c */ /* 0x008fe2000c781270 */
[----:B------:R-:W0:Y:S01]  /*64be0*/  LDCU UR6, c[0x0][0x39c] ;  /* 0x00007380ff0677ac */ /* 0x000e220008000800 */
[----:B------:R3:W-:Y:S01]  /*64bf0*/  @P6 STG.E.U16 desc[UR10][R22.64], R8 ;  /* 0x0000000816006986 */ /* 0x0007e2000c10150a */
[----:B------:R-:W-:Y:S02]  /*64c00*/  LEA.HI.X.SX32 R21, R3, R2, 0x1, P5 ;  /* 0x0000000203157211 */ /* 0x000fe400028f0eff */
[----:B------:R-:W-:Y:S01]  /*64c10*/  ISETP.LT.AND P5, PT, R28, UR4, !P0 ;  /* 0x000000041c007c0c */ /* 0x000fe2000c7a1270 */
[----:B------:R-:W2:Y:S01]  /*64c20*/  LDCU UR4, c[0x0][0x39c] ;  /* 0x00007380ff0477ac */ /* 0x000ea20008000800 */
[----:B------:R-:W4:Y:S01]  /*64c30*/  LDL.LU R28, [R1+0x250] ;  /* 0x00025000011c7983 */ /* 0x000f220000300800 */
[----:B---3--:R-:W-:-:S02]  /*64c40*/  LEA R22, P6, R4, R0, 0x1 ;  /* 0x0000000004167211 */ /* 0x008fc400078c08ff */
[----:B------:R-:W-:Y:S02]  /*64c50*/  PRMT R8, R8, 0x7632, R8 ;  /* 0x0000763208087816 */ /* 0x000fe40000000008 */
[----:B------:R-:W-:Y:S01]  /*64c60*/  LEA.HI.X.SX32 R23, R4, R2, 0x1, P6 ;  /* 0x0000000204177211 */ /* 0x000fe200030f0eff */
[----:B------:R3:W-:Y:S01]  /*64c70*/  @P1 STG.E.U16 desc[UR10][R20.64], R12 ;  /* 0x0000000c14001986 */ /* 0x0007e2000c10150a */
[----:B------:R-:W-:Y:S01]  /*64c80*/  ISETP.LT.AND P1, PT, R26, UR5, !P0 ;  /* 0x000000051a007c0c */ /* 0x000fe2000c721270 */
[----:B------:R-:W-:Y:S01]  /*64c90*/  IMAD R4, R29, 0x4, R4 ;  /* 0x000000041d047824 */ /* 0x000fe200078e0204 */
[----:B------:R-:W-:Y:S01]  /*64ca0*/  PRMT R16, R16, 0x7632, R16 ;  /* 0x0000763210107816 */ /* 0x000fe20000000010 */
[----:B------:R1:W-:Y:S01]  /*64cb0*/  @P2 STG.E.U16 desc[UR10][R22.64], R8 ;  /* 0x0000000816002986 */ /* 0x0003e2000c10150a */
[----:B0-----:R-:W-:-:S03]  /*64cc0*/  ISETP.LT.AND P2, PT, R27, UR6, !P0 ;  /* 0x000000061b007c0c */ /* 0x001fc6000c741270 */
[----:B---3--:R-:W3:Y:S01]  /*64cd0*/  LDL.LU R12, [R1+0x24c] ;  /* 0x00024c00010c7983 */ /* 0x008ee20000300800 */
[C---:B------:R-:W-:Y:S01]  /*64ce0*/  LEA R20, P6, R4.reuse, R0, 0x1 ;  /* 0x0000000004147211 */ /* 0x040fe200078c08ff */
[C---:B------:R-:W-:Y:S01]  /*64cf0*/  IMAD R3, R29.reuse, 0x4, R4 ;  /* 0x000000041d037824 */ /* 0x040fe200078e0204 */
[----:B------:R-:W4:Y:S01]  /*64d00*/  LDCU UR6, c[0x0][0x39c] ;  /* 0x00007380ff0677ac */ /* 0x000f220008000800 */
[----:B------:R-:W3:Y:S01]  /*64d10*/  LDL.LU R26, [R1+0x254] ;  /* 0x00025400011a7983 */ /* 0x000ee20000300800 */
[----:B------:R-:W0:Y:S03]  /*64d20*/  LDCU UR5, c[0x0][0x39c] ;  /* 0x00007380ff0577ac */ /* 0x000e260008000800 */
[----:B------:R-:W3:Y:S01]  /*64d30*/  LDL.LU R27, [R1+0x258] ;  /* 0x00025800011b7983 */ /* 0x000ee20000300800 */
[----:B------:R-:W-:Y:S01]  /*64d40*/  LEA.HI.X.SX32 R21, R4, R2, 0x1, P6 ;  /* 0x0000000204157211 */ /* 0x000fe200030f0eff */
[----:B------:R-:W-:Y:S01]  /*64d50*/  IMAD R4, R29, 0x4, R3 ;  /* 0x000000041d047824 */ /* 0x000fe200078e0203 */
[----:B-1----:R-:W-:-:S03]  /*64d60*/  LEA R22, P6, R3, R0, 0x1 ;  /* 0x0000000003167211 */ /* 0x002fc600078c08ff */
[----:B------:R1:W-:Y:S01]  /*64d70*/  @P4 STG.E.U16 desc[UR10][R20.64], R16 ;  /* 0x0000001014004986 */ /* 0x0003e2000c10150a */
[----:B------:R-:W-:Y:S01]  /*64d80*/  LEA.HI.X.SX32 R23, R3, R2, 0x1, P6 ;  /* 0x0000000203177211 */ /* 0x000fe200030f0eff */
[C---:B------:R-:W-:Y:S01]  /*64d90*/  IMAD R3, R29.reuse, 0x4, R4 ;  /* 0x000000041d037824 */ /* 0x040fe200078e0204 */
[C---:B-1----:R-:W-:Y:S01]  /*64da0*/  LEA R20, P6, R4.reuse, R0, 0x1 ;  /* 0x0000000004147211 */ /* 0x042fe200078c08ff */
[----:B------:R-:W1:Y:S03]  /*64db0*/  LDC R16, c[0x0][0x3b8] ;  /* 0x0000ee00ff107b82 */ /* 0x000e660000000800 */
[----:B------:R-:W-:Y:S01]  /*64dc0*/  LEA.HI.X.SX32 R21, R4, R2, 0x1, P6 ;  /* 0x0000000204157211 */ /* 0x000fe200030f0eff */
[----:B------:R-:W-:Y:S01]  /*64dd0*/  IMAD R4, R29, 0x4, R3 ;  /* 0x000000041d047824 */ /* 0x000fe200078e0203 */
[----:B------:R0:W-:Y:S04]  /*64de0*/  @P3 STG.E.U16 desc[UR10][R22.64], R5 ;  /* 0x0000000516003986 */ /* 0x0001e8000c10150a */
[----:B------:R0:W-:Y:S02]  /*64df0*/  @P5 STG.E.U16 desc[UR10][R20.64], R13 ;  /* 0x0000000d14005986 */ /* 0x0001e4000c10150a */
[----:B0-----:R-:W-:-:S02]  /*64e00*/  LEA R22, P3, R3, R0, 0x1 ;  /* 0x0000000003167211 */ /* 0x001fc400078608ff */
[C---:B------:R-:W-:Y:S02]  /*64e10*/  LEA R20, P6, R4.reuse, R0, 0x1 ;  /* 0x0000000004147211 */ /* 0x040fe400078c08ff */
[-C--:B------:R-:W-:Y:S02]  /*64e20*/  LEA.HI.X.SX32 R23, R3, R2.reuse, 0x1, P3 ;  /* 0x0000000203177211 */ /* 0x080fe400018f0eff */
[----:B------:R-:W-:-:S03]  /*64e30*/  LEA.HI.X.SX32 R21, R4, R2, 0x1, P6 ;  /* 0x0000000204157211 */ /* 0x000fc600030f0eff */
[----:B------:R0:W-:Y:S04]  /*64e40*/  @P1 STG.E.U16 desc[UR10][R22.64], R9 ;  /* 0x0000000916001986 */ /* 0x0001e8000c10150a */
[----:B------:R0:W-:Y:S01]  /*64e50*/  @P2 STG.E.U16 desc[UR10][R20.64], R17 ;  /* 0x0000001114002986 */ /* 0x0001e2000c10150a */
[----:B--2---:R-:W-:Y:S02]  /*64e60*/  ISETP.LT.AND P4, PT, R25, UR4, !P0 ;  /* 0x0000000419007c0c */ /* 0x004fe4000c781270 */
[----:B----4-:R-:W-:Y:S01]  /*64e70*/  ISETP.LT.AND P3, PT, R28, UR6, !P0 ;  /* 0x000000061c007c0c */ /* 0x010fe2000c761270 */
[----:B------:R-:W2:Y:S01]  /*64e80*/  LDL.LU R25, [R1+0x19c] ;  /* 0x00019c0001197983 */ /* 0x000ea20000300800 */
[----:B------:R-:W-:Y:S01]  /*64e90*/  IMAD R4, R29, 0x4, R4 ;  /* 0x000000041d047824 */ /* 0x000fe200078e0204 */
[----:B------:R-:W4:Y:S01]  /*64ea0*/  LDCU UR4, c[0x0][0x3b8] ;  /* 0x00007700ff0477ac */ /* 0x000f220008000800 */
[----:B0-----:R-:W-:Y:S01]  /*64eb0*/  PRMT R9, R5, 0x7632, R9 ;  /* 0x0000763205097816 */ /* 0x001fe20000000009 */
[----:B------:R-:W4:Y:S01]  /*64ec0*/  LDL.LU R28, [R1+0x25c] ;  /* 0x00025c00011c7983 */ /* 0x000f220000300800 */
[----:B------:R-:W-:Y:S01]  /*64ed0*/  PRMT R13, R13, 0x7632, R13 ;  /* 0x000076320d0d7816 */ /* 0x000fe2000000000d */
[----:B------:R-:W0:Y:S08]  /*64ee0*/  LDC R22, c[0x0][0x3b8] ;  /* 0x0000ee00ff167b82 */ /* 0x000e300000000800 */
[----:B------:R-:W0:Y:S01]  /*64ef0*/  LDC R23, c[0x0][0x3b8] ;  /* 0x0000ee00ff177b82 */ /* 0x000e220000000800 */
[----:B---3--:R-:W-:-:S02]  /*64f00*/  ISETP.LT.AND P1, PT, R26, UR7, !P0 ;  /* 0x000000071a007c0c */ /* 0x008fc4000c721270 */
[----:B------:R-:W-:Y:S01]  /*64f10*/  ISETP.LT.AND P2, PT, R27, UR8, !P0 ;  /* 0x000000081b007c0c */ /* 0x000fe2000c741270 */
[----:B------:R-:W3:Y:S01]  /*64f20*/  LDL.LU R26, [R1+0x260] ;  /* 0x00026000011a7983 */ /* 0x000ee20000300800 */
[C---:B------:R-:W-:Y:S01]  /*64f30*/  IMAD R8, R29.reuse, 0x4, R4 ;  /* 0x000000041d087824 */ /* 0x040fe200078e0204 */
[----:B------:R-:W-:Y:S01]  /*64f40*/  LEA R20, P6, R4, R0, 0x1 ;  /* 0x0000000004147211 */ /* 0x000fe200078c08ff */
[----:B------:R-:W0:Y:S01]  /*64f50*/  LDCU UR6, c[0x0][0x39c] ;  /* 0x00007380ff0677ac */ /* 0x000e220008000800 */
[----:B------:R-:W3:Y:S01]  /*64f60*/  LDL.LU R27, [R1+0x264] ;  /* 0x00026400011b7983 */ /* 0x000ee20000300800 */
[----:B------:R-:W-:Y:S01]  /*64f70*/  IMAD R3, R29, 0x4, R8 ;  /* 0x000000041d037824 */ /* 0x000fe200078e0208 */
[----:B------:R-:W-:Y:S01]  /*64f80*/  ISETP.LT.AND P5, PT, R12, UR5, !P0 ;  /* 0x000000050c007c0c */ /* 0x000fe2000c7a1270 */
[----:B------:R-:W2:Y:S01]  /*64f90*/  LDCU UR5, c[0x0][0x39c] ;  /* 0x00007380ff0577ac */ /* 0x000ea20008000800 */
[----:B------:R-:W3:Y:S01]  /*64fa0*/  LDL.LU R29, [R1+0x268] ;  /* 0x00026800011d7983 */ /* 0x000ee20000300800 */
[----:B------:R-:W-:-:S02]  /*64fb0*/  LEA.HI.X.SX32 R21, R4, R2, 0x1, P6 ;  /* 0x0000000204157211 */ /* 0x000fc400030f0eff */
[C---:B------:R-:W-:Y:S01]  /*64fc0*/  LEA R4, P6, R8.reuse, R0, 0x1 ;  /* 0x0000000008047211 */ /* 0x040fe200078c08ff */
[----:B------:R-:W3:Y:S03]  /*64fd0*/  LDCU UR8, c[0x0][0x39c] ;  /* 0x00007380ff0877ac */ /* 0x000ee60008000800 */
[----:B------:R-:W-:Y:S01]  /*64fe0*/  LEA.HI.X.SX32 R5, R8, R2, 0x1, P6 ;  /* 0x0000000208057211 */ /* 0x000fe200030f0eff */
[----:B------:R1:W-:Y:S01]  /*64ff0*/  @P4 STG.E.U16 desc[UR10][R20.64], R9 ;  /* 0x0000000914004986 */ /* 0x0003e2000c10150a */
[----:B------:R-:W-:Y:S01]  /*65000*/  PRMT R17, R17, 0x7632, R17 ;  /* 0x0000763211117816 */ /* 0x000fe20000000011 */
[----:B------:R-:W0:Y:S02]  /*65010*/  LDCU UR7, c[0x0][0x39c] ;  /* 0x00007380ff0777ac */ /* 0x000e240008000800 */
[----:B------:R0:W-:Y:S01]  /*65020*/  @P5 STG.E.U16 desc[UR10][R4.64], R13 ;  /* 0x0000000d04005986 */ /* 0x0001e2000c10150a */
[----:B-1----:R-:W1:Y:S01]  /*65030*/  LDC R20, c[0x0][0x3b8] ;  /* 0x0000ee00ff147b82 */ /* 0x002e620000000800 */
[----:B0-----:R-:W-:-:S02]  /*65040*/  LEA R4, P4, R3, R0, 0x1 ;  /* 0x0000000003047211 */ /* 0x001fc400078808ff */
[----:B------:R-:W-:Y:S02]  /*65050*/  PRMT R13, R9, 0x7632, R13 ;  /* 0x00007632090d7816 */ /* 0x000fe4000000000d */
[----:B------:R-:W-:-:S03]  /*65060*/  LEA.HI.X.SX32 R5, R3, R2, 0x1, P4 ;  /* 0x0000000203057211 */ /* 0x000fc600020f0eff */
[----:B------:R-:W0:Y:S02]  /*65070*/  LDC R21, c[0x0][0x3b8] ;  /* 0x0000ee00ff157b82 */ /* 0x000e240000000800 */
[----:B------:R0:W-:Y:S01]  /*65080*/  @P3 STG.E.U16 desc[UR10][R4.64], R13 ;  /* 0x0000000d04003986 */ /* 0x0001e2000c10150a */
[C---:B--2---:R-:W-:Y:S01]  /*65090*/  ISETP.LT.AND P6, PT, R25.reuse, UR5, !P0 ;  /* 0x0000000519007c0c */ /* 0x044fe2000c7c1270 */
[----:B----4-:R-:W-:Y:S01]  /*650a0*/  IMAD R12, R25, UR4, RZ ;  /* 0x00000004190c7c24 */ /* 0x010fe2000f8e02ff */
[----:B------:R-:W2:Y:S01]  /*650b0*/  LDCU UR4, c[0x0][0x39c] ;  /* 0x00007380ff0477ac */ /* 0x000ea20008000800 */
[----:B------:R-:W4:Y:S01]  /*650c0*/  LDL.LU R25, [R1+0x26c] ;  /* 0x00026c0001197983 */ /* 0x000f220000300800 */
[----:B------:R-:W-:Y:S01]  /*650d0*/  ISETP.LT.AND P5, PT, R28, UR6, !P0 ;  /* 0x000000061c007c0c */ /* 0x000fe2000c7a1270 */
[----:B------:R-:W-:Y:S01]  /*650e0*/  IMAD R3, R22, 0x8, R3 ;  /* 0x0000000816037824 */ /* 0x000fe200078e0203 */
[----:B0-----:R-:W0:Y:S01]  /*650f0*/  LDC R13, c[0x0][0x3b8] ;  /* 0x0000ee00ff0d7b82 */ /* 0x001e220000000800 */
[----:B------:R-:W4:Y:S01]  /*65100*/  LDL.LU R28, [R1+0x270] ;  /* 0x00027000011c7983 */ /* 0x000f220000300800 */
[----:B---3--:R-:W-:Y:S01]  /*65110*/  ISETP.LT.AND P3, PT, R27, UR8, !P0 ;  /* 0x000000081b007c0c */ /* 0x008fe2000c761270 */
[----:B------:R-:W4:Y:S02]  /*65120*/  LDCU UR6, c[0x0][0x39c] ;  /* 0x00007380ff0677ac */ /* 0x000f240008000800 */
[----:B------:R-:W3:Y:S01]  /*65130*/  LDL.LU R27, [R1+0x274] ;  /* 0x00027400011b7983 */ /* 0x000ee20000300800 */
[C---:B------:R-:W-:Y:S01]  /*65140*/  LEA R8, P4, R12.reuse, R0, 0x1 ;  /* 0x000000000c087211 */ /* 0x040fe200078808ff */
[----:B------:R-:W0:Y:S03]  /*65150*/  LDCU UR5, c[0x0][0x39c] ;  /* 0x00007380ff0577ac */ /* 0x000e260008000800 */
[----:B------:R-:W-:-:S05]  /*65160*/  LEA.HI.X.SX32 R9, R12, R2, 0x1, P4 ;  /* 0x000000020c097211 */ /* 0x000fca00020f0eff */
[----:B------:R0:W-:Y:S01]  /*65170*/  @P6 STG.E.U16 desc[UR10][R8.64], R17 ;  /* 0x0000001108006986 */ /* 0x0001e2000c10150a */
[----:B------:R-:W-:-:S04]  /*65180*/  LEA R4, P6, R3, R0, 0x1 ;  /* 0x0000000003047211 */ /* 0x000fc800078c08ff */
[----:B------:R-:W-:-:S05]  /*65190*/  LEA.HI.X.SX32 R5, R3, R2, 0x1, P6 ;  /* 0x0000000203057211 */ /* 0x000fca00030f0eff */
[----:B------:R1:W-:Y:S01]  /*651a0*/  @P1 STG.E.U16 desc[UR10][R4.64], R6 ;  /* 0x0000000604001986 */ /* 0x0003e2000c10150a */
[----:B--2---:R-:W-:Y:S01]  /*651b0*/  ISETP.LT.AND P1, PT, R29, UR4, !P0 ;  /* 0x000000041d007c0c */ /* 0x004fe2000c721270 */
[----:B0-----:R-:W-:Y:S01]  /*651c0*/  IMAD R9, R16, 0x4, R3 ;  /* 0x0000000410097824 */ /* 0x001fe200078e0203 */
[----:B------:R-:W3:Y:S01]  /*651d0*/  LDCU UR4, c[0x0][0x39c] ;  /* 0x00007380ff0477ac */ /* 0x000ee20008000800 */
[----:B------:R-:W2:Y:S01]  /*651e0*/  LDL.LU R29, [R1+0x278] ;  /* 0x00027800011d7983 */ /* 0x000ea20000300800 */
[----:B------:R-:W-:Y:S01]  /*651f0*/  ISETP.LT.AND P4, PT, R26, UR7, !P0 ;  /* 0x000000071a007c0c */ /* 0x000fe2000c781270 */
[----:B-1----:R-:W-:Y:S01]  /*65200*/  IMAD R3, R20, 0x4, R9 ;  /* 0x0000000414037824 */ /* 0x002fe200078e0209 */
[----:B------:R-:W-:Y:S01]  /*65210*/  LEA R8, P6, R9, R0, 0x1 ;  /* 0x0000000009087211 */ /* 0x000fe200078c08ff */
[----:B------:R-:W2:Y:S01]  /*65220*/  LDL.LU R26, [R1+0x27c] ;  /* 0x00027c00011a7983 */ /* 0x000ea20000300800 */
[----:B------:R-:W0:Y:S01]  /*65230*/  LDC R16, c[0x0][0x3b8] ;  /* 0x0000ee00ff107b82 */ /* 0x000e220000000800 */
[----:B------:R-:W-:Y:S01]  /*65240*/  IMAD R12, R21, 0x4, R3 ;  /* 0x00000004150c7824 */ /* 0x000fe200078e0203 */
[----:B------:R-:W-:Y:S01]  /*65250*/  LEA.HI.X.SX32 R9, R9, R2, 0x1, P6 ;  /* 0x0000000209097211 */ /* 0x000fe200030f0eff */
[----:B------:R-:W1:Y:S01]  /*65260*/  LDCU UR7, c[0x0][0x39c] ;  /* 0x00007380ff0777ac */ /* 0x000e620008000800 */
[----:B------:R-:W-:-:S03]  /*65270*/  LEA R4, P6, R3, R0, 0x1 ;  /* 0x0000000003047211 */ /* 0x000fc600078c08ff */
[----:B------:R1:W-:Y:S01]  /*65280*/  @P2 STG.E.U16 desc[UR10][R8.64], R14 ;  /* 0x0000000e08002986 */ /* 0x0003e2000c10150a */
[----:B------:R-:W-:Y:S01]  /*65290*/  LEA.HI.X.SX32 R5, R3, R2, 0x1, P6 ;  /* 0x0000000203057211 */ /* 0x000fe200030f0eff */
[----:B------:R-:W0:Y:S01]  /*652a0*/  LDC R17, c[0x0][0x3b8] ;  /* 0x0000ee00ff117b82 */ /* 0x000e220000000800 */
[----:B-1----:R-:W-:-:S04]  /*652b0*/  LEA R8, P6, R12, R0, 0x1 ;  /* 0x000000000c087211 */ /* 0x002fc800078c08ff */
[----:B------:R-:W-:Y:S01]  /*652c0*/  LEA.HI.X.SX32 R9, R12, R2, 0x1, P6 ;  /* 0x000000020c097211 */ /* 0x000fe200030f0eff */
[----:B------:R-:W-:Y:S04]  /*652d0*/  @P5 STG.E.U16 desc[UR10][R4.64], R10 ;  /* 0x0000000a04005986 */ /* 0x000fe8000c10150a */
[----:B------:R0:W-:Y:S01]  /*652e0*/  @P4 STG.E.U16 desc[UR10][R8.64], R18 ;  /* 0x0000001208004986 */ /* 0x0001e2000c10150a */
[----:B----4-:R-:W-:Y:S02]  /*652f0*/  ISETP.LT.AND P5, PT, R28, UR6, !P0 ;  /* 0x000000061c007c0c */ /* 0x010fe4000c7a1270 */
[----:B------:R-:W-:Y:S01]  /*65300*/  ISETP.LT.AND P2, PT, R25, UR5, !P0 ;  /* 0x0000000519007c0c */ /* 0x000fe2000c741270 */
[----:B------:R-:W4:Y:S01]  /*65310*/  LDL.LU R28, [R1+0x280] ;  /* 0x00028000011c7983 */ /* 0x000f220000300800 */
[----:B------:R-:W2:Y:S01]  /*65320*/  LDCU UR5, c[0x0][0x39c] ;  /* 0x00007380ff0577ac */ /* 0x000ea20008000800 */
[----:B------:R-:W-:Y:S01]  /*65330*/  IMAD R3, R13, 0x4, R12 ;  /* 0x000000040d037824 */ /* 0x000fe200078e020c */
[----:B------:R-:W-:Y:S01]  /*65340*/  PRMT R6, R6, 0x7632, R6 ;  /* 0x0000763206067816 */ /* 0x000fe20000000006 */
[----:B------:R-:W1:Y:S01]  /*65350*/  LDC R12, c[0x0][0x3b8] ;  /* 0x0000ee00ff0c7b82 */ /* 0x000e620000000800 */
[----:B------:R-:W0:Y:S01]  /*65360*/  LDCU UR6, c[0x0][0x39c] ;  /* 0x00007380ff0677ac */ /* 0x000e220008000800 */
[----:B---3--:R-:W-:Y:S01]  /*65370*/  ISETP.LT.AND P4, PT, R27, UR4, !P0 ;  /* 0x000000041b007c0c */ /* 0x008fe2000c781270 */
[----:B0-----:R-:W-:Y:S01]  /*65380*/  IMAD R9, R16, 0x4, R3 ;  /* 0x0000000410097824 */ /* 0x001fe200078e0203 */
[----:B------:R-:W3:Y:S01]  /*65390*/  LDL.LU R27, [R1+0x284] ;  /* 0x00028400011b7983 */ /* 0x000ee20000300800 */
[C---:B------:R-:W-:Y:S01]  /*653a0*/  LEA R4, P6, R3.reuse, R0, 0x1 ;  /* 0x0000000003047211 */ /* 0x040fe200078c08ff */
[----:B------:R-:W4:Y:S01]  /*653b0*/  LDCU UR4, c[0x0][0x39c] ;  /* 0x00007380ff0477ac */ /* 0x000f220008000800 */
[----:B------:R-:W-:Y:S01]  /*653c0*/  PRMT R14, R14, 0x7632, R14 ;  /* 0x000076320e0e7816 */ /* 0x000fe2000000000e */
[----:B------:R-:W0:Y:S01]  /*653d0*/  LDC R13, c[0x0][0x3b8] ;  /* 0x0000ee00ff0d7b82 */ /* 0x000e220000000800 */
[----:B------:R-:W-:-:S05]  /*653e0*/  LEA.HI.X.SX32 R5, R3, R2, 0x1, P6 ;  /* 0x0000000203057211 */ /* 0x000fca00030f0eff */
[----:B------:R1:W-:Y:S01]  /*653f0*/  @P3 STG.E.U16 desc[UR10][R4.64], R6 ;  /* 0x0000000604003986 */ /* 0x0003e2000c10150a */
[----:B------:R-:W-:Y:S01]  /*65400*/  LEA R8, P6, R9, R0, 0x1 ;  /* 0x0000000009087211 */ /* 0x000fe200078c08ff */
[----:B------:R-:W-:Y:S01]  /*65410*/  IMAD R3, R17, 0x4, R9 ;  /* 0x0000000411037824 */ /* 0x000fe200078e0209 */
[----:B------:R-:W-:Y:S01]  /*65420*/  PRMT R10, R10, 0x7632, R10 ;  /* 0x000076320a0a7816 */ /* 0x000fe2000000000a */
[----:B------:R-:W0:Y:S01]  /*65430*/  LDC R16, c[0x0][0x3b8] ;  /* 0x0000ee00ff107b82 */ /* 0x000e220000000800 */
[----:B--2---:R-:W-:Y:S01]  /*65440*/  ISETP.LT.AND P3, PT, R29, UR5, !P0 ;  /* 0x000000051d007c0c */ /* 0x004fe2000c761270 */
[----:B------:R-:W3:Y:S01]  /*65450*/  LDCU UR5, c[0x0][0x39c] ;  /* 0x00007380ff0577ac */ /* 0x000ee20008000800 */
[----:B------:R-:W2:Y:S01]  /*65460*/  LDL.LU R29, [R1+0x288] ;  /* 0x00028800011d7983 */ /* 0x000ea20000300800 */
[----:B------:R-:W-:Y:S02]  /*65470*/  LEA.HI.X.SX32 R9, R9, R2, 0x1, P6 ;  /* 0x0000000209097211 */ /* 0x000fe400030f0eff */
[C---:B-1----:R-:W-:Y:S01]  /*65480*/  LEA R4, P6, R3.reuse, R0, 0x1 ;  /* 0x0000000003047211 */ /* 0x042fe200078c08ff */
[----:B------:R-:W2:Y:S03]  /*65490*/  LDL.LU R20, [R1+0x28c] ;  /* 0x00028c0001147983 */ /* 0x000ea60000300800 */
[----:B------:R-:W-:Y:S01]  /*654a0*/  LEA.HI.X.SX32 R5, R3, R2, 0x1, P6 ;  /* 0x0000000203057211 */ /* 0x000fe200030f0eff */
[----:B------:R-:W2:Y:S01]  /*654b0*/  LDL.LU R22, [R1+0x290] ;  /* 0x0002900001167983 */ /* 0x000ea20000300800 */
[----:B------:R-:W-:Y:S01]  /*654c0*/  IMAD R3, R12, 0x4, R3 ;  /* 0x000000040c037824 */ /* 0x000fe200078e0203 */
[----:B------:R-:W-:Y:S01]  /*654d0*/  PRMT R18, R18, 0x7632, R18 ;  /* 0x0000763212127816 */ /* 0x000fe20000000012 */
[----:B------:R-:W1:Y:S01]  /*654e0*/  LDC R12, c[0x0][0x3b8] ;  /* 0x0000ee00ff0c7b82 */ /* 0x000e620000000800 */
[----:B------:R-:W-:Y:S01]  /*654f0*/  @P1 STG.E.U16 desc[UR10][R8.64], R14 ;  /* 0x0000000e08001986 */ /* 0x000fe2000c10150a */
[----:B------:R-:W-:Y:S01]  /*65500*/  ISETP.LT.AND P1, PT, R26, UR6, !P0 ;  /* 0x000000061a007c0c */ /* 0x000fe2000c721270 */
[----:B------:R-:W2:Y:S02]  /*65510*/  LDCU UR6, c[0x0][0x39c] ;  /* 0x00007380ff0677ac */ /* 0x000ea40008000800 */
[----:B------:R-:W2:Y:S04]  /*65520*/  LDL.LU R26, [R1+0x294] ;  /* 0x00029400011a7983 */ /* 0x000ea80000300800 */
[----:B------:R0:W-:Y:S02]  /*65530*/  @P2 STG.E.U16 desc[UR10][R4.64], R10 ;  /* 0x0000000a04002986 */ /* 0x0001e4000c10150a */
[C---:B0-----:R-:W-:Y:S01]  /*65540*/  LEA R4, P6, R3.reuse, R0, 0x1 ;  /* 0x0000000003047211 */ /* 0x041fe200078c08ff */
[----:B------:R-:W0:Y:S03]  /*65550*/  LDC R10, c[0x0][0x3b8] ;  /* 0x0000ee00ff0a7b82 */ /* 0x000e260000000800 */
[----:B------:R-:W-:-:S05]  /*65560*/  LEA.HI.X.SX32 R5, R3, R2, 0x1, P6 ;  /* 0x0000000203057211 */ /* 0x000fca00030f0eff */
[----:B------:R0:W-:Y:S01]  /*65570*/  @P5 STG.E.U16 desc[UR10][R4.64], R18 ;  /* 0x0000001204005986 */ /* 0x0001e2000c10150a */
[----:B----4-:R-:W-:Y:S01]  /*65580*/  ISETP.LT.AND P2, PT, R28, UR4, !P0 ;  /* 0x000000041c007c0c */ /* 0x010fe2000c741270 */
[----:B------:R-:W-:Y:S02]  /*65590*/  IMAD R6, R13, 0x4, R3 ;  /* 0x000000040d067824 */ /* 0x000fe400078e0203 */
[----:B------:R-:W4:Y:S01]  /*655a0*/  LDL.LU R28, [R1+0x298] ;  /* 0x00029800011c7983 */ /* 0x000f220000300800 */
[----:B------:R-:W1:Y:S01]  /*655b0*/  LDC R13, c[0x0][0x3b8] ;  /* 0x0000ee00ff0d7b82 */ /* 0x000e620000000800 */
[----:B------:R-:W0:Y:S01]  /*655c0*/  LDCU UR4, c[0x0][0x39c] ;  /* 0x00007380ff0477ac */ /* 0x000e220008000800 */
[----:B---3--:R-:W-:Y:S01]  /*655d0*/  ISETP.LT.AND P5, PT, R27, UR5, !P0 ;  /* 0x000000051b007c0c */ /* 0x008fe2000c7a1270 */
[----:B------:R-:W3:Y:S01]  /*655e0*/  LDCU UR5, c[0x0][0x39c] ;  /* 0x00007380ff0577ac */ /* 0x000ee20008000800 */
[----:B------:R-:W4:Y:S04]  /*655f0*/  LDL.LU R27, [R1+0x124] ;  /* 0x00012400011b7983 */ /* 0x000f280000300800 */
[----:B------:R-:W4:Y:S01]  /*65600*/  LDL.LU R25, [R1+0x1a8] ;  /* 0x0001a80001197983 */ /* 0x000f220000300800 */
[----:B------:R-:W-:-:S04]  /*65610*/  LEA R8, P6, R6, R0, 0x1 ;  /* 0x0000000006087211 */ /* 0x000fc800078c08ff */
[----:B------:R-:W-:Y:S01]  /*65620*/  LEA.HI.X.SX32 R9, R6, R2, 0x1, P6 ;  /* 0x0000000206097211 */ /* 0x000fe200030f0eff */
[----:B------:R-:W-:-:S04]  /*65630*/  IMAD R6, R16, 0x4, R6 ;  /* 0x0000000410067824 */ /* 0x000fc800078e0206 */
[----:B------:R1:W-:Y:S01]  /*65640*/  @P4 STG.E.U16 desc[UR10][R8.64], R7 ;  /* 0x0000000708004986 */ /* 0x0003e2000c10150a */
[----:B0-----:R-:W-:-:S04]  /*65650*/  LEA R4, P4, R6, R0, 0x1 ;  /* 0x0000000006047211 */ /* 0x001fc800078808ff */
[----:B------:R-:W-:Y:S02]  /*65660*/  LEA.HI.X.SX32 R5, R6, R2, 0x1, P4 ;  /* 0x0000000206057211 */ /* 0x000fe400020f0eff */
[----:B--2---:R-:W-:Y:S01]  /*65670*/  ISETP.LT.AND P6, PT, R29, UR6, !P0 ;  /* 0x000000061d007c0c */ /* 0x004fe2000c7c1270 */
[----:B------:R-:W0:Y:S01]  /*65680*/  LDCU UR6, c[0x0][0x39c] ;  /* 0x00007380ff0677ac */ /* 0x000e220008000800 */
[----:B-1----:R-:W-:Y:S01]  /*65690*/  IMAD R9, R12, 0x4, R6 ;  /* 0x000000040c097824 */ /* 0x002fe200078e0206 */
[----:B------:R1:W-:Y:S03]  /*656a0*/  @P3 STG.E.U16 desc[UR10][R4.64], R15 ;  /* 0x0000000f04003986 */ /* 0x0003e6000c10150a */
[----:B------:R-:W-:Y:S01]  /*656b0*/  IMAD R3, R10, 0x4, R9 ;  /* 0x000000040a037824 */ /* 0x000fe200078e0209 */
[C---:B------:R-:W-:Y:S01]  /*656c0*/  LEA R8, P4, R9.reuse, R0, 0x1 ;  /* 0x0000000009087211 */ /* 0x040fe200078808ff */
[----:B------:R-:W2:Y:S01]  /*656d0*/  LDC R10, c[0x0][0x3b8] ;  /* 0x0000ee00ff0a7b82 */ /* 0x000ea20000000800 */
[----:B------:R-:W4:Y:S02]  /*656e0*/  LDL.LU R29, [R1+0x114] ;  /* 0x00011400011d7983 */ /* 0x000f240000300800 */
[----:B------:R-:W-:Y:S01]  /*656f0*/  LEA.HI.X.SX32 R9, R9, R2, 0x1, P4 ;  /* 0x0000000209097211 */ /* 0x000fe200020f0eff */
[----:B------:R-:W-:Y:S01]  /*65700*/  IMAD R6, R13, 0x4, R3 ;  /* 0x000000040d067824 */ /* 0x000fe200078e0203 */
[----:B-1----:R-:W-:-:S03]  /*65710*/  LEA R4, P4, R3, R0, 0x1 ;  /* 0x0000000003047211 */ /* 0x002fc600078808ff */
[----:B------:R1:W-:Y:S01]  /*65720*/  @P1 STG.E.U16 desc[UR10][R8.64], R11 ;  /* 0x0000000b08001986 */ /* 0x0003e2000c10150a */
[----:B------:R-:W-:Y:S02]  /*65730*/  LEA.HI.X.SX32 R5, R3, R2, 0x1, P4 ;  /* 0x0000000203057211 */ /* 0x000fe400020f0eff */
[----:B---3--:R-:W-:Y:S01]  /*65740*/  ISETP.LT.AND P1, PT, R22, UR5, !P0 ;  /* 0x0000000516007c0c */ /* 0x008fe2000c721270 */
[----:B------:R-:W3:Y:S01]  /*65750*/  LDCU UR5, c[0x0][0x39c] ;  /* 0x00007380ff0577ac */ /* 0x000ee20008000800 */
[----:B------:R-:W-:Y:S01]  /*65760*/  ISETP.LT.AND P3, PT, R20, UR4, !P0 ;  /* 0x0000000414007c0c */ /* 0x000fe2000c761270 */
[----:B------:R-:W-:Y:S01]  /*65770*/  @P2 STG.E.U16 desc[UR10][R4.64], R19 ;  /* 0x0000001304002986 */ /* 0x000fe2000c10150a */
[----:B0-----:R-:W-:Y:S01]  /*65780*/  ISETP.LT.AND P2, PT, R26, UR6, !P0 ;  /* 0x000000061a007c0c */ /* 0x001fe2000c741270 */
[----:B------:R-:W0:Y:S01]  /*65790*/  LDCU UR4, c[0x0][0x3b8] ;  /* 0x00007700ff0477ac */ /* 0x000e220008000800 */
[----:B------:R-:W-:Y:S01]  /*657a0*/  PRMT R3, R7, 0x7632, R3 ;  /* 0x0000763207037816 */ /* 0x000fe20000000003 */
[----:B------:R-:W0:Y:S01]  /*657b0*/  LDC R26, c[0x0][0x3b8] ;  /* 0x0000ee00ff1a7b82 */ /* 0x000e220000000800 */
[C---:B-1----:R-:W-:Y:S01]  /*657c0*/  LEA R8, P4, R6.reuse, R0, 0x1 ;  /* 0x0000000006087211 */ /* 0x042fe200078808ff */
[----:B------:R-:W-:Y:S01]  /*657d0*/  IMAD R23, R23, 0x4, R6 ;  /* 0x0000000417177824 */ /* 0x000fe200078e0206 */
[----:B------:R-:W-:Y:S01]  /*657e0*/  PRMT R15, R15, 0x7632, R15 ;  /* 0x000076320f0f7816 */ /* 0x000fe2000000000f */
[----:B------:R-:W1:Y:S01]  /*657f0*/  LDCU UR6, c[0x0][0x39c] ;  /* 0x00007380ff0677ac */ /* 0x000e620008000800 */
[----:B------:R-:W-:-:S05]  /*65800*/  LEA.HI.X.SX32 R9, R6, R2, 0x1, P4 ;  /* 0x0000000206097211 */ /* 0x000fca00020f0eff */
[----:B------:R1:W-:Y:S01]  /*65810*/  @P5 STG.E.U16 desc[UR10][R8.64], R3 ;  /* 0x0000000308005986 */ /* 0x0003e2000c10150a */
[----:B------:R-:W-:-:S04]  /*65820*/  LEA R12, P5, R23, R0, 0x1 ;  /* 0x00000000170c7211 */ /* 0x000fc800078a08ff */
[----:B------:R-:W-:Y:S01]  /*65830*/  LEA.HI.X.SX32 R13, R23, R2, 0x1, P5 ;  /* 0x00000002170d7211 */ /* 0x000fe200028f0eff */
[----:B--2---:R-:W-:-:S04]  /*65840*/  IMAD R23, R10, 0x4, R23 ;  /* 0x000000040a177824 */ /* 0x004fc800078e0217 */
[----:B------:R-:W-:Y:S01]  /*65850*/  @P6 STG.E.U16 desc[UR10][R12.64], R15 ;  /* 0x0000000f0c006986 */ /* 0x000fe2000c10150a */
[----:B------:R-:W-:Y:S02]  /*65860*/  LEA R20, P6, R23, R0, 0x1 ;  /* 0x0000000017147211 */ /* 0x000fe400078c08ff */
[----:B-1----:R-:W-:Y:S02]  /*65870*/  PRMT R3, R11, 0x7632, R3 ;  /* 0x000076320b037816 */ /* 0x002fe40000000003 */
[----:B------:R-:W-:Y:S01]  /*65880*/  LEA.HI.X.SX32 R21, R23, R2, 0x1, P6 ;  /* 0x0000000217157211 */ /* 0x000fe200030f0eff */
[----:B0-----:R-:W-:Y:S01]  /*65890*/  IMAD R26, R26, 0x8, R23 ;  /* 0x000000081a1a7824 */ /* 0x001fe200078e0217 */
[----:B------:R-:W-:-:S03]  /*658a0*/  PRMT R24, R19, 0x7632, R24 ;  /* 0x0000763213187816 */ /* 0x000fc60000000018 */
[----:B------:R-:W-:Y:S01]  /*658b0*/  @P3 STG.E.U16 desc[UR10][R20.64], R3 ;  /* 0x0000000314003986 */ /* 0x000fe2000c10150a */
[----:B----4-:R-:W-:Y:S01]  /*658c0*/  ISETP.LT.AND P4, PT, R28, UR7, !P0 ;  /* 0x000000071c007c0c */ /* 0x010fe2000c781270 */
[----:B------:R-:W0:Y:S01]  /*658d0*/  LDCU UR7, c[0x0][0x39c] ;  /* 0x00007380ff0777ac */ /* 0x000e220008000800 */
[----:B------:R-:W1:Y:S01]  /*658e0*/  LDC R28, c[0x0][0x3b8] ;  /* 0x0000ee00ff1c7b82 */ /* 0x000e620000000800 */
[----:B------:R-:W2:Y:S01]  /*658f0*/  LDS.128 R4, [R27] ;  /* 0x000000001b047984 */ /* 0x000ea20000000c00 */
[C---:B---3--:R-:W-:Y:S01]  /*65900*/  ISETP.LT.AND P5, PT, R25.reuse, UR5, !P0 ;  /* 0x0000000519007c0c */ /* 0x048fe2000c7a1270 */
[----:B------:R-:W-:Y:S02]  /*65910*/  IMAD R25, R25, UR4, RZ ;  /* 0x0000000419197c24 */ /* 0x000fe4000f8e02ff */
[----:B------:R3:W-:Y:S01]  /*65920*/  LDS.128 R12, [R27+0x200] ;  /* 0x000200001b0c7984 */ /* 0x0007e20000000c00 */
[----:B------:R-:W4:Y:S02]  /*65930*/  LDCU UR4, c[0x0][0x39c] ;  /* 0x00007380ff0477ac */ /* 0x000f240008000800 */
[C---:B------:R-:W-:Y:S01]  /*65940*/  LEA R22, P6, R25.reuse, R0, 0x1 ;  /* 0x0000000019167211 */ /* 0x040fe200078c08ff */
[----:B------:R-:W0:Y:S03]  /*65950*/  LDS.128 R8, [R29] ;  /* 0x000000001d087984 */ /* 0x000e260000000c00 */
[----:B------:R-:W-:Y:S01]  /*65960*/  LEA.HI.X.SX32 R23, R25, R2, 0x1, P6 ;  /* 0x0000000219177211 */ /* 0x000fe200030f0eff */
[----:B---3--:R-:W3:Y:S01]  /*65970*/  LDC R27, c[0x0][0x3b8] ;  /* 0x0000ee00ff1b7b82 */ /* 0x008ee20000000800 */
[----:B------:R2:W0:Y:S01]  /*65980*/  LDS.128 R16, [R29+0x200] ;  /* 0x000200001d107984 */ /* 0x0004220000000c00 */
[----:B-1----:R-:W-:Y:S01]  /*65990*/  IMAD R3, R28, 0x4, R26 ;  /* 0x000000041c037824 */ /* 0x002fe200078e021a */
[----:B------:R-:W1:Y:S02]  /*659a0*/  LDCU UR5, c[0x0][0x39c] ;  /* 0x00007380ff0577ac */ /* 0x000e640008000800 */
[----:B------:R-:W3:Y:S04]  /*659b0*/  LDL.LU R25, [R1+0x2ac] ;  /* 0x0002ac0001197983 */ /* 0x000ee80000300800 */
[----:B------:R-:W3:Y:S01]  /*659c0*/  LDL.LU R21, [R1+0x29c] ;  /* 0x00029c0001157983 */ /* 0x000ee20000300800 */
[----:B--2---:R-:W2:Y:S03]  /*659d0*/  LDC R29, c[0x0][0x3b8] ;  /* 0x0000ee00ff1d7b82 */ /* 0x004ea60000000800 */
[----:B------:R1:W-:Y:S04]  /*659e0*/  @P5 STG.E.U16 desc[UR10][R22.64], R24 ;  /* 0x0000001816005986 */ /* 0x0003e8000c10150a */
[----:B-1----:R-:W4:Y:S01]  /*659f0*/  LDL.LU R23, [R1+0x2a0] ;  /* 0x0002a00001177983 */ /* 0x002f220000300800 */
[C---:B------:R-:W-:Y:S01]  /*65a00*/  LEA R20, P6, R26.reuse, R0, 0x1 ;  /* 0x000000001a147211 */ /* 0x040fe200078c08ff */
[----:B------:R-:W1:Y:S02]  /*65a10*/  LDC R24, c[0x0][0x3b8] ;  /* 0x0000ee00ff187b82 */ /* 0x000e640000000800 */
[----:B------:R-:W2:Y:S01]  /*65a20*/  LDL.LU R28, [R1+0x2a4] ;  /* 0x0002a400011c7983 */ /* 0x000ea20000300800 */
[----:B---3--:R-:W-:Y:S01]  /*65a30*/  ISETP.LT.AND P3, PT, R21, UR6, !P0 ;  /* 0x0000000615007c0c */ /* 0x008fe2000c761270 */
[----:B------:R-:W3:Y:S01]  /*65a40*/  LDCU UR6, c[0x0][0x39c] ;  /* 0x00007380ff0677ac */ /* 0x000ee20008000800 */
[----:B------:R-:W-:-:S02]  /*65a50*/  LEA.HI.X.SX32 R21, R26, R2, 0x1, P6 ;  /* 0x000000021a157211 */ /* 0x000fc400030f0eff */
[----:B------:R-:W-:Y:S01]  /*65a60*/  LEA R22, P6, R3, R0, 0x1 ;  /* 0x0000000003167211 */ /* 0x000fe200078c08ff */
[----:B------:R-:W1:Y:S02]  /*65a70*/  LDC R26, c[0x0][0x3b8] ;  /* 0x0000ee00ff1a7b82 */ /* 0x000e640000000800 */
[----:B------:R0:W-:Y:S01]  /*65a80*/  @P1 STG.E.U16 desc[UR10][R20.64], R4 ;  /* 0x0000000414001986 */ /* 0x0001e2000c10150a */
[----:B----4-:R-:W-:Y:S01]  /*65a90*/  ISETP.LT.AND P5, PT, R23, UR4, !P0 ;  /* 0x0000000417007c0c */ /* 0x010fe2000c7a1270 */
[----:B------:R-:W4:Y:S01]  /*65aa0*/  LDCU UR4, c[0x0][0x39c] ;  /* 0x00007380ff0477ac */ /* 0x000f220008000800 */
[----:B------:R-:W-:Y:S01]  /*65ab0*/  LEA.HI.X.SX32 R23, R3, R2, 0x1, P6 ;  /* 0x0000000203177211 */ /* 0x000fe200030f0eff */
[----:B0-----:R-:W-:Y:S02]  /*65ac0*/  IMAD R21, R27, 0x4, R3 ;  /* 0x000000041b157824 */ /* 0x001fe400078e0203 */
[----:B------:R-:W3:Y:S02]  /*65ad0*/  LDL.LU R27, [R1+0x2b0] ;  /* 0x0002b000011b7983 */ /* 0x000ee40000300800 */
[----:B--2---:R-:W-:-:S02]  /*65ae0*/  IMAD R3, R29, 0x4, R21 ;  /* 0x000000041d037824 */ /* 0x004fc400078e0215 */
[----:B------:R-:W2:Y:S04]  /*65af0*/  LDL.LU R29, [R1+0x2b8] ;  /* 0x0002b800011d7983 */ /* 0x000ea80000300800 */
[----:B------:R0:W-:Y:S04]  /*65b00*/  @P2 STG.E.U16 desc[UR10][R22.64], R8 ;  /* 0x0000000816002986 */ /* 0x0001e8000c10150a */
[----:B0-----:R-:W3:Y:S01]  /*65b10*/  LDL.LU R23, [R1+0x2a8] ;  /* 0x0002a80001177983 */ /* 0x001ee20000300800 */
[----:B------:R-:W-:-:S04]  /*65b20*/  LEA R20, P6, R21, R0, 0x1 ;  /* 0x0000000015147211 */ /* 0x000fc800078c08ff */
[----:B------:R-:W-:Y:S02]  /*65b30*/  LEA.HI.X.SX32 R21, R21, R2, 0x1, P6 ;  /* 0x0000000215157211 */ /* 0x000fe400030f0eff */
[----:B------:R-:W-:-:S03]  /*65b40*/  LEA R22, P6, R3, R0, 0x1 ;  /* 0x0000000003167211 */ /* 0x000fc600078c08ff */
[----:B------:R0:W-:Y:S01]  /*65b50*/  @P4 STG.E.U16 desc[UR10][R20.64], R12 ;  /* 0x0000000c14004986 */ /* 0x0001e2000c10150a */
[----:B------:R-:W-:Y:S01]  /*65b60*/  ISETP.LT.AND P1, PT, R28, UR5, !P0 ;  /* 0x000000051c007c0c */ /* 0x000fe2000c721270 */
[----:B------:R-:W0:Y:S01]  /*65b70*/  LDCU UR5, c[0x0][0x39c] ;  /* 0x00007380ff0577ac */ /* 0x000e220008000800 */
[----:B------:R-:W0:Y:S01]  /*65b80*/  LDC R28, c[0x0][0x3b8] ;  /* 0x0000ee00ff1c7b82 */ /* 0x000e220000000800 */
[----:B------:R-:W-:Y:S02]  /*65b90*/  PRMT R4, R4, 0x7632, R4 ;  /* 0x0000763204047816 */ /* 0x000fe40000000004 */
[----:B------:R-:W-:Y:S02]  /*65ba0*/  PRMT R8, R8, 0x7632, R8 ;  /* 0x0000763208087816 */ /* 0x000fe40000000008 */
[----:B---3--:R-:W-:Y:S01]  /*65bb0*/  ISETP.LT.AND P2, PT, R23, UR6, !P0 ;  /* 0x0000000617007c0c */ /* 0x008fe2000c741270 */
[----:B------:R-:W2:Y:S01]  /*65bc0*/  LDCU UR6, c[0x0][0x39c] ;  /* 0x00007380ff0677ac */ /* 0x000ea20008000800 */
[----:B------:R-:W-:Y:S01]  /*65bd0*/  LEA.HI.X.SX32 R23, R3, R2, 0x1, P6 ;  /* 0x0000000203177211 */ /* 0x000fe200030f0eff */
[----:B-1----:R-:W-:-:S04]  /*65be0*/  IMAD R3, R24, 0x4, R3 ;  /* 0x0000000418037824 */ /* 0x002fc800078e0203 */
[----:B------:R-:W-:Y:S02]  /*65bf0*/  IMAD R24, R26, 0x4, R3 ;  /* 0x000000041a187824 */ /* 0x000fe400078e0203 */
[----:B------:R-:W3:Y:S01]  /*65c00*/  LDL.LU R26, [R1+0x2b4] ;  /* 0x0002b400011a7983 */ /* 0x000ee20000300800 */
[----:B0-----:R-:W-:-:S04]  /*65c10*/  LEA R20, P6, R3, R0, 0x1 ;  /* 0x0000000003147211 */ /* 0x001fc800078c08ff */
[----:B------:R-:W-:Y:S01]  /*65c20*/  LEA.HI.X.SX32 R21, R3, R2, 0x1, P6 ;  /* 0x0000000203157211 */ /* 0x000fe200030f0eff */
[----:B------:R-:W-:Y:S01]  /*65c30*/  @P3 STG.E.U16 desc[UR10][R22.64], R16 ;  /* 0x0000001016003986 */ /* 0x000fe2000c10150a */
[----:B----4-:R-:W-:Y:S01]  /*65c40*/  ISETP.LT.AND P4, PT, R25, UR4, !P0 ;  /* 0x0000000419007c0c */ /* 0x010fe2000c781270 */
[----:B------:R-:W3:Y:S01]  /*65c50*/  LDCU UR4, c[0x0][0x39c] ;  /* 0x00007380ff0477ac */ /* 0x000ee20008000800 */
[----:B------:R-:W0:Y:S01]  /*65c60*/  LDC R25, c[0x0][0x3b8] ;  /* 0x0000ee00ff197b82 */ /* 0x000e220000000800 */
[----:B------:R1:W-:Y:S07]  /*65c70*/  @P5 STG.E.U16 desc[UR10][R20.64], R4 ;  /* 0x0000000414005986 */ /* 0x0003ee000c10150a */
[----:B------:R-:W4:Y:S01]  /*65c80*/  LDC R3, c[0x0][0x3b8] ;  /* 0x0000ee00ff037b82 */ /* 0x000f220000000800 */
[----:B-1----:R-:W4:Y:S01]  /*65c90*/  LDL.LU R4, [R1+0x2bc] ;  /* 0x0002bc0001047983 */ /* 0x002f220000300800 */
[----:B------:R-:W-:-:S04]  /*65ca0*/  LEA R22, P6, R24, R0, 0x1 ;  /* 0x0000000018167211 */ /* 0x000fc800078c08ff */
[----:B------:R-:W-:Y:S01]  /*65cb0*/  LEA.HI.X.SX32 R23, R24, R2, 0x1, P6 ;  /* 0x0000000218177211 */ /* 0x000fe200030f0eff */
[----:B------:R-:W-:Y:S02]  /*65cc0*/  IMAD R24, R28, 0x4, R24 ;  /* 0x000000041c187824 */ /* 0x000fe400078e0218 */
[----:B------:R-:W4:Y:S04]  /*65cd0*/  LDL.LU R28, [R1+0x2c0] ;  /* 0x0002c000011c7983 */ /* 0x000f280000300800 */
[----:B------:R1:W-:Y:S01]  /*65ce0*/  @P1 STG.E.U16 desc[UR10][R22.64], R8 ;  /* 0x0000000816001986 */ /* 0x0003e2000c10150a */
[----:B--2---:R-:W-:Y:S01]  /*65cf0*/  ISETP.LT.AND P1, PT, R29, UR6, !P0 ;  /* 0x000000061d007c0c */ /* 0x004fe2000c721270 */
[----:B------:R-:W2:Y:S02]  /*65d00*/  LDCU UR6, c[0x0][0x39c] ;  /* 0x00007380ff0677ac */ /* 0x000ea40008000800 */
[----:B------:R-:W2:Y:S01]  /*65d10*/  LDL.LU R29, [R1+0x2cc] ;  /* 0x0002cc00011d7983 */ /* 0x000ea20000300800 */
[----:B------:R-:W-:Y:S01]  /*65d20*/  ISETP.LT.AND P3, PT, R27, UR5, !P0 ;  /* 0x000000051b007c0c */ /* 0x000fe2000c761270 */
[----:B------:R-:W4:Y:S01]  /*65d30*/  LDCU UR5, c[0x0][0x39c] ;  /* 0x00007380ff0577ac */ /* 0x000f220008000800 */
[----:B------:R-:W3:Y:S01]  /*65d40*/  LDC R27, c[0x0][0x3b8] ;  /* 0x0000ee00ff1b7b82 */ /* 0x000ee20000000800 */
[----:B------:R-:W-:-:S02]  /*65d50*/  LEA R20, P6, R24, R0, 0x1 ;  /* 0x0000000018147211 */ /* 0x000fc400078c08ff */
[----:B------:R-:W-:Y:S02]  /*65d60*/  PRMT R12, R12, 0x7632, R12 ;  /* 0x000076320c0c7816 */ /* 0x000fe4000000000c */
[----:B------:R-:W-:Y:S01]  /*65d70*/  LEA.HI.X.SX32 R21, R24, R2, 0x1, P6 ;  /* 0x0000000218157211 */ /* 0x000fe200030f0eff */
[----:B0-----:R-:W-:Y:S01]  /*65d80*/  IMAD R24, R25, 0x4, R24 ;  /* 0x0000000419187824 */ /* 0x001fe200078e0218 */
[----:B------:R-:W-:Y:S01]  /*65d90*/  PRMT R16, R16, 0x7632, R16 ;  /* 0x0000763210107816 */ /* 0x000fe20000000010 */
[----:B-1----:R-:W0:Y:S02]  /*65da0*/  LDC R8, c[0x0][0x3b8] ;  /* 0x0000ee00ff087b82 */ /* 0x002e240000000800 */
[----:B------:R1:W-:Y:S01]  /*65db0*/  @P2 STG.E.U16 desc[UR10][R20.64], R12 ;  /* 0x0000000c14002986 */ /* 0x0003e2000c10150a */
[----:B------:R-:W-:-:S04]  /*65dc0*/  LEA R22, P2, R24, R0, 0x1 ;  /* 0x0000000018167211 */ /* 0x000fc800078408ff */
[----:B------:R-:W-:Y:S01]  /*65dd0*/  LEA.HI.X.SX32 R23, R24, R2, 0x1, P2 ;  /* 0x0000000218177211 */ /* 0x000fe200010f0eff */
[----:B------:R-:W0:Y:S01]  /*65de0*/  LDC R25, c[0x0][0x3b8] ;  /* 0x0000ee00ff197b82 */ /* 0x000e220000000800 */
[----:B-1----:R-:W2:Y:S04]  /*65df0*/  LDL.LU R12, [R1+0x2c8] ;  /* 0x0002c800010c7983 */ /* 0x002ea80000300800 */
[----:B------:R1:W-:Y:S03]  /*65e00*/  @P4 STG.E.U16 desc[UR10][R22.64], R16 ;  /* 0x0000001016004986 */ /* 0x0003e6000c10150a */
[----:B-1----:R-:W1:Y:S01]  /*65e10*/  LDC R16, c[0x0][0x3b8] ;  /* 0x0000ee00ff107b82 */ /* 0x002e620000000800 */
[----:B---3--:R-:W-:Y:S01]  /*65e20*/  ISETP.LT.AND P5, PT, R26, UR4, !P0 ;  /* 0x000000041a007c0c */ /* 0x008fe2000c7a1270 */
[----:B------:R-:W3:Y:S06]  /*65e30*/  LDCU UR4, c[0x0][0x39c] ;  /* 0x00007380ff0477ac */ /* 0x000eec0008000800 */
[----:B------:R-:W0:Y:S01]  /*65e40*/  LDC R26, c[0x0][0x3b8] ;  /* 0x0000ee00ff1a7b82 */ /* 0x000e220000000800 */
[----:B----4-:R-:W-:Y:S01]  /*65e50*/  ISETP.LT.AND P6, PT, R4, UR5, !P0 ;  /* 0x0000000504007c0c */ /* 0x010fe2000c7c1270 */
[----:B------:R-:W-:Y:S01]  /*65e60*/  IMAD R4, R27, 0x4, R24 ;  /* 0x000000041b047824 */ /* 0x000fe200078e0218 */
[----:B------:R-:W4:Y:S01]  /*65e70*/  LDCU UR5, c[0x0][0x39c] ;  /* 0x00007380ff0577ac */ /* 0x000f220008000800 */
[----:B------:R-:W4:Y:S04]  /*65e80*/  LDL.LU R27, [R1+0x2c4] ;  /* 0x0002c400011b7983 */ /* 0x000f280000300800 */
[----:B------:R-:W1:Y:S01]  /*65e90*/  LDC R24, c[0x0][0x3b8] ;  /* 0x0000ee00ff187b82 */ /* 0x000e620000000800 */
[----:B------:R-:W-:Y:S01]  /*65ea0*/  IMAD R3, R3, 0x4, R4 ;  /* 0x0000000403037824 */ /* 0x000fe200078e0204 */
[----:B------:R-:W-:-:S04]  /*65eb0*/  LEA R20, P2, R4, R0, 0x1 ;  /* 0x0000000004147211 */ /* 0x000fc800078408ff */
[----:B------:R-:W-:Y:S01]  /*65ec0*/  LEA.HI.X.SX32 R21, R4, R2, 0x1, P2 ;  /* 0x0000000204157211 */ /* 0x000fe200010f0eff */
[----:B0-----:R-:W-:-:S04]  /*65ed0*/  IMAD R4, R26, 0x4, R3 ;  /* 0x000000041a047824 */ /* 0x001fc800078e0203 */
[----:B------:R0:W-:Y:S01]  /*65ee0*/  @P3 STG.E.U16 desc[UR10][R20.64], R5 ;  /* 0x0000000514003986 */ /* 0x0001e2000c10150a */
[----:B---3--:R-:W-:Y:S01]  /*65ef0*/  ISETP.LT.AND P2, PT, R28, UR4, !P0 ;  /* 0x000000041c007c0c */ /* 0x008fe2000c741270 */
[----:B------:R-:W3:Y:S02]  /*65f00*/  LDCU UR4, c[0x0][0x3b8] ;  /* 0x00007700ff0477ac */ /* 0x000ee40008000800 */
[----:B------:R-:W3:Y:S04]  /*65f10*/  LDL.LU R28, [R1+0x2d8] ;  /* 0x0002d800011c7983 */ /* 0x000ee80000300800 */
[----:B------:R-:W3:Y:S01]  /*65f20*/  LDL.LU R26, [R1+0x2d4] ;  /* 0x0002d400011a7983 */ /* 0x000ee20000300800 */
[----:B0-----:R-:W-:-:S04]  /*65f30*/  LEA R20, P3, R4, R0, 0x1 ;  /* 0x0000000004147211 */ /* 0x001fc800078608ff */
[----:B------:R-:W-:Y:S02]  /*65f40*/  LEA.HI.X.SX32 R21, R4, R2, 0x1, P3 ;  /* 0x0000000204157211 */ /* 0x000fe400018f0eff */
[----:B--2---:R-:W-:Y:S02]  /*65f50*/  ISETP.LT.AND P3, PT, R29, UR7, !P0 ;  /* 0x000000071d007c0c */ /* 0x004fe4000c761270 */
[C---:B------:R-:W-:Y:S01]  /*65f60*/  LEA R22, P4, R3.reuse, R0, 0x1 ;  /* 0x0000000003167211 */ /* 0x040fe200078808ff */
[----:B------:R-:W2:Y:S01]  /*65f70*/  LDL.LU R29, [R1+0x1b8] ;  /* 0x0001b800011d7983 */ /* 0x000ea20000300800 */
[----:B------:R-:W-:Y:S01]  /*65f80*/  IMAD R4, R8, 0x4, R4 ;  /* 0x0000000408047824 */ /* 0x000fe200078e0204 */
[----:B------:R-:W3:Y:S01]  /*65f90*/  LDCU UR7, c[0x0][0x39c] ;  /* 0x00007380ff0777ac */ /* 0x000ee20008000800 */
[----:B------:R-:W-:Y:S02]  /*65fa0*/  LEA.HI.X.SX32 R23, R3, R2, 0x1, P4 ;  /* 0x0000000203177211 */ /* 0x000fe400020f0eff */
[----:B------:R-:W-:-:S03]  /*65fb0*/  IMAD R8, R25, 0x4, R4 ;  /* 0x0000000419087824 */ /* 0x000fc600078e0204 */
[----:B------:R0:W-:Y:S01]  /*65fc0*/  @P5 STG.E.U16 desc[UR10][R22.64], R9 ;  /* 0x0000000916005986 */ /* 0x0001e2000c10150a */
[----:B------:R-:W-:Y:S01]  /*65fd0*/  ISETP.LT.AND P5, PT, R12, UR6, !P0 ;  /* 0x000000060c007c0c */ /* 0x000fe2000c7a1270 */
[----:B------:R-:W3:Y:S01]  /*65fe0*/  LDCU UR6, c[0x0][0x39c] ;  /* 0x00007380ff0677ac */ /* 0x000ee20008000800 */
[----:B-1----:R-:W-:Y:S01]  /*65ff0*/  IMAD R3, R24, 0x4, R8 ;  /* 0x0000000418037824 */ /* 0x002fe200078e0208 */
[----:B------:R1:W-:Y:S01]  /*66000*/  @P1 STG.E.U16 desc[UR10][R20.64], R13 ;  /* 0x0000000d14001986 */ /* 0x0003e2000c10150a */
[----:B------:R-:W3:Y:S01]  /*66010*/  LDC R12, c[0x0][0x3b8] ;  /* 0x0000ee00ff0c7b82 */ /* 0x000ee20000000800 */
[----:B0-----:R-:W-:-:S07]  /*66020*/  PRMT R9, R5, 0x7632, R9 ;  /* 0x0000763205097816 */ /* 0x001fce0000000009 */
[----:B------:R-:W0:Y:S01]  /*66030*/  LDC R22, c[0x0][0x3b8] ;  /* 0x0000ee00ff167b82 */ /* 0x000e220000000800 */
[----:B-1----:R-:W-:-:S04]  /*66040*/  LEA R20, P1, R4, R0, 0x1 ;  /* 0x0000000004147211 */ /* 0x002fc800078208ff */
[----:B------:R-:W-:Y:S02]  /*66050*/  LEA.HI.X.SX32 R21, R4, R2, 0x1, P1 ;  /* 0x0000000204157211 */ /* 0x000fe400008f0eff */
[----:B------:R-:W-:-:S03]  /*66060*/  LEA R4, P1, R8, R0, 0x1 ;  /* 0x0000000008047211 */ /* 0x000fc600078208ff */
[----:B------:R1:W-:Y:S01]  /*66070*/  @P6 STG.E.U16 desc[UR10][R20.64], R17 ;  /* 0x0000001114006986 */ /* 0x0003e2000c10150a */
[----:B------:R-:W-:-:S05]  /*66080*/  LEA.HI.X.SX32 R5, R8, R2, 0x1, P1 ;  /* 0x0000000208057211 */ /* 0x000fca00008f0eff */
[----:B------:R1:W-:Y:S02]  /*66090*/  @P2 STG.E.U16 desc[UR10][R4.64], R9 ;  /* 0x0000000904002986 */ /* 0x0003e4000c10150a */
[----:B-1----:R-:W-:-:S04]  /*660a0*/  LEA R20, P6, R3, R0, 0x1 ;  /* 0x0000000003147211 */ /* 0x002fc800078c08ff */
[----:B------:R-:W-:Y:S02]  /*660b0*/  LEA.HI.X.SX32 R21, R3, R2, 0x1, P6 ;  /* 0x0000000203157211 */ /* 0x000fe400030f0eff */
[----:B------:R-:W-:Y:S02]  /*660c0*/  PRMT R9, R9, 0x7632, R9 ;  /* 0x0000763209097816 */ /* 0x000fe40000000009 */
[----:B----4-:R-:W-:Y:S01]  /*660d0*/  ISETP.LT.AND P4, PT, R27, UR5, !P0 ;  /* 0x000000051b007c0c */ /* 0x010fe2000c781270 */
[----:B------:R-:W2:Y:S01]  /*660e0*/  LDCU UR5, c[0x0][0x39c] ;  /* 0x00007380ff0577ac */ /* 0x000ea20008000800 */
[----:B------:R-:W4:Y:S04]  /*660f0*/  LDL.LU R27, [R1+0x2dc] ;  /* 0x0002dc00011b7983 */ /* 0x000f280000300800 */
[----:B------:R-:W4:Y:S07]  /*66100*/  LDL.LU R23, [R1+0x2e0] ;  /* 0x0002e00001177983 */ /* 0x000f2e0000300800 */
[----:B------:R1:W-:Y:S01]  /*66110*/  @P4 STG.E.U16 desc[UR10][R20.64], R9 ;  /* 0x0000000914004986 */ /* 0x0003e2000c10150a */
[----:B---3--:R-:W-:-:S02]  /*66120*/  ISETP.LT.AND P2, PT, R28, UR7, !P0 ;  /* 0x000000071c007c0c */ /* 0x008fc4000c741270 */
[----:B------:R-:W-:Y:S01]  /*66130*/  ISETP.LT.AND P1, PT, R26, UR6, !P0 ;  /* 0x000000061a007c0c */ /* 0x000fe2000c721270 */
[----:B------:R-:W3:Y:S01]  /*66140*/  LDL.LU R28, [R1+0x2e4] ;  /* 0x0002e400011c7983 */ /* 0x000ee20000300800 */
[----:B------:R-:W-:Y:S01]  /*66150*/  IMAD R5, R12, 0x4, R3 ;  /* 0x000000040c057824 */ /* 0x000fe200078e0203 */
[----:B------:R-:W4:Y:S01]  /*66160*/  LDCU UR6, c[0x0][0x39c] ;  /* 0x00007380ff0677ac */ /* 0x000f220008000800 */
[----:B------:R-:W0:Y:S01]  /*66170*/  LDC R12, c[0x0][0x3b8] ;  /* 0x0000ee00ff0c7b82 */ /* 0x000e220000000800 */
[----:B------:R-:W3:Y:S01]  /*66180*/  LDL.LU R26, [R1+0x2e8] ;  /* 0x0002e800011a7983 */ /* 0x000ee20000300800 */
[----:B------:R-:W-:Y:S01]  /*66190*/  PRMT R13, R13, 0x7632, R13 ;  /* 0x000076320d0d7816 */ /* 0x000fe2000000000d */
[----:B------:R-:W0:Y:S01]  /*661a0*/  LDCU UR7, c[0x0][0x39c] ;  /* 0x00007380ff0777ac */ /* 0x000e220008000800 */
[----:B------:R-:W-:-:S04]  /*661b0*/  PRMT R17, R17, 0x7632, R17 ;  /* 0x0000763211117816 */ /* 0x000fc80000000011 */
[----:B-1----:R-:W1:Y:S01]  /*661c0*/  LDC R20, c[0x0][0x3b8] ;  /* 0x0000ee00ff147b82 */ /* 0x002e620000000800 */
[C---:B--2---:R-:W-:Y:S01]  /*661d0*/  ISETP.LT.AND P4, PT, R29.reuse, UR5, !P0 ;  /* 0x000000051d007c0c */ /* 0x044fe2000c781270 */
[----:B------:R-:W-:Y:S01]  /*661e0*/  IMAD R9, R29, UR4, RZ ;  /* 0x000000041d097c24 */ /* 0x000fe2000f8e02ff */
[C---:B------:R-:W-:Y:S01]  /*661f0*/  LEA R4, P6, R5.reuse, R0, 0x1 ;  /* 0x0000000005047211 */ /* 0x040fe200078c08ff */
[----:B------:R-:W2:Y:S01]  /*66200*/  LDL.LU R29, [R1+0x2ec] ;  /* 0x0002ec00011d7983 */ /* 0x000ea20000300800 */
[----:B------:R-:W-:Y:S01]  /*66210*/  IMAD R3, R16, 0x8, R5 ;  /* 0x0000000810037824 */ /* 0x000fe200078e0205 */
[----:B------:R-:W3:Y:S01]  /*66220*/  LDCU UR4, c[0x0][0x39c] ;  /* 0x00007380ff0477ac */ /* 0x000ee20008000800 */
[----:B------:R-:W-:Y:S01]  /*66230*/  LEA.HI.X.SX32 R5, R5, R2, 0x1, P6 ;  /* 0x0000000205057211 */ /* 0x000fe200030f0eff */
[----:B------:R-:W1:Y:S01]  /*66240*/  LDC R16, c[0x0][0x3b8] ;  /* 0x0000ee00ff107b82 */ /* 0x000e620000000800 */
[C---:B------:R-:W-:Y:S01]  /*66250*/  LEA R8, P6, R9.reuse, R0, 0x1 ;  /* 0x0000000009087211 */ /* 0x040fe200078c08ff */
[----:B------:R-:W0:Y:S02]  /*66260*/  LDCU UR5, c[0x0][0x39c] ;  /* 0x00007380ff0577ac */ /* 0x000e240008000800 */
[----:B------:R0:W-:Y:S01]  /*66270*/  @P5 STG.E.U16 desc[UR10][R4.64], R13 ;  /* 0x0000000d04005986 */ /* 0x0001e2000c10150a */
[----:B------:R-:W-:-:S05]  /*66280*/  LEA.HI.X.SX32 R9, R9, R2, 0x1, P6 ;  /* 0x0000000209097211 */ /* 0x000fca00030f0eff */
[----:B------:R0:W-:Y:S02]  /*66290*/  @P4 STG.E.U16 desc[UR10][R8.64], R17 ;  /* 0x0000001108004986 */ /* 0x0001e4000c10150a */
[----:B0-----:R-:W-:-:S04]  /*662a0*/  LEA R4, P6, R3, R0, 0x1 ;  /* 0x0000000003047211 */ /* 0x001fc800078c08ff */
[----:B------:R-:W-:Y:S01]  /*662b0*/  LEA.HI.X.SX32 R5, R3, R2, 0x1, P6 ;  /* 0x0000000203057211 */ /* 0x000fe200030f0eff */
[----:B------:R-:W-:-:S04]  /*662c0*/  IMAD R8, R22, 0x4, R3 ;  /* 0x0000000416087824 */ /* 0x000fc800078e0203 */
[----:B------:R0:W-:Y:S01]  /*662d0*/  @P3 STG.E.U16 desc[UR10][R4.64], R6 ;  /* 0x0000000604003986 */ /* 0x0001e2000c10150a */
[----:B------:R-:W-:Y:S02]  /*662e0*/  IMAD R3, R12, 0x4, R8 ;  /* 0x000000040c037824 */ /* 0x000fe400078e0208 */
[----:B------:R-:W1:Y:S01]  /*662f0*/  LDC R12, c[0x0][0x3b8] ;  /* 0x0000ee00ff0c7b82 */ /* 0x000e620000000800 */
[----:B0-----:R-:W-:-:S04]  /*66300*/  LEA R4, P6, R8, R0, 0x1 ;  /* 0x0000000008047211 */ /* 0x001fc800078c08ff */
[----:B------:R-:W-:Y:S02]  /*66310*/  LEA.HI.X.SX32 R5, R8, R2, 0x1, P6 ;  /* 0x0000000208057211 */ /* 0x000fe400030f0eff */
[----:B------:R-:W-:-:S04]  /*66320*/  LEA R8, P6, R3, R0, 0x1 ;  /* 0x0000000003087211 */ /* 0x000fc800078c08ff */
[----:B------:R-:W-:Y:S01]  /*66330*/  LEA.HI.X.SX32 R9, R3, R2, 0x1, P6 ;  /* 0x0000000203097211 */ /* 0x000fe200030f0eff */
[----:B------:R0:W-:Y:S04]  /*66340*/  @P1 STG.E.U16 desc[UR10][R4.64], R10 ;  /* 0x0000000a04001986 */ /* 0x0001e8000c10150a */
[----:B------:R0:W-:Y:S01]  /*66350*/  @P2 STG.E.U16 desc[UR10][R8.64], R14 ;  /* 0x0000000e08002986 */ /* 0x0001e2000c10150a */
[----:B----4-:R-:W-:Y:S01]  /*66360*/  ISETP.LT.AND P5, PT, R27, UR6, !P0 ;  /* 0x000000061b007c0c */ /* 0x010fe2000c7a1270 */
[----:B------:R-:W2:Y:S02]  /*66370*/  LDCU UR6, c[0x0][0x39c] ;  /* 0x00007380ff0677ac */ /* 0x000ea40008000800 */
[----:B------:R-:W4:Y:S01]  /*66380*/  LDL.LU R27, [R1+0x2f0] ;  /* 0x0002f000011b7983 */ /* 0x000f220000300800 */
[----:B------:R-:W-:-:S02]  /*66390*/  ISETP.LT.AND P4, PT, R23, UR7, !P0 ;  /* 0x0000000717007c0c */ /* 0x000fc4000c781270 */
[----:B---3--:R-:W-:Y:S01]  /*663a0*/  ISETP.LT.AND P3, PT, R28, UR4, !P0 ;  /* 0x000000041c007c0c */ /* 0x008fe2000c761270 */
[----:B-1----:R-:W-:Y:S01]  /*663b0*/  IMAD R13, R20, 0x4, R3 ;  /* 0x00000004140d7824 */ /* 0x002fe200078e0203 */
[----:B------:R-:W3:Y:S01]  /*663c0*/  LDL.LU R28, [R1+0x2f4] ;  /* 0x0002f400011c7983 */ /* 0x000ee20000300800 */
[----:B------:R-:W1:Y:S01]  /*663d0*/  LDC R3, c[0x0][0x3b8] ;  /* 0x0000ee00ff037b82 */ /* 0x000e620000000800 */
[----:B------:R-:W4:Y:S02]  /*663e0*/  LDCU UR4, c[0x0][0x39c] ;  /* 0x00007380ff0477ac */ /* 0x000f240008000800 */
[----:B------:R-:W3:Y:S01]  /*663f0*/  LDL.LU R23, [R1+0x2f8] ;  /* 0x0002f80001177983 */ /* 0x000ee20000300800 */
[----:B--2---:R-:W-:Y:S01]  /*66400*/  ISETP.LT.AND P2, PT, R29, UR6, !P0 ;  /* 0x000000061d007c0c */ /* 0x004fe2000c741270 */
[----:B------:R-:W-:Y:S02]  /*66410*/  IMAD R17, R16, 0x4, R13 ;  /* 0x0000000410117824 */ /* 0x000fe400078e020d */
[----:B------:R-:W2:Y:S01]  /*66420*/  LDL.LU R29, [R1+0x2fc] ;  /* 0x0002fc00011d7983 */ /* 0x000ea20000300800 */
[C---:B0-----:R-:W-:Y:S01]  /*66430*/  LEA R4, P6, R13.reuse, R0, 0x1 ;  /* 0x000000000d047211 */ /* 0x041fe200078c08ff */
[----:B------:R-:W2:Y:S03]  /*66440*/  LDCU UR6, c[0x0][0x39c] ;  /* 0x00007380ff0677ac */ /* 0x000ea60008000800 */
[----:B------:R-:W-:Y:S01]  /*66450*/  LEA.HI.X.SX32 R5, R13, R2, 0x1, P6 ;  /* 0x000000020d057211 */ /* 0x000fe200030f0eff */
[----:B------:R-:W0:Y:S01]  /*66460*/  LDCU UR7, c[0x0][0x39c] ;  /* 0x00007380ff0777ac */ /* 0x000e220008000800 */
[C---:B------:R-:W-:Y:S01]  /*66470*/  LEA R8, P6, R17.reuse, R0, 0x1 ;  /* 0x0000000011087211 */ /* 0x040fe200078c08ff */
[----:B------:R-:W0:Y:S02]  /*66480*/  LDC R13, c[0x0][0x3b8] ;  /* 0x0000ee00ff0d7b82 */ /* 0x000e240000000800 */
[----:B------:R1:W-:Y:S01]  /*66490*/  @P5 STG.E.U16 desc[UR10][R4.64], R18 ;  /* 0x0000001204005986 */ /* 0x0003e2000c10150a */
[----:B------:R-:W-:Y:S01]  /*664a0*/  LEA.HI.X.SX32 R9, R17, R2, 0x1, P6 ;  /* 0x0000000211097211 */ /* 0x000fe200030f0eff */
[----:B------:R-:W-:Y:S01]  /*664b0*/  IMAD R17, R12, 0x4, R17 ;  /* 0x000000040c117824 */ /* 0x000fe200078e0211 */
[----:B------:R-:W-:Y:S01]  /*664c0*/  ISETP.LT.AND P1, PT, R26, UR5, !P0 ;  /* 0x000000051a007c0c */ /* 0x000fe2000c721270 */
[----:B------:R-:W3:Y:S01]  /*664d0*/  LDCU UR5, c[0x0][0x39c] ;  /* 0x00007380ff0577ac */ /* 0x000ee20008000800 */
[----:B------:R-:W2:Y:S01]  /*664e0*/  LDL.LU R26, [R1+0x300] ;  /* 0x00030000011a7983 */ /* 0x000ea20000300800 */
[----:B-1----:R-:W-:Y:S01]  /*664f0*/  PRMT R5, R6, 0x7632, R5 ;  /* 0x0000763206057816 */ /* 0x002fe20000000005 */
[----:B------:R-:W-:Y:S01]  /*66500*/  IMAD R21, R3, 0x4, R17 ;  /* 0x0000000403157824 */ /* 0x000fe200078e0211 */
[----:B------:R-:W1:Y:S03]  /*66510*/  LDC R6, c[0x0][0x3b8] ;  /* 0x0000ee00ff067b82 */ /* 0x000e660000000800 */
[----:B------:R0:W-:Y:S01]  /*66520*/  @P4 STG.E.U16 desc[UR10][R8.64], R5 ;  /* 0x0000000508004986 */ /* 0x0001e2000c10150a */
[----:B------:R-:W-:-:S04]  /*66530*/  LEA R4, P4, R17, R0, 0x1 ;  /* 0x0000000011047211 */ /* 0x000fc800078808ff */
[----:B------:R-:W1:Y:S01]  /*66540*/  LDC R3, c[0x0][0x3b8] ;  /* 0x0000ee00ff037b82 */ /* 0x000e620000000800 */
[----:B0-----:R-:W-:Y:S02]  /*66550*/  PRMT R9, R10, 0x7632, R9 ;  /* 0x000076320a097816 */ /* 0x001fe40000000009 */
[----:B------:R-:W-:-:S05]  /*66560*/  LEA.HI.X.SX32 R5, R17, R2, 0x1, P4 ;  /* 0x0000000211057211 */ /* 0x000fca00020f0eff */
[----:B------:R-:W0:Y:S01]  /*66570*/  LDC R10, c[0x0][0x3b8] ;  /* 0x0000ee00ff0a7b82 */ /* 0x000e220000000800 */
[C---:B------:R-:W-:Y:S01]  /*66580*/  LEA R8, P5, R21.reuse, R0, 0x1 ;  /* 0x0000000015087211 */ /* 0x040fe200078a08ff */
[----:B------:R1:W-:Y:S03]  /*66590*/  @P3 STG.E.U16 desc[UR10][R4.64], R9 ;  /* 0x0000000904003986 */ /* 0x0003e6000c10150a */
[----:B-1----:R-:W-:Y:S02]  /*665a0*/  LEA.HI.X.SX32 R9, R21, R2, 0x1, P5 ;  /* 0x0000000215097211 */ /* 0x002fe400028f0eff */
[----:B------:R-:W-:Y:S02]  /*665b0*/  PRMT R5, R14, 0x7632, R5 ;  /* 0x000076320e057816 */ /* 0x000fe40000000005 */
[----:B----4-:R-:W-:-:S03]  /*665c0*/  ISETP.LT.AND P6, PT, R27, UR4, !P0 ;  /* 0x000000041b007c0c */ /* 0x010fc6000c7c1270 */
[----:B------:R1:W-:Y:S01]  /*665d0*/  @P1 STG.E.U16 desc[UR10][R8.64], R5 ;  /* 0x0000000508001986 */ /* 0x0003e2000c10150a */
[----:B---3--:R-:W-:-:S03]  /*665e0*/  ISETP.LT.AND P4, PT, R28, UR5, !P0 ;  /* 0x000000051c007c0c */ /* 0x008fc6000c781270 */
[----:B------:R-:W3:Y:S01]  /*665f0*/  LDL.LU R27, [R1+0x304] ;  /* 0x00030400011b7983 */ /* 0x000ee20000300800 */
[----:B------:R-:W-:Y:S01]  /*66600*/  IMAD R21, R13, 0x4, R21 ;  /* 0x000000040d157824 */ /* 0x000fe200078e0215 */
[----:B------:R-:W4:Y:S01]  /*66610*/  LDCU UR4, c[0x0][0x39c] ;  /* 0x00007380ff0477ac */ /* 0x000f220008000800 */
[----:B------:R-:W0:Y:S01]  /*66620*/  LDC R14, c[0x0][0x3b8] ;  /* 0x0000ee00ff0e7b82 */ /* 0x000e220000000800 */
[----:B------:R-:W3:Y:S01]  /*66630*/  LDL.LU R28, [R1+0x2d0] ;  /* 0x0002d000011c7983 */ /* 0x000ee20000300800 */
[----:B--2---:R-:W-:Y:S01]  /*66640*/  ISETP.LT.AND P1, PT, R29, UR6, !P0 ;  /* 0x000000061d007c0c */ /* 0x004fe2000c721270 */
[----:B------:R-:W3:Y:S02]  /*66650*/  LDCU UR5, c[0x0][0x39c] ;  /* 0x00007380ff0577ac */ /* 0x000ee40008000800 */
[----:B------:R-:W2:Y:S01]  /*66660*/  LDL.LU R29, [R1+0x1c0] ;  /* 0x0001c000011d7983 */ /* 0x000ea20000300800 */
[C---:B------:R-:W-:Y:S02]  /*66670*/  LEA R12, P3, R21.reuse, R0, 0x1 ;  /* 0x00000000150c7211 */ /* 0x040fe400078608ff */
[----:B-1----:R-:W-:Y:S01]  /*66680*/  PRMT R9, R18, 0x7632, R9 ;  /* 0x0000763212097816 */ /* 0x002fe20000000009 */
[----:B------:R-:W1:Y:S01]  /*66690*/  LDCU UR6, c[0x0][0x39c] ;  /* 0x00007380ff0677ac */ /* 0x000e620008000800 */
[----:B------:R-:W-:Y:S01]  /*666a0*/  LEA.HI.X.SX32 R13, R21, R2, 0x1, P3 ;  /* 0x00000002150d7211 */ /* 0x000fe200018f0eff */
[----:B------:R-:W-:Y:S01]  /*666b0*/  IMAD R21, R6, 0x4, R21 ;  /* 0x0000000406157824 */ /* 0x000fe200078e0215 */
[----:B------:R-:W1:Y:S08]  /*666c0*/  LDC R18, c[0x0][0x3b8] ;  /* 0x0000ee00ff127b82 */ /* 0x000e700000000800 */
[----:B------:R-:W1:Y:S01]  /*666d0*/  LDC R6, c[0x0][0x3b8] ;  /* 0x0000ee00ff067b82 */ /* 0x000e620000000800 */
[----:B------:R-:W-:Y:S01]  /*666e0*/  IMAD R5, R3, 0x4, R21 ;  /* 0x0000000403057824 */ /* 0x000fe200078e0215 */
[----:B------:R0:W-:Y:S01]  /*666f0*/  @P2 STG.E.U16 desc[UR10][R12.64], R9 ;  /* 0x000000090c002986 */ /* 0x0001e2000c10150a */
[----:B------:R-:W-:-:S05]  /*66700*/  LEA R8, P2, R21, R0, 0x1 ;  /* 0x0000000015087211 */ /* 0x000fca00078408ff */
[----:B------:R-:W1:Y:S01]  /*66710*/  LDC R3, c[0x0][0x3b8] ;  /* 0x0000ee00ff037b82 */ /* 0x000e620000000800 */
[----:B----4-:R-:W-:Y:S01]  /*66720*/  ISETP.LT.AND P5, PT, R23, UR4, !P0 ;  /* 0x0000000417007c0c */ /* 0x010fe2000c7a1270 */
[----:B------:R-:W2:Y:S01]  /*66730*/  LDCU UR4, c[0x0][0x3b8] ;  /* 0x00007700ff0477ac */ /* 0x000ea20008000800 */
[----:B------:R-:W-:Y:S01]  /*66740*/  ISETP.LT.AND P3, PT, R26, UR7, !P0 ;  /* 0x000000071a007c0c */ /* 0x000fe2000c761270 */
[----:B0-----:R-:W-:Y:S01]  /*66750*/  IMAD R17, R10, 0x4, R5 ;  /* 0x000000040a117824 */ /* 0x001fe200078e0205 */
[----:B------:R-:W-:Y:S01]  /*66760*/  LEA.HI.X.SX32 R9, R21, R2, 0x1, P2 ;  /* 0x0000000215097211 */ /* 0x000fe200010f0eff */
[----:B------:R-:W0:Y:S02]  /*66770*/  LDCU UR7, c[0x0][0x39c] ;  /* 0x00007380ff0777ac */ /* 0x000e240008000800 */
[----:B------:R-:W-:Y:S01]  /*66780*/  IMAD R21, R14, 0x4, R17 ;  /* 0x000000040e157824 */ /* 0x000fe200078e0211 */
[-C--:B------:R-:W-:Y:S01]  /*66790*/  LEA R4, P2, R5, R0.reuse, 0x1 ;  /* 0x0000000005047211 */ /* 0x080fe200078408ff */
[----:B------:R4:W-:Y:S01]  /*667a0*/  @P6 STG.E.U16 desc[UR10][R8.64], R7 ;  /* 0x0000000708006986 */ /* 0x0009e2000c10150a */
[----:B------:R-:W-:-:S02]  /*667b0*/  LEA R12, P6, R17, R0, 0x1 ;  /* 0x00000000110c7211 */ /* 0x000fc400078c08ff */
[-C--:B------:R-:W-:Y:S01]  /*667c0*/  LEA.HI.X.SX32 R5, R5, R2.reuse, 0x1, P2 ;  /* 0x0000000205057211 */ /* 0x080fe200010f0eff */
[----:B-1----:R-:W-:Y:S01]  /*667d0*/  IMAD R23, R6, 0x4, R21 ;  /* 0x0000000406177824 */ /* 0x002fe200078e0215 */
[----:B------:R-:W-:Y:S02]  /*667e0*/  LEA.HI.X.SX32 R13, R17, R2, 0x1, P6 ;  /* 0x00000002110d7211 */ /* 0x000fe400030f0eff */
[----:B------:R-:W-:Y:S02]  /*667f0*/  LEA R16, P6, R21, R0, 0x1 ;  /* 0x0000000015107211 */ /* 0x000fe400078c08ff */
[----:B------:R-:W-:Y:S01]  /*66800*/  PRMT R14, R7, 0x7632, R14 ;  /* 0x00007632070e7816 */ /* 0x000fe2000000000e */
[----:B----4-:R-:W-:Y:S01]  /*66810*/  IMAD R7, R18, 0x4, R23 ;  /* 0x0000000412077824 */ /* 0x010fe200078e0217 */
[----:B------:R1:W-:Y:S01]  /*66820*/  @P4 STG.E.U16 desc[UR10][R4.64], R11 ;  /* 0x0000000b04004986 */ /* 0x0003e2000c10150a */
[----:B------:R-:W-:Y:S02]  /*66830*/  PRMT R20, R11, 0x7632, R20 ;  /* 0x000076320b147816 */ /* 0x000fe40000000014 */
[----:B------:R-:W-:Y:S01]  /*66840*/  LEA.HI.X.SX32 R17, R21, R2, 0x1, P6 ;  /* 0x0000000215117211 */ /* 0x000fe200030f0eff */
[----:B------:R-:W-:Y:S01]  /*66850*/  IMAD R3, R3, 0x4, R7 ;  /* 0x0000000403037824 */ /* 0x000fe200078e0207 */
[----:B------:R4:W-:Y:S01]  /*66860*/  @P5 STG.E.U16 desc[UR10][R12.64], R15 ;  /* 0x0000000f0c005986 */ /* 0x0009e2000c10150a */
[----:B------:R-:W-:-:S03]  /*66870*/  LEA R8, P5, R7, R0, 0x1 ;  /* 0x0000000007087211 */ /* 0x000fc600078a08ff */
[----:B------:R0:W-:Y:S01]  /*66880*/  @P1 STG.E.U16 desc[UR10][R16.64], R19 ;  /* 0x0000001310001986 */ /* 0x0001e2000c10150a */
[----:B-1----:R-:W-:-:S04]  /*66890*/  LEA R4, P6, R23, R0, 0x1 ;  /* 0x0000000017047211 */ /* 0x002fc800078c08ff */
[----:B------:R-:W-:Y:S02]  /*668a0*/  LEA.HI.X.SX32 R5, R23, R2, 0x1, P6 ;  /* 0x0000000217057211 */ /* 0x000fe400030f0eff */
[----:B------:R-:W-:Y:S02]  /*668b0*/  LEA R10, P6, R3, R0, 0x1 ;  /* 0x00000000030a7211 */ /* 0x000fe400078c08ff */
[----:B------:R-:W-:Y:S02]  /*668c0*/  LEA.HI.X.SX32 R9, R7, R2, 0x1, P5 ;  /* 0x0000000207097211 */ /* 0x000fe400028f0eff */
[----:B----4-:R-:W-:Y:S01]  /*668d0*/  PRMT R15, R15, 0x7632, R15 ;  /* 0x000076320f0f7816 */ /* 0x010fe2000000000f */
[----:B------:R1:W-:Y:S01]  /*668e0*/  @P3 STG.E.U16 desc[UR10][R4.64], R14 ;  /* 0x0000000e04003986 */ /* 0x0003e2000c10150a */
[----:B---3--:R-:W-:Y:S02]  /*668f0*/  ISETP.LT.AND P2, PT, R27, UR5, !P0 ;  /* 0x000000051b007c0c */ /* 0x008fe4000c741270 */
[----:B------:R-:W-:Y:S01]  /*66900*/  ISETP.LT.AND P4, PT, R28, UR6, !P0 ;  /* 0x000000061c007c0c */ /* 0x000fe2000c781270 */
[C---:B--2---:R-:W-:Y:S01]  /*66910*/  IMAD R11, R29.reuse, UR4, RZ ;  /* 0x000000041d0b7c24 */ /* 0x044fe2000f8e02ff */
[----:B0-----:R-:W-:-:S04]  /*66920*/  ISETP.LT.AND P0, PT, R29, UR7, !P0 ;  /* 0x000000071d007c0c */ /* 0x001fc8000c701270 */
[----:B------:R-:W-:-:S04]  /*66930*/  LEA R6, P1, R11, R0, 0x1 ;  /* 0x000000000b067211 */ /* 0x000fc800078208ff */
[-C--:B------:R-:W-:Y:S02]  /*66940*/  LEA.HI.X.SX32 R7, R11, R2.reuse, 0x1, P1 ;  /* 0x000000020b077211 */ /* 0x080fe400008f0eff */
[----:B------:R-:W-:Y:S01]  /*66950*/  LEA.HI.X.SX32 R11, R3, R2, 0x1, P6 ;  /* 0x00000002030b7211 */ /* 0x000fe200030f0eff */
[----:B------:R1:W-:Y:S04]  /*66960*/  @P2 STG.E.U16 desc[UR10][R8.64], R20 ;  /* 0x0000001408002986 */ /* 0x0003e8000c10150a */
[----:B------:R1:W-:Y:S01]  /*66970*/  @P4 STG.E.U16 desc[UR10][R10.64], R15 ;  /* 0x0000000f0a004986 */ /* 0x0003e2000c10150a */
[----:B------:R-:W-:Y:S05]  /*66980*/  @!P0 EXIT ;  /* 0x000000000000894d */ /* 0x000fea0003800000 */
[----:B------:R-:W-:-:S05]  /*66990*/  PRMT R3, R19, 0x7632, R3 ;  /* 0x0000763213037816 */ /* 0x000fca0000000003 */
[----:B------:R-:W-:Y:S01]  /*669a0*/  STG.E.U16 desc[UR10][R6.64], R3 ;  /* 0x0000000306007986 */ /* 0x000fe2000c10150a */
[----:B------:R-:W-:Y:S05]  /*669b0*/  EXIT ;  /* 0x000000000000794d */ /* 0x000fea0003800000 */
.L_x_3:
[----:B------:R-:W-:-:S00]  /*669c0*/  BRA `(.L_x_3) ;  /* 0xfffffffc00fc7947 */ /* 0x000fc0000383ffff */
[----:B------:R-:W-:-:S00]  /*669d0*/  NOP ;  /* 0x0000000000007918 */ /* 0x000fc00000000000 */
        /* <DEDUP_REMOVED lines=10> */
.L_x_4:


//--------------------- .nv.shared.matmul_kernel  --------------------------
	.section	.nv.shared.matmul_kernel,"aw",@nobits
	.sectionflags	@""
	.align	16
	.zero		1024


//--------------------- .nv.shared.reserved.0     --------------------------
	.section	.nv.shared.reserved.0,"aw",@nobits
	.weak		__nv_reservedSMEM_offset_0_alias
	.size		__nv_reservedSMEM_offset_0_alias, 0, 64
	.other		__nv_reservedSMEM_offset_0_alias,@"STO_CUDA_RESERVED_SHARED STV_DEFAULT"
__nv_reservedSMEM_offset_0_alias:
	.zero		0
	.zero		64


//--------------------- .nv.constant0.matmul_kernel --------------------------
	.section	.nv.constant0.matmul_kernel,"a",@progbits
	.sectionflags	@""
	.align	4
.nv.constant0.matmul_kernel:
	.zero		976


//--------------------- SYMBOLS --------------------------

	.type		.nv.reservedSmem.offset0,@object
	.size		.nv.reservedSmem.offset0,0x4
	.type		.nv.reservedSmem.cap,@object
	.size		.nv.reservedSmem.cap,0x4
